def matmul_kernel(
    a_ptr,
    b_ptr,
    c_ptr,
    M,
    N,
    K,
    stride_am,
    stride_ak,
    stride_bk,
    stride_bn,
    stride_cm,
    stride_cn,
    BLOCK_M: tl.constexpr,
    BLOCK_N: tl.constexpr,
    BLOCK_K: tl.constexpr,
    GROUP_M: tl.constexpr,
):
    pid = tl.program_id(axis=0)
    num_pid_m = tl.cdiv(M, BLOCK_M)
    num_pid_n = tl.cdiv(N, BLOCK_N)
    num_pid_in_group = GROUP_M * num_pid_n
    group_id = pid // num_pid_in_group
    first_pid_m = group_id * GROUP_M
    group_size_m = min(num_pid_m - first_pid_m, GROUP_M)
    pid_m = first_pid_m + ((pid % num_pid_in_group) % group_size_m)
    pid_n = (pid % num_pid_in_group) // group_size_m

    offs_am = (pid_m * BLOCK_M + tl.arange(0, BLOCK_M)) % M
    offs_bn = (pid_n * BLOCK_N + tl.arange(0, BLOCK_N)) % N
    offs_k = tl.arange(0, BLOCK_K)
    a_ptrs = a_ptr + offs_am[:, None] * stride_am + offs_k[None, :] * stride_ak
    b_ptrs = b_ptr + offs_k[:, None] * stride_bk + offs_bn[None, :] * stride_bn

    acc = tl.zeros((BLOCK_M, BLOCK_N), dtype=tl.float32)
    for kk in range(0, tl.cdiv(K, BLOCK_K)):
        a = tl.load(a_ptrs, mask=offs_k[None, :] < K - kk * BLOCK_K, other=0.0)
        b = tl.load(b_ptrs, mask=offs_k[:, None] < K - kk * BLOCK_K, other=0.0)
        acc = tl.dot(a, b, acc)
        a_ptrs += BLOCK_K * stride_ak
        b_ptrs += BLOCK_K * stride_bk

    c = acc.to(c_ptr.dtype.element_ty)
    offs_cm = pid_m * BLOCK_M + tl.arange(0, BLOCK_M)
    offs_cn = pid_n * BLOCK_N + tl.arange(0, BLOCK_N)
    c_ptrs = c_ptr + offs_cm[:, None] * stride_cm + offs_cn[None, :] * stride_cn
    mask = (offs_cm[:, None] < M) & (offs_cn[None, :] < N)
    tl.store(c_ptrs, c, mask=mask)

# config = {"BLOCK_K": 64, "BLOCK_M": 256, "BLOCK_N": 128, "GROUP_M": 8, "arch": "sm_100", "dtype": "fp32", "num_ctas": 1, "num_stages": 3, "num_warps": 2}
# arch = sm_100


// ===== COMPILED SASS (sm_100a) =====

	.target	sm_100a

	.elftype	@"ET_EXEC"


//--------------------- .note.nv.tkinfo           --------------------------
	.section	.note.nv.tkinfo,"",@"SHT_NOTE"
	.sectionflags	@"SHF_NOTE_NV_TKINFO"
	.tkinfo
        /*0018*/ 	.word	0x00000081
        /*0030*/ 	.string	""
        /*0030*/ 	.string	"ptxas-blackwell"
        /*0030*/ 	.string	"Cuda compilation tools, release 12.9, V12.9.86"
        /*0030*/ 	.string	"Build cuda_12.9.r12.9/compiler.36037853_0"
        /*0030*/ 	.string	"-v  -suppress-debug-info  -lineinfo  -arch sm_100a "



//--------------------- .note.nv.cuver            --------------------------
	.section	.note.nv.cuver,"",@"SHT_NOTE"
	.sectionflags	@"SHF_NOTE_NV_CUVER"
        /*0018*/ 	.short	0x0001
        /*001a*/ 	.short	0x0064
        /*001c*/ 	.short	0x0001
        /*001e*/ 	.short	0x0000
        /*0020*/ 	.short	0x0001
        /*0022*/ 	.short	0x0000


//--------------------- .nv.info                  --------------------------
	.section	.nv.info,"",@"SHT_CUDA_INFO"
	.align	4


	//----- nvinfo : EIATTR_REGCOUNT
	.align		4
        /*0000*/ 	.byte	0x04, 0x2f
        /*0002*/ 	.short	(.L_1 - .L_0)
	.align		4
.L_0:
        /*0004*/ 	.word	index@(matmul_kernel)
        /*0008*/ 	.word	0x000000ff


	//----- nvinfo : EIATTR_FRAME_SIZE
	.align		4
.L_1:
        /*000c*/ 	.byte	0x04, 0x11
        /*000e*/ 	.short	(.L_3 - .L_2)
	.align		4
.L_2:
        /*0010*/ 	.word	index@(matmul_kernel)
        /*0014*/ 	.word	0x00002468


	//----- nvinfo : EIATTR_MIN_STACK_SIZE
	.align		4
.L_3:
        /*0018*/ 	.byte	0x04, 0x12
        /*001a*/ 	.short	(.L_5 - .L_4)
	.align		4
.L_4:
        /*001c*/ 	.word	index@(matmul_kernel)
        /*0020*/ 	.word	0x00002468
.L_5:


//--------------------- .nv.info.matmul_kernel    --------------------------
	.section	.nv.info.matmul_kernel,"",@"SHT_CUDA_INFO"
	.sectionflags	@""
	.align	4


	//----- nvinfo : EIATTR_CUDA_API_VERSION
	.align		4
        /*0000*/ 	.byte	0x04, 0x37
        /*0002*/ 	.short	(.L_7 - .L_6)
.L_6:
        /*0004*/ 	.word	0x00000081


	//----- nvinfo : EIATTR_KPARAM_INFO
	.align		4
.L_7:
        /*0008*/ 	.byte	0x04, 0x17
        /*000a*/ 	.short	(.L_9 - .L_8)
.L_8:
        /*000c*/ 	.word	0x00000000
        /*0010*/ 	.short	0x000d
        /*0012*/ 	.short	0x0048
        /*0014*/ 	.byte	0x00, 0xf4, 0x21, 0x00


	//----- nvinfo : EIATTR_KPARAM_INFO
	.align		4
.L_9:
        /*0018*/ 	.byte	0x04, 0x17
        /*001a*/ 	.short	(.L_11 - .L_10)
.L_10:
        /*001c*/ 	.word	0x00000000
        /*0020*/ 	.short	0x000c
        /*0022*/ 	.short	0x0040
        /*0024*/ 	.byte	0x00, 0xf4, 0x21, 0x00


	//----- nvinfo : EIATTR_KPARAM_INFO
	.align		4
.L_11:
        /*0028*/ 	.byte	0x04, 0x17
        /*002a*/ 	.short	(.L_13 - .L_12)
.L_12:
        /*002c*/ 	.word	0x00000000
        /*0030*/ 	.short	0x000b
        /*0032*/ 	.short	0x0038
        /*0034*/ 	.byte	0x00, 0xf0, 0x11, 0x00


	//----- nvinfo : EIATTR_KPARAM_INFO
	.align		4
.L_13:
        /*0038*/ 	.byte	0x04, 0x17
        /*003a*/ 	.short	(.L_15 - .L_14)
.L_14:
        /*003c*/ 	.word	0x00000000
        /*0040*/ 	.short	0x000a
        /*0042*/ 	.short	0x0034
        /*0044*/ 	.byte	0x00, 0xf0, 0x11, 0x00


	//----- nvinfo : EIATTR_KPARAM_INFO
	.align		4
.L_15:
        /*0048*/ 	.byte	0x04, 0x17
        /*004a*/ 	.short	(.L_17 - .L_16)
.L_16:
        /*004c*/ 	.word	0x00000000
        /*0050*/ 	.short	0x0009
        /*0052*/ 	.short	0x0030
        /*0054*/ 	.byte	0x00, 0xf0, 0x11, 0x00


	//----- nvinfo : EIATTR_KPARAM_INFO
	.align		4
.L_17:
        /*0058*/ 	.byte	0x04, 0x17
        /*005a*/ 	.short	(.L_19 - .L_18)
.L_18:
        /*005c*/ 	.word	0x00000000
        /*0060*/ 	.short	0x0008
        /*0062*/ 	.short	0x002c
        /*0064*/ 	.byte	0x00, 0xf0, 0x11, 0x00


	//----- nvinfo : EIATTR_KPARAM_INFO
	.align		4
.L_19:
        /*0068*/ 	.byte	0x04, 0x17
        /*006a*/ 	.short	(.L_21 - .L_20)
.L_20:
        /*006c*/ 	.word	0x00000000
        /*0070*/ 	.short	0x0007
        /*0072*/ 	.short	0x0028
        /*0074*/ 	.byte	0x00, 0xf0, 0x11, 0x00


	//----- nvinfo : EIATTR_KPARAM_INFO
	.align		4
.L_21:
        /*0078*/ 	.byte	0x04, 0x17
        /*007a*/ 	.short	(.L_23 - .L_22)
.L_22:
        /*007c*/ 	.word	0x00000000
        /*0080*/ 	.short	0x0006
        /*0082*/ 	.short	0x0024
        /*0084*/ 	.byte	0x00, 0xf0, 0x11, 0x00


	//----- nvinfo : EIATTR_KPARAM_INFO
	.align		4
.L_23:
        /*0088*/ 	.byte	0x04, 0x17
        /*008a*/ 	.short	(.L_25 - .L_24)
.L_24:
        /*008c*/ 	.word	0x00000000
        /*0090*/ 	.short	0x0005
        /*0092*/ 	.short	0x0020
        /*0094*/ 	.byte	0x00, 0xf0, 0x11, 0x00


	//----- nvinfo : EIATTR_KPARAM_INFO
	.align		4
.L_25:
        /*0098*/ 	.byte	0x04, 0x17
        /*009a*/ 	.short	(.L_27 - .L_26)
.L_26:
        /*009c*/ 	.word	0x00000000
        /*00a0*/ 	.short	0x0004
        /*00a2*/ 	.short	0x001c
        /*00a4*/ 	.byte	0x00, 0xf0, 0x11, 0x00


	//----- nvinfo : EIATTR_KPARAM_INFO
	.align		4
.L_27:
        /*00a8*/ 	.byte	0x04, 0x17
        /*00aa*/ 	.short	(.L_29 - .L_28)
.L_28:
        /*00ac*/ 	.word	0x00000000
        /*00b0*/ 	.short	0x0003
        /*00b2*/ 	.short	0x0018
        /*00b4*/ 	.byte	0x00, 0xf0, 0x11, 0x00


	//----- nvinfo : EIATTR_KPARAM_INFO
	.align		4
.L_29:
        /*00b8*/ 	.byte	0x04, 0x17
        /*00ba*/ 	.short	(.L_31 - .L_30)
.L_30:
        /*00bc*/ 	.word	0x00000000
        /*00c0*/ 	.short	0x0002
        /*00c2*/ 	.short	0x0010
        /*00c4*/ 	.byte	0x00, 0xf4, 0x21, 0x00


	//----- nvinfo : EIATTR_KPARAM_INFO
	.align		4
.L_31:
        /*00c8*/ 	.byte	0x04, 0x17
        /*00ca*/ 	.short	(.L_33 - .L_32)
.L_32:
        /*00cc*/ 	.word	0x00000000
        /*00d0*/ 	.short	0x0001
        /*00d2*/ 	.short	0x0008
        /*00d4*/ 	.byte	0x00, 0xf4, 0x21, 0x00


	//----- nvinfo : EIATTR_KPARAM_INFO
	.align		4
.L_33:
        /*00d8*/ 	.byte	0x04, 0x17
        /*00da*/ 	.short	(.L_35 - .L_34)
.L_34:
        /*00dc*/ 	.word	0x00000000
        /*00e0*/ 	.short	0x0000
        /*00e2*/ 	.short	0x0000
        /*00e4*/ 	.byte	0x00, 0xf4, 0x21, 0x00


	//----- nvinfo : EIATTR_SPARSE_MMA_MASK
	.align		4
.L_35:
        /*00e8*/ 	.byte	0x03, 0x50
        /*00ea*/ 	.short	0x0000


	//----- nvinfo : EIATTR_MAXREG_COUNT
	.align		4
        /*00ec*/ 	.byte	0x03, 0x1b
        /*00ee*/ 	.short	0x00ff


	//----- nvinfo : EIATTR_NUM_BARRIERS
	.align		4
        /*00f0*/ 	.byte	0x02, 0x4c
        /*00f2*/ 	.byte	0x01
	.zero		1


	//----- nvinfo : EIATTR_ANNOTATIONS
	.align		4
        /*00f4*/ 	.byte	0x04, 0x55
        /*00f6*/ 	.short	(.L_37 - .L_36)


	//   ....[0]....
.L_36:
        /*00f8*/ 	.word	0x00000001
        /*00fc*/ 	.byte	0x40, 0x0b, 0x00, 0x00, 0x01, 0x00, 0x00, 0x00, 0xa0, 0x0b, 0x00, 0x00, 0x01, 0x00, 0x00, 0x00
        /* <DEDUP_REMOVED lines=933> */
        /*3b5c*/ 	.byte	0x80, 0x83, 0x01, 0x00


	//----- nvinfo : EIATTR_VRC_CTA_INIT_COUNT
	.align		4
.L_37:
        /*3b60*/ 	.byte	0x02, 0x4a
	.zero		1
	.zero		1


	//----- nvinfo : EIATTR_EXIT_INSTR_OFFSETS
	.align		4
        /*3b64*/ 	.byte	0x04, 0x1c
        /*3b66*/ 	.short	(.L_39 - .L_38)


	//   ....[0]....
.L_38:
        /*3b68*/ 	.word	0x000595f0


	//   ....[1]....
        /*3b6c*/ 	.word	0x00059610


	//----- nvinfo : EIATTR_REQNTID
	.align		4
.L_39:
        /*3b70*/ 	.byte	0x04, 0x10
        /*3b72*/ 	.short	(.L_41 - .L_40)
.L_40:
        /*3b74*/ 	.word	0x00000040
        /*3b78*/ 	.word	0x00000001
        /*3b7c*/ 	.word	0x00000001


	//----- nvinfo : EIATTR_CBANK_PARAM_SIZE
	.align		4
.L_41:
        /*3b80*/ 	.byte	0x03, 0x19
        /*3b82*/ 	.short	0x0050


	//----- nvinfo : EIATTR_PARAM_CBANK
	.align		4
        /*3b84*/ 	.byte	0x04, 0x0a
        /*3b86*/ 	.short	(.L_43 - .L_42)
	.align		4
.L_42:
        /*3b88*/ 	.word	index@(.nv.constant0.matmul_kernel)
        /*3b8c*/ 	.short	0x0380
        /*3b8e*/ 	.short	0x0050


	//----- nvinfo : EIATTR_SW_WAR
	.align		4
.L_43:
        /*3b90*/ 	.byte	0x04, 0x36
        /*3b92*/ 	.short	(.L_45 - .L_44)
.L_44:
        /*3b94*/ 	.word	0x00000008
.L_45:


//--------------------- .nv.compat                --------------------------
	.section	.nv.compat,"",@"SHT_CUDA_COMPAT_INFO"
	.align	4
        /*0000*/ 	.byte	0x02, 0x02, 0x01, 0x00, 0x02, 0x05, 0x05, 0x00, 0x02, 0x03, 0x00, 0x00, 0x02, 0x06, 0x01, 0x00


//--------------------- .nv.callgraph             --------------------------
	.section	.nv.callgraph,"",@"SHT_CUDA_CALLGRAPH"
	.align	4
	.sectionentsize	8
	.align		4
        /*0000*/ 	.word	0x00000000
	.align		4
        /*0004*/ 	.word	0xffffffff
	.align		4
        /*0008*/ 	.word	0x00000000
	.align		4
        /*000c*/ 	.word	0xfffffffe
	.align		4
        /*0010*/ 	.word	0x00000000
	.align		4
        /*0014*/ 	.word	0xfffffffd
	.align		4
        /*0018*/ 	.word	0x00000000
	.align		4
        /*001c*/ 	.word	0xfffffffc


//--------------------- .text.matmul_kernel       --------------------------
	.section	.text.matmul_kernel,"ax",@progbits
	.align	128
        .global         matmul_kernel
        .type           matmul_kernel,@function
        .size           matmul_kernel,(.L_x_3 - matmul_kernel)
        .other          matmul_kernel,@"STO_CUDA_ENTRY STV_DEFAULT"
matmul_kernel:
.text.matmul_kernel:
[----:B------:R-:W1:Y:S08]  /*0000*/  LDC R1, c[0x0][0x37c] ;  /* 0x0000df00ff017b82 */ /* 0x000e700000000800 */
[----:B------:R-:W2:Y:S01]  /*0010*/  LDC.64 R12, c[0x0][0x398] ;  /* 0x0000e600ff0c7b82 */ /* 0x000ea20000000a00 */
[----:B------:R-:W3:Y:S01]  /*0020*/  S2R R5, SR_CTAID.X ;  /* 0x0000000000057919 */ /* 0x000ee20000002500 */
[----:B-1----:R-:W-:Y:S01]  /*0030*/  VIADD R1, R1, 0xffffdb98 ;  /* 0xffffdb9801017836 */ /* 0x002fe20000000000 */
[----:B------:R-:W1:Y:S01]  /*0040*/  LDCU UR75, c[0x0][0x3a4] ;  /* 0x00007480ff4b77ac */ /* 0x000e620008000800 */
[----:B------:R-:W4:Y:S01]  /*0050*/  S2R R15, SR_TID.X ;  /* 0x00000000000f7919 */ /* 0x000f220000002100 */
[----:B------:R-:W5:Y:S03]  /*0060*/  LDCU.128 UR24, c[0x0][0x380] ;  /* 0x00007000ff1877ac */ /* 0x000f660008000c00 */
[----:B------:R-:W1:Y:S01]  /*0070*/  LDC R250, c[0x0][0x3a0] ;  /* 0x0000e800fffa7b82 */ /* 0x000e620000000800 */
[----:B------:R-:W1:Y:S01]  /*0080*/  LDCU UR49, c[0x0][0x3b0] ;  /* 0x00007600ff3177ac */ /* 0x000e620008000800 */
[----:B------:R-:W1:Y:S06]  /*0090*/  LDCU UR46, c[0x0][0x3b0] ;  /* 0x00007600ff2e77ac */ /* 0x000e6c0008000800 */
[----:B------:R-:W1:Y:S01]  /*00a0*/  LDC R248, c[0x0][0x3a0] ;  /* 0x0000e800fff87b82 */ /* 0x000e620000000800 */
[----:B------:R-:W1:Y:S01]  /*00b0*/  LDCU UR45, c[0x0][0x3b0] ;  /* 0x00007600ff2d77ac */ /* 0x000e620008000800 */
[----:B------:R-:W1:Y:S01]  /*00c0*/  LDCU UR43, c[0x0][0x3b0] ;  /* 0x00007600ff2b77ac */ /* 0x000e620008000800 */
[----:B--2---:R-:W-:Y:S01]  /*00d0*/  VIADD R0, R13, 0x7f ;  /* 0x0000007f0d007836 */ /* 0x004fe20000000000 */
[----:B------:R-:W-:-:S04]  /*00e0*/  IABS R14, R13 ;  /* 0x0000000d000e7213 */ /* 0x000fc80000000000 */
[----:B------:R-:W2:Y:S01]  /*00f0*/  LDC R249, c[0x0][0x3a0] ;  /* 0x0000e800fff97b82 */ /* 0x000ea20000000800 */
[----:B------:R-:W-:Y:S01]  /*0100*/  IABS R11, R12 ;  /* 0x0000000c000b7213 */ /* 0x000fe20000000000 */
[----:B------:R-:W1:Y:S01]  /*0110*/  LDCU UR38, c[0x0][0x3b0] ;  /* 0x00007600ff2677ac */ /* 0x000e620008000800 */
[----:B------:R-:W-:Y:S01]  /*0120*/  SHF.R.S32.HI R3, RZ, 0x1f, R0 ;  /* 0x0000001fff037819 */ /* 0x000fe20000011400 */
[----:B------:R-:W1:Y:S03]  /*0130*/  LDCU UR48, c[0x0][0x3b0] ;  /* 0x00007600ff3077ac */ /* 0x000e660008000800 */
[----:B------:R-:W-:Y:S01]  /*0140*/  LEA.HI R3, R3, R0, RZ, 0x7 ;  /* 0x0000000003037211 */ /* 0x000fe200078f38ff */
[----:B------:R-:W1:Y:S01]  /*0150*/  LDC R251, c[0x0][0x3a0] ;  /* 0x0000e800fffb7b82 */ /* 0x000e620000000800 */
[----:B---3--:R-:W-:Y:S01]  /*0160*/  IABS R8, R5 ;  /* 0x0000000500087213 */ /* 0x008fe20000000000 */
[----:B------:R-:W3:Y:S01]  /*0170*/  LDCU UR34, c[0x0][0x3b0] ;  /* 0x00007600ff2277ac */ /* 0x000ee20008000800 */
[----:B------:R-:W-:-:S02]  /*0180*/  SHF.R.S32.HI R3, RZ, 0x7, R3 ;  /* 0x00000007ff037819 */ /* 0x000fc40000011403 */
[----:B----4-:R-:W-:Y:S01]  /*0190*/  LOP3.LUT R170, R15, 0x3f, RZ, 0xc0, !PT ;  /* 0x0000003f0faa7812 */ /* 0x010fe200078ec0ff */
[----:B------:R-:W4:Y:S01]  /*01a0*/  LDCU UR30, c[0x0][0x3b0] ;  /* 0x00007600ff1e77ac */ /* 0x000f220008000800 */
[----:B------:R-:W-:Y:S01]  /*01b0*/  SHF.L.U32 R4, R3, 0x3, RZ ;  /* 0x0000000303047819 */ /* 0x000fe200000006ff */
[----:B------:R-:W1:Y:S03]  /*01c0*/  LDCU UR28, c[0x0][0x3b0] ;  /* 0x00007600ff1c77ac */ /* 0x000e660008000800 */
[-C--:B------:R-:W-:Y:S02]  /*01d0*/  IABS R7, R4.reuse ;  /* 0x0000000400077213 */ /* 0x080fe40000000000 */
[----:B------:R-:W-:Y:S01]  /*01e0*/  IABS R10, R4 ;  /* 0x00000004000a7213 */ /* 0x000fe20000000000 */
[----:B------:R-:W1:Y:S01]  /*01f0*/  LDCU UR31, c[0x0][0x3b0] ;  /* 0x00007600ff1f77ac */ /* 0x000e620008000800 */
[----:B------:R-:W3:Y:S01]  /*0200*/  I2F.RP R0, R7 ;  /* 0x0000000700007306 */ /* 0x000ee20000209400 */
[----:B------:R-:W1:Y:S01]  /*0210*/  LDCU UR18, c[0x0][0x3b0] ;  /* 0x00007600ff1277ac */ /* 0x000e620008000800 */
[----:B------:R-:W1:Y:S01]  /*0220*/  LDCU UR12, c[0x0][0x3b0] ;  /* 0x00007600ff0c77ac */ /* 0x000e620008000800 */
[----:B------:R-:W1:Y:S01]  /*0230*/  LDCU UR22, c[0x0][0x3b0] ;  /* 0x00007600ff1677ac */ /* 0x000e620008000800 */
[----:B------:R-:W1:Y:S04]  /*0240*/  LDCU UR29, c[0x0][0x3b0] ;  /* 0x00007600ff1d77ac */ /* 0x000e680008000800 */
[----:B---3--:R-:W3:Y:S01]  /*0250*/  MUFU.RCP R0, R0 ;  /* 0x0000000000007308 */ /* 0x008ee20000001000 */
[----:B------:R-:W1:Y:S01]  /*0260*/  LDCU UR32, c[0x0][0x3b0] ;  /* 0x00007600ff2077ac */ /* 0x000e620008000800 */
[----:B------:R-:W1:Y:S01]  /*0270*/  LDCU UR11, c[0x0][0x3b0] ;  /* 0x00007600ff0b77ac */ /* 0x000e620008000800 */
[----:B------:R-:W1:Y:S01]  /*0280*/  LDCU UR23, c[0x0][0x3b0] ;  /* 0x00007600ff1777ac */ /* 0x000e620008000800 */
[----:B------:R-:W1:Y:S01]  /*0290*/  LDCU UR20, c[0x0][0x3b0] ;  /* 0x00007600ff1477ac */ /* 0x000e620008000800 */
[----:B------:R-:W1:Y:S01]  /*02a0*/  LDCU UR4, c[0x0][0x3b0] ;  /* 0x00007600ff0477ac */ /* 0x000e620008000800 */
[----:B---3--:R-:W-:-:S02]  /*02b0*/  VIADD R2, R0, 0xffffffe ;  /* 0x0ffffffe00027836 */ /* 0x008fc40000000000 */
[----:B------:R-:W-:Y:S01]  /*02c0*/  IMAD.MOV R0, RZ, RZ, -R10 ;  /* 0x000000ffff007224 */ /* 0x000fe200078e0a0a */
[----:B------:R-:W3:Y:S01]  /*02d0*/  LDCU UR16, c[0x0][0x3b0] ;  /* 0x00007600ff1077ac */ /* 0x000ee20008000800 */
[----:B------:R1:W2:Y:S01]  /*02e0*/  F2I.FTZ.U32.TRUNC.NTZ R3, R2 ;  /* 0x0000000200037305 */ /* 0x0002a2000021f000 */
[----:B------:R-:W3:Y:S01]  /*02f0*/  LDCU UR51, c[0x0][0x3b0] ;  /* 0x00007600ff3377ac */ /* 0x000ee20008000800 */
[----:B------:R-:W3:Y:S01]  /*0300*/  LDCU UR15, c[0x0][0x3b0] ;  /* 0x00007600ff0f77ac */ /* 0x000ee20008000800 */
[----:B------:R-:W3:Y:S01]  /*0310*/  LDCU UR14, c[0x0][0x3b0] ;  /* 0x00007600ff0e77ac */ /* 0x000ee20008000800 */
[----:B-1----:R-:W-:Y:S01]  /*0320*/  IMAD.MOV.U32 R2, RZ, RZ, RZ ;  /* 0x000000ffff027224 */ /* 0x002fe200078e00ff */
[----:B------:R-:W1:Y:S01]  /*0330*/  LDCU UR13, c[0x0][0x3b0] ;  /* 0x00007600ff0d77ac */ /* 0x000e620008000800 */
[--C-:B--2---:R-:W-:Y:S01]  /*0340*/  IMAD.MOV R6, RZ, RZ, -R3.reuse ;  /* 0x000000ffff067224 */ /* 0x104fe200078e0a03 */
[----:B------:R-:W2:Y:S03]  /*0350*/  LDCU UR10, c[0x0][0x3b0] ;  /* 0x00007600ff0a77ac */ /* 0x000ea60008000800 */
[----:B------:R-:W-:Y:S01]  /*0360*/  IMAD R9, R6, R7, RZ ;  /* 0x0000000706097224 */ /* 0x000fe200078e02ff */
[----:B------:R-:W-:Y:S01]  /*0370*/  MOV R6, R8 ;  /* 0x0000000800067202 */ /* 0x000fe20000000f00 */
[----:B------:R-:W1:Y:S02]  /*0380*/  LDCU UR9, c[0x0][0x3b0] ;  /* 0x00007600ff0977ac */ /* 0x000e640008000800 */
[----:B------:R-:W-:Y:S01]  /*0390*/  IMAD.HI.U32 R3, R3, R9, R2 ;  /* 0x0000000903037227 */ /* 0x000fe200078e0002 */
[----:B------:R-:W1:Y:S01]  /*03a0*/  LDCU UR40, c[0x0][0x3b0] ;  /* 0x00007600ff2877ac */ /* 0x000e620008000800 */
[----:B------:R-:W1:Y:S04]  /*03b0*/  LDCU UR47, c[0x0][0x3b0] ;  /* 0x00007600ff2f77ac */ /* 0x000e680008000800 */
[----:B------:R-:W-:Y:S01]  /*03c0*/  IMAD.HI.U32 R3, R3, R6, RZ ;  /* 0x0000000603037227 */ /* 0x000fe200078e00ff */
[----:B------:R-:W1:Y:S03]  /*03d0*/  LDCU UR41, c[0x0][0x3b0] ;  /* 0x00007600ff2977ac */ /* 0x000e660008000800 */
[----:B------:R-:W-:Y:S01]  /*03e0*/  IMAD R0, R3, R0, R6 ;  /* 0x0000000003007224 */ /* 0x000fe200078e0206 */
[----:B------:R-:W1:Y:S01]  /*03f0*/  LDCU UR35, c[0x0][0x3b0] ;  /* 0x00007600ff2377ac */ /* 0x000e620008000800 */
[----:B------:R-:W1:Y:S03]  /*0400*/  LDCU UR66, c[0x0][0x3b0] ;  /* 0x00007600ff4277ac */ /* 0x000e660008000800 */
[----:B------:R-:W-:Y:S01]  /*0410*/  ISETP.GT.U32.AND P1, PT, R7, R0, PT ;  /* 0x000000000700720c */ /* 0x000fe20003f24070 */
[----:B------:R-:W1:Y:S01]  /*0420*/  LDCU UR19, c[0x0][0x3b0] ;  /* 0x00007600ff1377ac */ /* 0x000e620008000800 */
[----:B------:R-:W1:Y:S01]  /*0430*/  LDCU UR8, c[0x0][0x3b0] ;  /* 0x00007600ff0877ac */ /* 0x000e620008000800 */
[----:B------:R-:W1:Y:S01]  /*0440*/  LDCU UR7, c[0x0][0x3b0] ;  /* 0x00007600ff0777ac */ /* 0x000e620008000800 */
[----:B------:R-:W1:Y:S09]  /*0450*/  LDCU UR68, c[0x0][0x3b0] ;  /* 0x00007600ff4477ac */ /* 0x000e720008000800 */
[-C--:B------:R-:W-:Y:S01]  /*0460*/  @!P1 IADD3 R0, PT, PT, R0, -R7.reuse, RZ ;  /* 0x8000000700009210 */ /* 0x080fe20007ffe0ff */
[----:B------:R-:W-:Y:S01]  /*0470*/  @!P1 VIADD R3, R3, 0x1 ;  /* 0x0000000103039836 */ /* 0x000fe20000000000 */
[----:B------:R-:W-:Y:S01]  /*0480*/  ISETP.NE.AND P1, PT, R4, RZ, PT ;  /* 0x000000ff0400720c */ /* 0x000fe20003f25270 */
[----:B------:R-:W1:Y:S01]  /*0490*/  LDCU UR74, c[0x0][0x3b0] ;  /* 0x00007600ff4a77ac */ /* 0x000e620008000800 */
[----:B------:R-:W-:Y:S01]  /*04a0*/  ISETP.GE.U32.AND P0, PT, R0, R7, PT ;  /* 0x000000070000720c */ /* 0x000fe20003f06070 */
[----:B------:R-:W1:Y:S01]  /*04b0*/  LDCU UR73, c[0x0][0x3b0] ;  /* 0x00007600ff4977ac */ /* 0x000e620008000800 */
[----:B------:R-:W-:Y:S01]  /*04c0*/  LOP3.LUT R0, R5, R4, RZ, 0x3c, !PT ;  /* 0x0000000405007212 */ /* 0x000fe200078e3cff */
[----:B------:R-:W1:Y:S03]  /*04d0*/  LDCU UR56, c[0x0][0x3b0] ;  /* 0x00007600ff3877ac */ /* 0x000e660008000800 */
[----:B------:R-:W-:Y:S01]  /*04e0*/  ISETP.GE.AND P2, PT, R0, RZ, PT ;  /* 0x000000ff0000720c */ /* 0x000fe20003f46270 */
[----:B------:R-:W-:Y:S01]  /*04f0*/  VIADD R0, R12, 0xff ;  /* 0x000000ff0c007836 */ /* 0x000fe20000000000 */
[----:B------:R-:W1:Y:S01]  /*0500*/  LDCU UR63, c[0x0][0x3b0] ;  /* 0x00007600ff3f77ac */ /* 0x000e620008000800 */
[----:B------:R-:W1:Y:S04]  /*0510*/  LDCU UR50, c[0x0][0x3b0] ;  /* 0x00007600ff3277ac */ /* 0x000e680008000800 */
[----:B------:R-:W-:Y:S01]  /*0520*/  @P0 VIADD R3, R3, 0x1 ;  /* 0x0000000103030836 */ /* 0x000fe20000000000 */
[----:B------:R-:W1:Y:S01]  /*0530*/  LDCU UR67, c[0x0][0x3b0] ;  /* 0x00007600ff4377ac */ /* 0x000e620008000800 */
[----:B------:R-:W1:Y:S03]  /*0540*/  LDCU UR44, c[0x0][0x3b0] ;  /* 0x00007600ff2c77ac */ /* 0x000e660008000800 */
[----:B------:R-:W-:Y:S01]  /*0550*/  MOV R2, R3 ;  /* 0x0000000300027202 */ /* 0x000fe20000000f00 */
[----:B------:R-:W1:Y:S01]  /*0560*/  LDCU UR42, c[0x0][0x3b0] ;  /* 0x00007600ff2a77ac */ /* 0x000e620008000800 */
[----:B------:R-:W-:-:S03]  /*0570*/  SHF.R.S32.HI R3, RZ, 0x1f, R0 ;  /* 0x0000001fff037819 */ /* 0x000fc60000011400 */
[----:B------:R-:W-:Y:S01]  /*0580*/  @!P2 IMAD.MOV R2, RZ, RZ, -R2 ;  /* 0x000000ffff02a224 */ /* 0x000fe200078e0a02 */
[----:B------:R-:W-:Y:S01]  /*0590*/  @!P1 LOP3.LUT R2, RZ, R4, RZ, 0x33, !PT ;  /* 0x00000004ff029212 */ /* 0x000fe200078e33ff */
[----:B------:R-:W1:Y:S01]  /*05a0*/  LDCU UR65, c[0x0][0x3b0] ;  /* 0x00007600ff4177ac */ /* 0x000e620008000800 */
[----:B------:R-:W-:Y:S01]  /*05b0*/  LEA.HI R3, R3, R0, RZ, 0x8 ;  /* 0x0000000003037211 */ /* 0x000fe200078f40ff */
[----:B------:R-:W1:Y:S01]  /*05c0*/  LDCU UR61, c[0x0][0x3b0] ;  /* 0x00007600ff3d77ac */ /* 0x000e620008000800 */
[----:B------:R-:W-:Y:S01]  /*05d0*/  SHF.L.U32 R8, R2, 0x3, RZ ;  /* 0x0000000302087819 */ /* 0x000fe200000006ff */
[----:B------:R-:W-:Y:S01]  /*05e0*/  IMAD.MOV R2, RZ, RZ, -R2 ;  /* 0x000000ffff027224 */ /* 0x000fe200078e0a02 */
[----:B------:R-:W1:Y:S02]  /*05f0*/  LDCU UR39, c[0x0][0x3b0] ;  /* 0x00007600ff2777ac */ /* 0x000e640008000800 */
[----:B------:R-:W-:Y:S01]  /*0600*/  LEA.HI.SX32 R3, R3, -R8, 0x18 ;  /* 0x8000000803037211 */ /* 0x000fe200078fc2ff */
[----:B------:R-:W-:-:S02]  /*0610*/  IMAD R10, R4, R2, R5 ;  /* 0x00000002040a7224 */ /* 0x000fc400078e0205 */
[----:B------:R-:W-:Y:S01]  /*0620*/  IMAD.MOV.U32 R2, RZ, RZ, RZ ;  /* 0x000000ffff027224 */ /* 0x000fe200078e00ff */
[----:B------:R-:W-:Y:S01]  /*0630*/  VIMNMX R9, PT, PT, R3, 0x8, PT ;  /* 0x0000000803097848 */ /* 0x000fe20003fe0100 */
[----:B------:R-:W1:Y:S01]  /*0640*/  LDCU UR37, c[0x0][0x3b0] ;  /* 0x00007600ff2577ac */ /* 0x000e620008000800 */
[----:B------:R-:W-:Y:S01]  /*0650*/  IABS R4, R10 ;  /* 0x0000000a00047213 */ /* 0x000fe20000000000 */
[----:B------:R-:W1:Y:S01]  /*0660*/  LDCU UR55, c[0x0][0x3b0] ;  /* 0x00007600ff3777ac */ /* 0x000e620008000800 */
[----:B------:R-:W-:Y:S01]  /*0670*/  IABS R7, R9 ;  /* 0x0000000900077213 */ /* 0x000fe20000000000 */
[----:B------:R-:W1:Y:S03]  /*0680*/  LDCU UR36, c[0x0][0x3b0] ;  /* 0x00007600ff2477ac */ /* 0x000e660008000800 */
[----:B------:R-:W1:Y:S01]  /*0690*/  I2F.RP R0, R7 ;  /* 0x0000000700007306 */ /* 0x000e620000209400 */
[----:B------:R-:W2:Y:S01]  /*06a0*/  LDCU UR62, c[0x0][0x3b0] ;  /* 0x00007600ff3e77ac */ /* 0x000ea20008000800 */
[----:B------:R-:W2:Y:S01]  /*06b0*/  LDCU UR33, c[0x0][0x3b0] ;  /* 0x00007600ff2177ac */ /* 0x000ea20008000800 */
[----:B------:R-:W2:Y:S01]  /*06c0*/  LDCU UR21, c[0x0][0x3b0] ;  /* 0x00007600ff1577ac */ /* 0x000ea20008000800 */
[----:B------:R-:W2:Y:S04]  /*06d0*/  LDCU UR17, c[0x0][0x3b0] ;  /* 0x00007600ff1177ac */ /* 0x000ea80008000800 */
[----:B-1----:R-:W1:Y:S01]  /*06e0*/  MUFU.RCP R0, R0 ;  /* 0x0000000000007308 */ /* 0x002e620000001000 */
[----:B------:R-:W2:Y:S01]  /*06f0*/  LDCU UR72, c[0x0][0x3b0] ;  /* 0x00007600ff4877ac */ /* 0x000ea20008000800 */
[----:B------:R-:W2:Y:S01]  /*0700*/  LDCU UR70, c[0x0][0x3b0] ;  /* 0x00007600ff4677ac */ /* 0x000ea20008000800 */
[----:B------:R-:W2:Y:S01]  /*0710*/  LDCU UR64, c[0x0][0x3b0] ;  /* 0x00007600ff4077ac */ /* 0x000ea20008000800 */
[----:B------:R-:W2:Y:S01]  /*0720*/  LDCU UR60, c[0x0][0x3b0] ;  /* 0x00007600ff3c77ac */ /* 0x000ea20008000800 */
[----:B------:R-:W2:Y:S01]  /*0730*/  LDCU UR6, c[0x0][0x3b0] ;  /* 0x00007600ff0677ac */ /* 0x000ea20008000800 */
[----:B-1----:R-:W-:Y:S01]  /*0740*/  VIADD R3, R0, 0xffffffe ;  /* 0x0ffffffe00037836 */ /* 0x002fe20000000000 */
[----:B------:R-:W1:Y:S01]  /*0750*/  LDCU UR58, c[0x0][0x3b0] ;  /* 0x00007600ff3a77ac */ /* 0x000e620008000800 */
[----:B------:R-:W1:Y:S04]  /*0760*/  LDCU UR5, c[0x0][0x3b0] ;  /* 0x00007600ff0577ac */ /* 0x000e680008000800 */
[----:B------:R-:W1:Y:S01]  /*0770*/  F2I.FTZ.U32.TRUNC.NTZ R3, R3 ;  /* 0x0000000300037305 */ /* 0x000e62000021f000 */
[----:B------:R-:W2:Y:S01]  /*0780*/  LDCU UR77, c[0x0][0x3b0] ;  /* 0x00007600ff4d77ac */ /* 0x000ea20008000800 */
[----:B------:R-:W2:Y:S01]  /*0790*/  LDCU UR71, c[0x0][0x3b0] ;  /* 0x00007600ff4777ac */ /* 0x000ea20008000800 */
[----:B------:R-:W2:Y:S01]  /*07a0*/  LDCU UR69, c[0x0][0x3b0] ;  /* 0x00007600ff4577ac */ /* 0x000ea20008000800 */
[----:B------:R-:W2:Y:S01]  /*07b0*/  LDCU UR59, c[0x0][0x3b0] ;  /* 0x00007600ff3b77ac */ /* 0x000ea20008000800 */
[----:B-1----:R-:W-:Y:S01]  /*07c0*/  IADD3 R6, PT, PT, RZ, -R3, RZ ;  /* 0x80000003ff067210 */ /* 0x002fe20007ffe0ff */
[----:B------:R-:W1:Y:S01]  /*07d0*/  LDCU UR57, c[0x0][0x3b0] ;  /* 0x00007600ff3977ac */ /* 0x000e620008000800 */
[----:B------:R-:W1:Y:S03]  /*07e0*/  LDCU UR54, c[0x0][0x3b0] ;  /* 0x00007600ff3677ac */ /* 0x000e660008000800 */
[----:B------:R-:W-:Y:S01]  /*07f0*/  IMAD R5, R6, R7, RZ ;  /* 0x0000000706057224 */ /* 0x000fe200078e02ff */
[----:B------:R-:W-:Y:S01]  /*0800*/  IABS R6, R9 ;  /* 0x0000000900067213 */ /* 0x000fe20000000000 */
[----:B------:R-:W1:Y:S02]  /*0810*/  LDCU UR53, c[0x0][0x3b0] ;  /* 0x00007600ff3577ac */ /* 0x000e640008000800 */
[----:B------:R-:W-:Y:S01]  /*0820*/  IMAD.HI.U32 R2, R3, R5, R2 ;  /* 0x0000000503027227 */ /* 0x000fe200078e0002 */
[----:B------:R-:W-:-:S02]  /*0830*/  IADD3 R0, PT, PT, RZ, -R6, RZ ;  /* 0x80000006ff007210 */ /* 0x000fc40007ffe0ff */
[----:B------:R-:W1:Y:S01]  /*0840*/  I2F.RP R6, R14 ;  /* 0x0000000e00067306 */ /* 0x000e620000209400 */
[----:B------:R-:W-:Y:S01]  /*0850*/  IMAD.MOV.U32 R3, RZ, RZ, R4 ;  /* 0x000000ffff037224 */ /* 0x000fe200078e0004 */
[----:B------:R-:W2:Y:S01]  /*0860*/  LDCU UR52, c[0x0][0x3b0] ;  /* 0x00007600ff3477ac */ /* 0x000ea20008000800 */
[----:B------:R-:W2:Y:S02]  /*0870*/  LDCU UR76, c[0x0][0x3b0] ;  /* 0x00007600ff4c77ac */ /* 0x000ea40008000800 */
[----:B------:R-:W-:-:S04]  /*0880*/  IMAD.HI.U32 R2, R2, R3, RZ ;  /* 0x0000000302027227 */ /* 0x000fc800078e00ff */
[----:B------:R-:W-:Y:S02]  /*0890*/  IMAD R0, R2, R0, R3 ;  /* 0x0000000002007224 */ /* 0x000fe400078e0203 */
[----:B------:R-:W2:Y:S01]  /*08a0*/  I2F.RP R3, R11 ;  /* 0x0000000b00037306 */ /* 0x000ea20000209400 */
[----:B------:R-:W-:Y:S02]  /*08b0*/  VIADD R248, R248, 0xfffffffb ;  /* 0xfffffffbf8f87836 */ /* 0x000fe40000000000 */
[----:B------:R-:W-:Y:S01]  /*08c0*/  ISETP.GT.U32.AND P1, PT, R7, R0, PT ;  /* 0x000000000700720c */ /* 0x000fe20003f24070 */
[----:B------:R-:W-:-:S04]  /*08d0*/  VIADD R249, R249, 0xffffffff ;  /* 0xfffffffff9f97836 */ /* 0x000fc80000000000 */
[----:B-1----:R-:W1:Y:S08]  /*08e0*/  MUFU.RCP R6, R6 ;  /* 0x0000000600067308 */ /* 0x002e700000001000 */
[----:B------:R-:W-:Y:S01]  /*08f0*/  @!P1 IMAD.IADD R0, R0, 0x1, -R7 ;  /* 0x0000000100009824 */ /* 0x000fe200078e0a07 */
[----:B--2---:R-:W2:Y:S01]  /*0900*/  MUFU.RCP R3, R3 ;  /* 0x0000000300037308 */ /* 0x004ea20000001000 */
[----:B------:R-:W-:-:S02]  /*0910*/  @!P1 IADD3 R2, PT, PT, R2, 0x1, RZ ;  /* 0x0000000102029810 */ /* 0x000fc40007ffe0ff */
[----:B------:R-:W-:Y:S02]  /*0920*/  ISETP.NE.AND P1, PT, R9, RZ, PT ;  /* 0x000000ff0900720c */ /* 0x000fe40003f25270 */
[----:B------:R-:W-:Y:S02]  /*0930*/  ISETP.GE.U32.AND P0, PT, R0, R7, PT ;  /* 0x000000070000720c */ /* 0x000fe40003f06070 */
[----:B------:R-:W-:Y:S01]  /*0940*/  LOP3.LUT R0, R10, R9, RZ, 0x3c, !PT ;  /* 0x000000090a007212 */ /* 0x000fe200078e3cff */
[----:B-1----:R-:W-:-:S03]  /*0950*/  VIADD R4, R6, 0xffffffe ;  /* 0x0ffffffe06047836 */ /* 0x002fc60000000000 */
[----:B------:R-:W-:Y:S01]  /*0960*/  ISETP.GE.AND P2, PT, R0, RZ, PT ;  /* 0x000000ff0000720c */ /* 0x000fe20003f46270 */
[----:B------:R1:W3:Y:S01]  /*0970*/  F2I.FTZ.U32.TRUNC.NTZ R5, R4 ;  /* 0x0000000400057305 */ /* 0x0002e2000021f000 */
[----:B--2---:R-:W-:-:S05]  /*0980*/  VIADD R0, R3, 0xffffffe ;  /* 0x0ffffffe03007836 */ /* 0x004fca0000000000 */
[----:B------:R-:W-:Y:S02]  /*0990*/  @P0 VIADD R2, R2, 0x1 ;  /* 0x0000000102020836 */ /* 0x000fe40000000000 */
[----:B------:R2:W4:Y:S01]  /*09a0*/  F2I.FTZ.U32.TRUNC.NTZ R3, R0 ;  /* 0x0000000000037305 */ /* 0x000522000021f000 */
[----:B-1----:R-:W-:Y:S02]  /*09b0*/  IMAD.MOV.U32 R4, RZ, RZ, RZ ;  /* 0x000000ffff047224 */ /* 0x002fe400078e00ff */
[----:B------:R-:W-:Y:S01]  /*09c0*/  MOV R252, R2 ;  /* 0x0000000200fc7202 */ /* 0x000fe20000000f00 */
[----:B---3--:R-:W-:-:S04]  /*09d0*/  IMAD.MOV R7, RZ, RZ, -R5 ;  /* 0x000000ffff077224 */ /* 0x008fc800078e0a05 */
[----:B------:R-:W-:Y:S01]  /*09e0*/  @!P2 IMAD.MOV R252, RZ, RZ, -R252 ;  /* 0x000000fffffca224 */ /* 0x000fe200078e0afc */
[----:B------:R-:W-:Y:S01]  /*09f0*/  @!P1 LOP3.LUT R252, RZ, R9, RZ, 0x33, !PT ;  /* 0x00000009fffc9212 */ /* 0x000fe200078e33ff */
[----:B------:R-:W-:-:S03]  /*0a00*/  IMAD R7, R7, R14, RZ ;  /* 0x0000000e07077224 */ /* 0x000fc600078e02ff */
[C---:B------:R-:W-:Y:S01]  /*0a10*/  IADD3 R2, PT, PT, -R252.reuse, RZ, RZ ;  /* 0x000000fffc027210 */ /* 0x040fe20007ffe1ff */
[----:B--2---:R-:W-:Y:S01]  /*0a20*/  IMAD.HI.U32 R0, R5, R7, R4 ;  /* 0x0000000705007227 */ /* 0x004fe200078e0004 */
[----:B------:R-:W-:-:S03]  /*0a30*/  SHF.L.U32 R252, R252, 0x7, RZ ;  /* 0x00000007fcfc7819 */ /* 0x000fc600000006ff */
[----:B------:R-:W-:Y:S01]  /*0a40*/  IMAD R2, R9, R2, R10 ;  /* 0x0000000209027224 */ /* 0x000fe200078e020a */
[C---:B------:R-:W-:Y:S01]  /*0a50*/  IADD3 R20, PT, PT, R252.reuse, 0x3, RZ ;  /* 0x00000003fc147810 */ /* 0x040fe20007ffe0ff */
[--C-:B----4-:R-:W-:Y:S01]  /*0a60*/  IMAD.MOV R6, RZ, RZ, -R3.reuse ;  /* 0x000000ffff067224 */ /* 0x110fe200078e0a03 */
[----:B------:R-:W-:Y:S01]  /*0a70*/  IADD3 R27, PT, PT, R252, 0xb, RZ ;  /* 0x0000000bfc1b7810 */ /* 0x000fe20007ffe0ff */
[----:B------:R-:W-:Y:S01]  /*0a80*/  IMAD.IADD R4, R8, 0x1, R2 ;  /* 0x0000000108047824 */ /* 0x000fe200078e0202 */
[----:B------:R-:W-:Y:S01]  /*0a90*/  MOV R2, RZ ;  /* 0x000000ff00027202 */ /* 0x000fe20000000f00 */
[----:B------:R-:W-:Y:S01]  /*0aa0*/  VIADD R7, R252, 0x7f ;  /* 0x0000007ffc077836 */ /* 0x000fe20000000000 */
[----:B------:R-:W-:Y:S01]  /*0ab0*/  IABS R19, R20 ;  /* 0x0000001400137213 */ /* 0x000fe20000000000 */
[----:B------:R-:W-:Y:S01]  /*0ac0*/  IMAD R24, R4, 0x100, R170 ;  /* 0x0000010004187824 */ /* 0x000fe200078e02aa */
[----:B------:R-:W-:Y:S01]  /*0ad0*/  IADD3 R29, PT, PT, R252, 0xd, RZ ;  /* 0x0000000dfc1d7810 */ /* 0x000fe20007ffe0ff */
[----:B------:R-:W-:Y:S01]  /*0ae0*/  IMAD R5, R6, R11, RZ ;  /* 0x0000000b06057224 */ /* 0x000fe200078e02ff */
[----:B------:R-:W-:Y:S01]  /*0af0*/  IABS R15, R7 ;  /* 0x00000007000f7213 */ /* 0x000fe20000000000 */
[C---:B------:R-:W-:Y:S01]  /*0b00*/  VIADD R18, R24.reuse, 0x40 ;  /* 0x0000004018127836 */ /* 0x040fe20000000000 */
[C---:B------:R-:W-:Y:S01]  /*0b10*/  IADD3 R23, PT, PT, R24.reuse, 0x80, RZ ;  /* 0x0000008018177810 */ /* 0x040fe20007ffe0ff */
[----:B------:R-:W-:Y:S01]  /*0b20*/  IMAD.HI.U32 R2, R3, R5, R2 ;  /* 0x0000000503027227 */ /* 0x000fe200078e0002 */
[----:B------:R-:W-:Y:S01]  /*0b30*/  IABS R6, R24 ;  /* 0x0000001800067213 */ /* 0x000fe20000000000 */
[----:B------:R1:W-:Y:S01]  /*0b40*/  STL [R1+0x9c0], R24 ;  /* 0x0009c01801007387 */ /* 0x0003e20000100800 */
[----:B------:R-:W-:Y:S01]  /*0b50*/  ISETP.GE.AND P4, PT, R7, RZ, PT ;  /* 0x000000ff0700720c */ /* 0x000fe20003f86270 */
[----:B------:R-:W-:Y:S01]  /*0b60*/  VIADD R25, R24, 0xc0 ;  /* 0x000000c018197836 */ /* 0x000fe20000000000 */
[----:B------:R-:W-:Y:S01]  /*0b70*/  IABS R7, R18 ;  /* 0x0000001200077213 */ /* 0x000fe20000000000 */
[----:B------:R-:W-:Y:S01]  /*0b80*/  IMAD.HI.U32 R4, R0, R15, RZ ;  /* 0x0000000f00047227 */ /* 0x000fe200078e00ff */
[----:B------:R-:W-:Y:S01]  /*0b90*/  IABS R8, R23 ;  /* 0x0000001700087213 */ /* 0x000fe20000000000 */
[----:B------:R2:W-:Y:S01]  /*0ba0*/  STL [R1+0x9cc], R18 ;  /* 0x0009cc1201007387 */ /* 0x0005e20000100800 */
[----:B------:R-:W-:Y:S01]  /*0bb0*/  IABS R9, R25 ;  /* 0x0000001900097213 */ /* 0x000fe20000000000 */
[----:B------:R-:W-:Y:S01]  /*0bc0*/  IMAD.HI.U32 R3, R2, R6, RZ ;  /* 0x0000000602037227 */ /* 0x000fe200078e00ff */
[----:B------:R-:W-:Y:S01]  /*0bd0*/  IABS R35, R29 ;  /* 0x0000001d00237213 */ /* 0x000fe20000000000 */
[----:B------:R3:W-:Y:S01]  /*0be0*/  STL [R1+0x9c8], R23 ;  /* 0x0009c81701007387 */ /* 0x0007e20000100800 */
[----:B------:R-:W-:Y:S01]  /*0bf0*/  IADD3 R34, PT, PT, R252, 0x14, RZ ;  /* 0x00000014fc227810 */ /* 0x000fe20007ffe0ff */
[----:B------:R-:W-:Y:S01]  /*0c00*/  IMAD.MOV R10, RZ, RZ, -R4 ;  /* 0x000000ffff0a7224 */ /* 0x000fe200078e0a04 */
[----:B------:R-:W-:Y:S01]  /*0c10*/  IADD3 R3, PT, PT, -R3, RZ, RZ ;  /* 0x000000ff03037210 */ /* 0x000fe20007ffe1ff */
[----:B------:R-:W-:Y:S01]  /*0c20*/  IMAD.HI.U32 R4, R2, R7, RZ ;  /* 0x0000000702047227 */ /* 0x000fe200078e00ff */
[----:B------:R4:W-:Y:S01]  /*0c30*/  STL [R1+0x9c4], R25 ;  /* 0x0009c41901007387 */ /* 0x0009e20000100800 */
[----:B------:R-:W-:-:S02]  /*0c40*/  IABS R33, R34 ;  /* 0x0000002200217213 */ /* 0x000fc40000000000 */
[----:B------:R-:W-:Y:S01]  /*0c50*/  IMAD.HI.U32 R5, R2, R8, RZ ;  /* 0x0000000802057227 */ /* 0x000fe200078e00ff */
[C---:B------:R-:W-:Y:S02]  /*0c60*/  IADD3 R42, PT, PT, R252.reuse, 0x18, RZ ;  /* 0x00000018fc2a7810 */ /* 0x040fe40007ffe0ff */
[----:B------:R-:W-:Y:S01]  /*0c70*/  IADD3 R41, PT, PT, R252, 0x17, RZ ;  /* 0x00000017fc297810 */ /* 0x000fe20007ffe0ff */
[----:B------:R-:W-:Y:S01]  /*0c80*/  IMAD.HI.U32 R2, R2, R9, RZ ;  /* 0x0000000902027227 */ /* 0x000fe200078e00ff */
[----:B------:R-:W-:Y:S02]  /*0c90*/  IABS R39, R42 ;  /* 0x0000002a00277213 */ /* 0x000fe40000000000 */
[C---:B------:R-:W-:Y:S01]  /*0ca0*/  IADD3 R145, PT, PT, R252.reuse, 0x65, RZ ;  /* 0x00000065fc917810 */ /* 0x040fe20007ffe0ff */
[----:B------:R-:W-:Y:S01]  /*0cb0*/  IMAD.MOV R4, RZ, RZ, -R4 ;  /* 0x000000ffff047224 */ /* 0x000fe200078e0a04 */
[----:B------:R-:W-:Y:S01]  /*0cc0*/  IADD3 R148, PT, PT, R252, 0x68, RZ ;  /* 0x00000068fc947810 */ /* 0x000fe20007ffe0ff */
[----:B------:R-:W-:Y:S01]  /*0cd0*/  IMAD R15, R14, R10, R15 ;  /* 0x0000000a0e0f7224 */ /* 0x000fe200078e020f */
[----:B------:R-:W-:Y:S01]  /*0ce0*/  IADD3 R10, PT, PT, -R2, RZ, RZ ;  /* 0x000000ff020a7210 */ /* 0x000fe20007ffe1ff */
[----:B------:R-:W-:Y:S01]  /*0cf0*/  IMAD.MOV R5, RZ, RZ, -R5 ;  /* 0x000000ffff057224 */ /* 0x000fe200078e0a05 */
[----:B------:R-:W-:Y:S01]  /*0d00*/  IABS R53, R148 ;  /* 0x0000009400357213 */ /* 0x000fe20000000000 */
[C---:B------:R-:W-:Y:S01]  /*0d10*/  IMAD R2, R11.reuse, R3, R6 ;  /* 0x000000030b027224 */ /* 0x040fe200078e0206 */
[----:B------:R-:W-:Y:S01]  /*0d20*/  ISETP.GT.U32.AND P5, PT, R14, R15, PT ;  /* 0x0000000f0e00720c */ /* 0x000fe20003fa4070 */
[C---:B------:R-:W-:Y:S01]  /*0d30*/  IMAD R3, R11.reuse, R4, R7 ;  /* 0x000000040b037224 */ /* 0x040fe200078e0207 */
[C---:B------:R-:W-:Y:S01]  /*0d40*/  IADD3 R157, PT, PT, R252.reuse, 0x6c, RZ ;  /* 0x0000006cfc9d7810 */ /* 0x040fe20007ffe0ff */
[C---:B------:R-:W-:Y:S01]  /*0d50*/  IMAD R4, R11.reuse, R5, R8 ;  /* 0x000000050b047224 */ /* 0x040fe200078e0208 */
[C---:B------:R-:W-:Y:S01]  /*0d60*/  ISETP.GT.U32.AND P1, PT, R11.reuse, R2, PT ;  /* 0x000000020b00720c */ /* 0x040fe20003f24070 */
[C---:B------:R-:W-:Y:S01]  /*0d70*/  IMAD R6, R11.reuse, R10, R9 ;  /* 0x0000000a0b067224 */ /* 0x040fe200078e0209 */
[C---:B------:R-:W-:Y:S01]  /*0d80*/  ISETP.GT.U32.AND P3, PT, R11.reuse, R3, PT ;  /* 0x000000030b00720c */ /* 0x040fe20003f64070 */
[C---:B------:R-:W-:Y:S01]  /*0d90*/  VIADD R16, R252.reuse, 0x1 ;  /* 0x00000001fc107836 */ /* 0x040fe20000000000 */
[----:B------:R-:W-:Y:S01]  /*0da0*/  ISETP.GT.U32.AND P2, PT, R11, R4, PT ;  /* 0x000000040b00720c */ /* 0x000fe20003f44070 */
[C---:B------:R-:W-:Y:S01]  /*0db0*/  VIADD R5, R252.reuse, 0x2 ;  /* 0x00000002fc057836 */ /* 0x040fe20000000000 */
[----:B------:R-:W-:Y:S01]  /*0dc0*/  IABS R55, R157 ;  /* 0x0000009d00377213 */ /* 0x000fe20000000000 */
[----:B------:R-:W-:Y:S01]  /*0dd0*/  VIADD R22, R252, 0x4 ;  /* 0x00000004fc167836 */ /* 0x000fe20000000000 */
[----:B------:R-:W-:Y:S01]  /*0de0*/  IABS R9, R16 ;  /* 0x0000001000097213 */ /* 0x000fe20000000000 */
[----:B------:R-:W-:Y:S01]  /*0df0*/  @!P5 IMAD.IADD R15, R15, 0x1, -R14 ;  /* 0x000000010f0fd824 */ /* 0x000fe200078e0a0e */
[----:B------:R-:W-:Y:S01]  /*0e00*/  ISETP.GE.AND P6, PT, R5, RZ, PT ;  /* 0x000000ff0500720c */ /* 0x000fe20003fc6270 */
[----:B------:R-:W-:Y:S01]  /*0e10*/  IMAD.HI.U32 R7, R0, R19, RZ ;  /* 0x0000001300077227 */ /* 0x000fe200078e00ff */
[----:B------:R-:W-:-:S02]  /*0e20*/  IABS R17, R5 ;  /* 0x0000000500117213 */ /* 0x000fc40000000000 */
[----:B------:R-:W-:Y:S01]  /*0e30*/  @!P1 IADD3 R2, PT, PT, R2, -R11, RZ ;  /* 0x8000000b02029210 */ /* 0x000fe20007ffe0ff */
[----:B------:R-:W-:Y:S01]  /*0e40*/  @!P3 IMAD.IADD R3, R3, 0x1, -R11 ;  /* 0x000000010303b824 */ /* 0x000fe200078e0a0b */
[C---:B------:R-:W-:Y:S01]  /*0e50*/  ISETP.GT.U32.AND P1, PT, R11.reuse, R6, PT ;  /* 0x000000060b00720c */ /* 0x040fe20003f24070 */
[----:B------:R-:W-:Y:S01]  /*0e60*/  IMAD.HI.U32 R5, R0, R9, RZ ;  /* 0x0000000900057227 */ /* 0x000fe200078e00ff */
[----:B------:R-:W-:Y:S02]  /*0e70*/  @!P2 IADD3 R4, PT, PT, R4, -R11, RZ ;  /* 0x8000000b0404a210 */ /* 0x000fe40007ffe0ff */
[C---:B------:R-:W-:Y:S01]  /*0e80*/  ISETP.GT.U32.AND P3, PT, R11.reuse, R3, PT ;  /* 0x000000030b00720c */ /* 0x040fe20003f64070 */
[----:B------:R-:W-:Y:S01]  /*0e90*/  IMAD.MOV R5, RZ, RZ, -R5 ;  /* 0x000000ffff057224 */ /* 0x000fe200078e0a05 */
[C---:B------:R-:W-:Y:S01]  /*0ea0*/  ISETP.GT.U32.AND P2, PT, R11.reuse, R4, PT ;  /* 0x000000040b00720c */ /* 0x040fe20003f44070 */
[----:B------:R-:W-:Y:S01]  /*0eb0*/  IMAD.MOV R7, RZ, RZ, -R7 ;  /* 0x000000ffff077224 */ /* 0x000fe200078e0a07 */
[----:B------:R-:W-:Y:S01]  /*0ec0*/  ISETP.GT.U32.AND P5, PT, R11, R2, PT ;  /* 0x000000020b00720c */ /* 0x000fe20003fa4070 */
[----:B------:R-:W-:Y:S01]  /*0ed0*/  IMAD R9, R14, R5, R9 ;  /* 0x000000050e097224 */ /* 0x000fe200078e0209 */
[----:B------:R-:W-:Y:S01]  /*0ee0*/  IABS R21, R22 ;  /* 0x0000001600157213 */ /* 0x000fe20000000000 */
[----:B------:R-:W-:Y:S01]  /*0ef0*/  IMAD.HI.U32 R5, R0, R17, RZ ;  /* 0x0000001100057227 */ /* 0x000fe200078e00ff */
[----:B------:R-:W-:-:S02]  /*0f00*/  ISETP.GE.AND P0, PT, R16, RZ, PT ;  /* 0x000000ff1000720c */ /* 0x000fc40003f06270 */
[----:B------:R-:W-:Y:S01]  /*0f10*/  IADD3 R159, PT, PT, R252, 0x72, RZ ;  /* 0x00000072fc9f7810 */ /* 0x000fe20007ffe0ff */
[--C-:B------:R-:W-:Y:S01]  /*0f20*/  @!P1 IMAD.IADD R6, R6, 0x1, -R11.reuse ;  /* 0x0000000106069824 */ /* 0x100fe200078e0a0b */
[----:B------:R-:W-:Y:S01]  /*0f30*/  IADD3 R164, PT, PT, R252, 0x71, RZ ;  /* 0x00000071fca47810 */ /* 0x000fe20007ffe0ff */
[----:B------:R-:W-:Y:S01]  /*0f40*/  IMAD.HI.U32 R8, R0, R21, RZ ;  /* 0x0000001500087227 */ /* 0x000fe200078e00ff */
[----:B------:R-:W-:Y:S02]  /*0f50*/  @!P3 IADD3 R3, PT, PT, R3, -R11, RZ ;  /* 0x8000000b0303b210 */ /* 0x000fe40007ffe0ff */
[----:B------:R-:W-:Y:S01]  /*0f60*/  ISETP.GE.AND P3, PT, R24, RZ, PT ;  /* 0x000000ff1800720c */ /* 0x000fe20003f66270 */
[--C-:B------:R-:W-:Y:S01]  /*0f70*/  @!P2 IMAD.IADD R4, R4, 0x1, -R11.reuse ;  /* 0x000000010404a824 */ /* 0x100fe200078e0a0b */
[----:B------:R-:W-:Y:S01]  /*0f80*/  ISETP.GT.U32.AND P1, PT, R11, R6, PT ;  /* 0x000000060b00720c */ /* 0x000fe20003f24070 */
[----:B------:R-:W-:Y:S01]  /*0f90*/  @!P5 IMAD.IADD R2, R2, 0x1, -R11 ;  /* 0x000000010202d824 */ /* 0x000fe200078e0a0b */
[----:B------:R-:W-:Y:S01]  /*0fa0*/  ISETP.GE.AND P2, PT, R18, RZ, PT ;  /* 0x000000ff1200720c */ /* 0x000fe20003f46270 */
[----:B------:R-:W-:Y:S01]  /*0fb0*/  IMAD.MOV R5, RZ, RZ, -R5 ;  /* 0x000000ffff057224 */ /* 0x000fe200078e0a05 */
[----:B------:R-:W-:Y:S01]  /*0fc0*/  ISETP.GT.U32.AND P5, PT, R14, R15, PT ;  /* 0x0000000f0e00720c */ /* 0x000fe20003fa4070 */
[----:B------:R-:W-:Y:S01]  /*0fd0*/  VIADD R32, R252, 0x13 ;  /* 0x00000013fc207836 */ /* 0x000fe20000000000 */
[----:B------:R-:W-:Y:S01]  /*0fe0*/  IADD3 R8, PT, PT, -R8, RZ, RZ ;  /* 0x000000ff08087210 */ /* 0x000fe20007ffe1ff */
[C---:B------:R-:W-:Y:S01]  /*0ff0*/  IMAD R16, R14.reuse, R5, R17 ;  /* 0x000000050e107224 */ /* 0x040fe200078e0211 */
[----:B------:R-:W-:Y:S01]  /*1000*/  LOP3.LUT R5, RZ, R12, RZ, 0x33, !PT ;  /* 0x0000000cff057212 */ /* 0x000fe200078e33ff */
[----:B------:R-:W-:Y:S01]  /*1010*/  IMAD R17, R14, R7, R19 ;  /* 0x000000070e117224 */ /* 0x000fe200078e0213 */
[----:B-1----:R-:W-:Y:S01]  /*1020*/  IADD3 R24, PT, PT, R252, 0x6, RZ ;  /* 0x00000006fc187810 */ /* 0x002fe20007ffe0ff */
[----:B------:R-:W-:Y:S01]  /*1030*/  @!P3 IMAD.MOV R2, RZ, RZ, -R2 ;  /* 0x000000ffff02b224 */ /* 0x000fe200078e0a02 */
[----:B------:R-:W-:Y:S01]  /*1040*/  ISETP.GE.AND P3, PT, R23, RZ, PT ;  /* 0x000000ff1700720c */ /* 0x000fe20003f66270 */
[----:B------:R-:W-:Y:S01]  /*1050*/  @!P1 IMAD.IADD R6, R6, 0x1, -R11 ;  /* 0x0000000106069824 */ /* 0x000fe200078e0a0b */
[C---:B------:R-:W-:Y:S01]  /*1060*/  ISETP.GT.U32.AND P1, PT, R14.reuse, R9, PT ;  /* 0x000000090e00720c */ /* 0x040fe20003f24070 */
[----:B------:R-:W-:Y:S01]  /*1070*/  @!P2 IMAD.MOV R3, RZ, RZ, -R3 ;  /* 0x000000ffff03a224 */ /* 0x000fe200078e0a03 */
[----:B------:R-:W-:Y:S01]  /*1080*/  ISETP.GE.AND P2, PT, R25, RZ, PT ;  /* 0x000000ff1900720c */ /* 0x000fe20003f46270 */
[----:B--2---:R-:W-:Y:S01]  /*1090*/  IMAD R18, R14, R8, R21 ;  /* 0x000000080e127224 */ /* 0x004fe200078e0215 */
[----:B------:R-:W-:Y:S01]  /*10a0*/  @!P5 IADD3 R15, PT, PT, R15, -R14, RZ ;  /* 0x8000000e0f0fd210 */ /* 0x000fe20007ffe0ff */
[----:B------:R-:W-:Y:S01]  /*10b0*/  IMAD.MOV.U32 R8, RZ, RZ, R4 ;  /* 0x000000ffff087224 */ /* 0x000fe200078e0004 */
[----:B------:R-:W-:Y:S01]  /*10c0*/  ISETP.NE.AND P5, PT, R12, RZ, PT ;  /* 0x000000ff0c00720c */ /* 0x000fe20003fa5270 */
[----:B------:R-:W-:Y:S01]  /*10d0*/  IMAD.MOV.U32 R10, RZ, RZ, R6 ;  /* 0x000000ffff0a7224 */ /* 0x000fe200078e0006 */
[----:B------:R-:W-:Y:S01]  /*10e0*/  IABS R11, R24 ;  /* 0x00000018000b7213 */ /* 0x000fe20000000000 */
[----:B---3--:R-:W-:Y:S01]  /*10f0*/  VIADD R23, R252, 0x5 ;  /* 0x00000005fc177836 */ /* 0x008fe20000000000 */
[C---:B------:R-:W-:Y:S01]  /*1100*/  SEL R4, R5.reuse, R2, !P5 ;  /* 0x0000000205047207 */ /* 0x040fe20006800000 */
[----:B------:R-:W-:Y:S01]  /*1110*/  @!P3 IMAD.MOV R8, RZ, RZ, -R8 ;  /* 0x000000ffff08b224 */ /* 0x000fe200078e0a08 */
[----:B------:R-:W-:Y:S01]  /*1120*/  SEL R6, R5, R3, !P5 ;  /* 0x0000000305067207 */ /* 0x000fe20006800000 */
[----:B------:R-:W-:Y:S01]  /*1130*/  IMAD.HI.U32 R3, R0, R11, RZ ;  /* 0x0000000b00037227 */ /* 0x000fe200078e00ff */
[----:B------:R-:W-:-:S02]  /*1140*/  @!P1 IADD3 R9, PT, PT, R9, -R14, RZ ;  /* 0x8000000e09099210 */ /* 0x000fc40007ffe0ff */
[----:B------:R-:W-:Y:S01]  /*1150*/  ISETP.GT.U32.AND P1, PT, R14, R16, PT ;  /* 0x000000100e00720c */ /* 0x000fe20003f24070 */
[----:B------:R-:W-:Y:S01]  /*1160*/  IMAD.MOV R3, RZ, RZ, -R3 ;  /* 0x000000ffff037224 */ /* 0x000fe200078e0a03 */
[----:B------:R-:W-:Y:S01]  /*1170*/  @!P2 IADD3 R10, PT, PT, -R10, RZ, RZ ;  /* 0x000000ff0a0aa210 */ /* 0x000fe20007ffe1ff */
[----:B------:R-:W-:Y:S01]  /*1180*/  @!P4 IMAD.MOV R15, RZ, RZ, -R15 ;  /* 0x000000ffff0fc224 */ /* 0x000fe200078e0a0f */
[C---:B------:R-:W-:Y:S01]  /*1190*/  SEL R7, R5.reuse, R8, !P5 ;  /* 0x0000000805077207 */ /* 0x040fe20006800000 */
[C---:B------:R-:W-:Y:S01]  /*11a0*/  VIADD R8, R252.reuse, 0x7 ;  /* 0x00000007fc087836 */ /* 0x040fe20000000000 */
[----:B------:R-:W-:Y:S01]  /*11b0*/  SEL R5, R5, R10, !P5 ;  /* 0x0000000a05057207 */ /* 0x000fe20006800000 */
[----:B------:R-:W-:Y:S01]  /*11c0*/  VIADD R10, R252, 0x8 ;  /* 0x00000008fc0a7836 */ /* 0x000fe20000000000 */
[----:B------:R-:W-:Y:S01]  /*11d0*/  ISETP.GT.U32.AND P5, PT, R14, R18, PT ;  /* 0x000000120e00720c */ /* 0x000fe20003fa4070 */
[C---:B------:R-:W-:Y:S01]  /*11e0*/  VIADD R40, R252.reuse, 0x16 ;  /* 0x00000016fc287836 */ /* 0x040fe20000000000 */
[----:B------:R-:W-:Y:S01]  /*11f0*/  IABS R19, R23 ;  /* 0x0000001700137213 */ /* 0x000fe20000000000 */
[----:B------:R-:W-:Y:S01]  /*1200*/  VIADD R43, R252, 0x23 ;  /* 0x00000023fc2b7836 */ /* 0x000fe20000000000 */
[----:B------:R-:W-:Y:S01]  /*1210*/  ISETP.GT.U32.AND P3, PT, R14, R9, PT ;  /* 0x000000090e00720c */ /* 0x000fe20003f64070 */
[----:B------:R-:W-:Y:S01]  /*1220*/  @!P1 IMAD.IADD R16, R16, 0x1, -R14 ;  /* 0x0000000110109824 */ /* 0x000fe200078e0a0e */
[----:B------:R-:W-:Y:S01]  /*1230*/  ISETP.GT.U32.AND P2, PT, R14, R17, PT ;  /* 0x000000110e00720c */ /* 0x000fe20003f44070 */
[----:B------:R-:W-:Y:S01]  /*1240*/  IMAD.HI.U32 R2, R0, R19, RZ ;  /* 0x0000001300027227 */ /* 0x000fe200078e00ff */
[----:B------:R-:W-:-:S02]  /*1250*/  IABS R21, R8 ;  /* 0x0000000800157213 */ /* 0x000fc40000000000 */
[----:B------:R-:W-:Y:S01]  /*1260*/  ISETP.GT.U32.AND P1, PT, R14, R16, PT ;  /* 0x000000100e00720c */ /* 0x000fe20003f24070 */
[----:B------:R-:W-:Y:S01]  /*1270*/  IMAD.MOV R2, RZ, RZ, -R2 ;  /* 0x000000ffff027224 */ /* 0x000fe200078e0a02 */
[----:B------:R-:W-:Y:S01]  /*1280*/  IABS R79, R159 ;  /* 0x0000009f004f7213 */ /* 0x000fe20000000000 */
[----:B------:R-:W-:Y:S01]  /*1290*/  @!P5 IMAD.IADD R18, R18, 0x1, -R14 ;  /* 0x000000011212d824 */ /* 0x000fe200078e0a0e */
[----:B------:R-:W-:Y:S01]  /*12a0*/  IABS R75, R164 ;  /* 0x000000a4004b7213 */ /* 0x000fe20000000000 */
[----:B------:R-:W-:Y:S01]  /*12b0*/  IMAD R19, R14, R2, R19 ;  /* 0x000000020e137224 */ /* 0x000fe200078e0213 */
[----:B------:R-:W-:Y:S01]  /*12c0*/  IADD3 R81, PT, PT, R252, 0x77, RZ ;  /* 0x00000077fc517810 */ /* 0x000fe20007ffe0ff */
[----:B------:R-:W-:Y:S01]  /*12d0*/  IMAD.HI.U32 R2, R0, R21, RZ ;  /* 0x0000001500027227 */ /* 0x000fe200078e00ff */
[----:B------:R-:W-:Y:S02]  /*12e0*/  ISETP.GT.U32.AND P5, PT, R14, R18, PT ;  /* 0x000000120e00720c */ /* 0x000fe40003fa4070 */
[-C--:B------:R-:W-:Y:S01]  /*12f0*/  @!P3 IADD3 R9, PT, PT, R9, -R14.reuse, RZ ;  /* 0x8000000e0909b210 */ /* 0x080fe20007ffe0ff */
[----:B------:R-:W-:Y:S01]  /*1300*/  IMAD.MOV R2, RZ, RZ, -R2 ;  /* 0x000000ffff027224 */ /* 0x000fe200078e0a02 */
[----:B------:R-:W-:Y:S01]  /*1310*/  ISETP.GE.AND P3, PT, R20, RZ, PT ;  /* 0x000000ff1400720c */ /* 0x000fe20003f66270 */
[----:B------:R-:W-:Y:S01]  /*1320*/  IMAD R20, R14, R3, R11 ;  /* 0x000000030e147224 */ /* 0x000fe200078e020b */
[----:B------:R-:W-:Y:S01]  /*1330*/  @!P1 IADD3 R16, PT, PT, R16, -R14, RZ ;  /* 0x8000000e10109210 */ /* 0x000fe20007ffe0ff */
[C---:B------:R-:W-:Y:S01]  /*1340*/  IMAD R21, R14.reuse, R2, R21 ;  /* 0x000000020e157224 */ /* 0x040fe200078e0215 */
[----:B------:R-:W-:Y:S01]  /*1350*/  @!P2 IADD3 R17, PT, PT, R17, -R14, RZ ;  /* 0x8000000e1111a210 */ /* 0x000fe20007ffe0ff */
[----:B------:R-:W-:Y:S01]  /*1360*/  IMAD.MOV.U32 R12, RZ, RZ, R9 ;  /* 0x000000ffff0c7224 */ /* 0x000fe200078e0009 */
[C---:B------:R-:W-:Y:S01]  /*1370*/  ISETP.GT.U32.AND P1, PT, R14.reuse, R19, PT ;  /* 0x000000130e00720c */ /* 0x040fe20003f24070 */
[----:B------:R-:W-:Y:S01]  /*1380*/  @!P6 IMAD.MOV R16, RZ, RZ, -R16 ;  /* 0x000000ffff10e224 */ /* 0x000fe200078e0a10 */
[----:B------:R-:W-:Y:S01]  /*1390*/  ISETP.GT.U32.AND P4, PT, R14, R17, PT ;  /* 0x000000110e00720c */ /* 0x000fe20003f84070 */
[----:B------:R-:W-:Y:S01]  /*13a0*/  @!P5 IMAD.IADD R18, R18, 0x1, -R14 ;  /* 0x000000011212d824 */ /* 0x000fe200078e0a0e */
[----:B------:R-:W-:Y:S01]  /*13b0*/  ISETP.GT.U32.AND P6, PT, R14, R20, PT ;  /* 0x000000140e00720c */ /* 0x000fe20003fc4070 */
[----:B------:R-:W-:Y:S01]  /*13c0*/  VIADD R45, R252, 0x24 ;  /* 0x00000024fc2d7836 */ /* 0x000fe20000000000 */
[----:B------:R-:W-:Y:S01]  /*13d0*/  ISETP.GT.U32.AND P5, PT, R14, R21, PT ;  /* 0x000000150e00720c */ /* 0x000fe20003fa4070 */
[----:B------:R-:W-:Y:S01]  /*13e0*/  VIADD R47, R252, 0x27 ;  /* 0x00000027fc2f7836 */ /* 0x000fe20000000000 */
[----:B------:R-:W-:Y:S01]  /*13f0*/  @!P0 IADD3 R12, PT, PT, -R12, RZ, RZ ;  /* 0x000000ff0c0c8210 */ /* 0x000fe20007ffe1ff */
[C---:B------:R-:W-:Y:S01]  /*1400*/  VIADD R49, R252.reuse, 0x28 ;  /* 0x00000028fc317836 */ /* 0x040fe20000000000 */
[----:B------:R-:W-:Y:S01]  /*1410*/  ISETP.GE.AND P0, PT, R23, RZ, PT ;  /* 0x000000ff1700720c */ /* 0x000fe20003f06270 */
[C---:B------:R-:W-:Y:S01]  /*1420*/  VIADD R23, R252.reuse, 0x9 ;  /* 0x00000009fc177836 */ /* 0x040fe20000000000 */
[----:B------:R-:W-:Y:S01]  /*1430*/  IABS R3, R10 ;  /* 0x0000000a00037213 */ /* 0x000fe20000000000 */
[C---:B------:R-:W-:Y:S01]  /*1440*/  VIADD R73, R252.reuse, 0x60 ;  /* 0x00000060fc497836 */ /* 0x040fe20000000000 */
[-C--:B------:R-:W-:Y:S01]  /*1450*/  @!P1 IADD3 R19, PT, PT, R19, -R14.reuse, RZ ;  /* 0x8000000e13139210 */ /* 0x080fe20007ffe0ff */
[----:B------:R-:W-:Y:S01]  /*1460*/  VIADD R168, R252, 0x62 ;  /* 0x00000062fca87836 */ /* 0x000fe20000000000 */
[----:B------:R-:W-:Y:S01]  /*1470*/  @!P4 IADD3 R17, PT, PT, R17, -R14, RZ ;  /* 0x8000000e1111c210 */ /* 0x000fe20007ffe0ff */
[----:B------:R-:W-:Y:S01]  /*1480*/  IMAD.HI.U32 R2, R0, R3, RZ ;  /* 0x0000000300027227 */ /* 0x000fe200078e00ff */
[----:B------:R-:W-:-:S02]  /*1490*/  IABS R9, R23 ;  /* 0x0000001700097213 */ /* 0x000fc40000000000 */
[----:B------:R-:W-:Y:S01]  /*14a0*/  ISETP.GE.AND P2, PT, R22, RZ, PT ;  /* 0x000000ff1600720c */ /* 0x000fe20003f46270 */
[--C-:B------:R-:W-:Y:S01]  /*14b0*/  @!P6 IMAD.IADD R20, R20, 0x1, -R14.reuse ;  /* 0x000000011414e824 */ /* 0x100fe200078e0a0e */
[----:B------:R-:W-:Y:S01]  /*14c0*/  ISETP.GT.U32.AND P6, PT, R14, R19, PT ;  /* 0x000000130e00720c */ /* 0x000fe20003fc4070 */
[----:B------:R-:W-:Y:S01]  /*14d0*/  @!P5 IMAD.IADD R21, R21, 0x1, -R14 ;  /* 0x000000011515d824 */ /* 0x000fe200078e0a0e */
[----:B------:R-:W-:Y:S01]  /*14e0*/  IADD3 R22, PT, PT, -R2, RZ, RZ ;  /* 0x000000ff02167210 */ /* 0x000fe20007ffe1ff */
[----:B------:R-:W-:Y:S01]  /*14f0*/  @!P3 IMAD.MOV R17, RZ, RZ, -R17 ;  /* 0x000000ffff11b224 */ /* 0x000fe200078e0a11 */
[----:B------:R-:W-:Y:S01]  /*1500*/  ISETP.GE.AND P4, PT, R24, RZ, PT ;  /* 0x000000ff1800720c */ /* 0x000fe20003f86270 */
[----:B------:R-:W-:Y:S01]  /*1510*/  IMAD.HI.U32 R2, R0, R9, RZ ;  /* 0x0000000900027227 */ /* 0x000fe200078e00ff */
[C---:B------:R-:W-:Y:S02]  /*1520*/  ISETP.GT.U32.AND P3, PT, R14.reuse, R21, PT ;  /* 0x000000150e00720c */ /* 0x040fe40003f64070 */
[C---:B------:R-:W-:Y:S01]  /*1530*/  ISETP.GT.U32.AND P5, PT, R14.reuse, R20, PT ;  /* 0x000000140e00720c */ /* 0x040fe20003fa4070 */
[----:B------:R-:W-:Y:S01]  /*1540*/  IMAD R22, R14, R22, R3 ;  /* 0x000000160e167224 */ /* 0x000fe200078e0203 */
[----:B------:R-:W-:Y:S01]  /*1550*/  ISETP.GE.AND P1, PT, R8, RZ, PT ;  /* 0x000000ff0800720c */ /* 0x000fe20003f26270 */
[----:B------:R-:W-:Y:S01]  /*1560*/  IMAD.MOV R2, RZ, RZ, -R2 ;  /* 0x000000ffff027224 */ /* 0x000fe200078e0a02 */
[----:B------:R-:W-:Y:S01]  /*1570*/  IABS R11, R27 ;  /* 0x0000001b000b7213 */ /* 0x000fe20000000000 */
[--C-:B------:R-:W-:Y:S01]  /*1580*/  @!P6 IMAD.IADD R19, R19, 0x1, -R14.reuse ;  /* 0x000000011313e824 */ /* 0x100fe200078e0a0e */
[C---:B------:R-:W-:Y:S01]  /*1590*/  ISETP.GT.U32.AND P6, PT, R14.reuse, R22, PT ;  /* 0x000000160e00720c */ /* 0x040fe20003fc4070 */
[----:B------:R-:W-:Y:S01]  /*15a0*/  IMAD R24, R14, R2, R9 ;  /* 0x000000020e187224 */ /* 0x000fe200078e0209 */
[----:B------:R-:W-:Y:S01]  /*15b0*/  IABS R65, R45 ;  /* 0x0000002d00417213 */ /* 0x000fe20000000000 */
[----:B------:R-:W-:Y:S01]  /*15c0*/  VIADD R8, R252, 0xa ;  /* 0x0000000afc087836 */ /* 0x000fe20000000000 */
[----:B------:R-:W-:Y:S01]  /*15d0*/  @!P0 IADD3 R19, PT, PT, -R19, RZ, RZ ;  /* 0x000000ff13138210 */ /* 0x000fe20007ffe1ff */
[----:B------:R-:W-:Y:S01]  /*15e0*/  @!P3 IMAD.IADD R21, R21, 0x1, -R14 ;  /* 0x000000011515b824 */ /* 0x000fe200078e0a0e */
[----:B------:R-:W-:Y:S01]  /*15f0*/  ISETP.GT.U32.AND P3, PT, R14, R24, PT ;  /* 0x000000180e00720c */ /* 0x000fe20003f64070 */
[----:B------:R-:W-:Y:S01]  /*1600*/  IMAD.HI.U32 R3, R0, R11, RZ ;  /* 0x0000000b00037227 */ /* 0x000fe200078e00ff */
[----:B----4-:R-:W-:-:S02]  /*1610*/  IABS R25, R8 ;  /* 0x0000000800197213 */ /* 0x010fc40000000000 */
[----:B------:R-:W-:Y:S01]  /*1620*/  @!P5 IADD3 R20, PT, PT, R20, -R14, RZ ;  /* 0x8000000e1414d210 */ /* 0x000fe20007ffe0ff */
[----:B------:R-:W-:Y:S01]  /*1630*/  IMAD.MOV R3, RZ, RZ, -R3 ;  /* 0x000000ffff037224 */ /* 0x000fe200078e0a03 */
[----:B------:R-:W-:Y:S01]  /*1640*/  ISETP.GE.AND P5, PT, R10, RZ, PT ;  /* 0x000000ff0a00720c */ /* 0x000fe20003fa6270 */
[----:B------:R-:W-:Y:S01]  /*1650*/  IMAD.HI.U32 R2, R0, R25, RZ ;  /* 0x0000001900027227 */ /* 0x000fe200078e00ff */
[----:B------:R-:W-:-:S03]  /*1660*/  IABS R143, R81 ;  /* 0x00000051008f7213 */ /* 0x000fc60000000000 */
[--C-:B------:R-:W-:Y:S01]  /*1670*/  @!P6 IMAD.IADD R22, R22, 0x1, -R14.reuse ;  /* 0x000000011616e824 */ /* 0x100fe200078e0a0e */
[----:B------:R-:W-:Y:S01]  /*1680*/  IADD3 R2, PT, PT, -R2, RZ, RZ ;  /* 0x000000ff02027210 */ /* 0x000fe20007ffe1ff */
[----:B------:R-:W-:Y:S01]  /*1690*/  VIADD R10, R252, 0xc ;  /* 0x0000000cfc0a7836 */ /* 0x000fe20000000000 */
[----:B------:R-:W-:Y:S01]  /*16a0*/  ISETP.GE.AND P6, PT, R23, RZ, PT ;  /* 0x000000ff1700720c */ /* 0x000fe20003fc6270 */
[----:B------:R-:W-:Y:S01]  /*16b0*/  @!P3 IMAD.IADD R24, R24, 0x1, -R14 ;  /* 0x000000011818b824 */ /* 0x000fe200078e0a0e */
[C---:B------:R-:W-:Y:S01]  /*16c0*/  ISETP.GT.U32.AND P3, PT, R14.reuse, R22, PT ;  /* 0x000000160e00720c */ /* 0x040fe20003f64070 */
[C---:B------:R-:W-:Y:S01]  /*16d0*/  IMAD R25, R14.reuse, R2, R25 ;  /* 0x000000020e197224 */ /* 0x040fe200078e0219 */
[----:B------:R-:W-:Y:S01]  /*16e0*/  IABS R9, R10 ;  /* 0x0000000a00097213 */ /* 0x000fe20000000000 */
[C---:B------:R-:W-:Y:S02]  /*16f0*/  IMAD R26, R14.reuse, R3, R11 ;  /* 0x000000030e1a7224 */ /* 0x040fe400078e020b */
[----:B------:R-:W-:Y:S01]  /*1700*/  @!P2 IMAD.MOV R18, RZ, RZ, -R18 ;  /* 0x000000ffff12a224 */ /* 0x000fe200078e0a12 */
[----:B------:R-:W-:Y:S01]  /*1710*/  ISETP.GT.U32.AND P2, PT, R14, R24, PT ;  /* 0x000000180e00720c */ /* 0x000fe20003f44070 */
[----:B------:R-:W-:Y:S01]  /*1720*/  IMAD.HI.U32 R2, R0, R9, RZ ;  /* 0x0000000900027227 */ /* 0x000fe200078e00ff */
[----:B------:R-:W-:-:S03]  /*1730*/  ISETP.GT.U32.AND P0, PT, R14, R25, PT ;  /* 0x000000190e00720c */ /* 0x000fc60003f04070 */
[----:B------:R-:W-:Y:S01]  /*1740*/  @!P4 IMAD.MOV R20, RZ, RZ, -R20 ;  /* 0x000000ffff14c224 */ /* 0x000fe200078e0a14 */
[----:B------:R-:W-:Y:S01]  /*1750*/  ISETP.GT.U32.AND P4, PT, R14, R26, PT ;  /* 0x0000001a0e00720c */ /* 0x000fe20003f84070 */
[----:B------:R-:W-:Y:S01]  /*1760*/  IMAD.MOV R2, RZ, RZ, -R2 ;  /* 0x000000ffff027224 */ /* 0x000fe200078e0a02 */
[----:B------:R-:W-:Y:S01]  /*1770*/  @!P3 IADD3 R22, PT, PT, R22, -R14, RZ ;  /* 0x8000000e1616b210 */ /* 0x000fe20007ffe0ff */
[----:B------:R-:W-:Y:S01]  /*1780*/  IMAD.HI.U32 R3, R0, R35, RZ ;  /* 0x0000002300037227 */ /* 0x000fe200078e00ff */
[----:B------:R-:W-:-:S03]  /*1790*/  ISETP.GE.AND P3, PT, R27, RZ, PT ;  /* 0x000000ff1b00720c */ /* 0x000fc60003f66270 */
[----:B------:R-:W-:Y:S01]  /*17a0*/  IMAD R28, R14, R2, R9 ;  /* 0x000000020e1c7224 */ /* 0x000fe200078e0209 */
[----:B------:R-:W-:Y:S01]  /*17b0*/  @!P2 IADD3 R24, PT, PT, R24, -R14, RZ ;  /* 0x8000000e1818a210 */ /* 0x000fe20007ffe0ff */
[----:B------:R-:W-:Y:S01]  /*17c0*/  IMAD.MOV R3, RZ, RZ, -R3 ;  /* 0x000000ffff037224 */ /* 0x000fe200078e0a03 */
[----:B------:R-:W-:Y:S01]  /*17d0*/  ISETP.GE.AND P2, PT, R10, RZ, PT ;  /* 0x000000ff0a00720c */ /* 0x000fe20003f46270 */
[----:B------:R-:W-:Y:S01]  /*17e0*/  @!P5 IMAD.MOV R22, RZ, RZ, -R22 ;  /* 0x000000ffff16d224 */ /* 0x000fe200078e0a16 */
[C---:B------:R-:W-:Y:S01]  /*17f0*/  ISETP.GT.U32.AND P5, PT, R14.reuse, R28, PT ;  /* 0x0000001c0e00720c */ /* 0x040fe20003fa4070 */
[----:B------:R-:W-:Y:S01]  /*1800*/  IMAD R35, R14, R3, R35 ;  /* 0x000000030e237224 */ /* 0x000fe200078e0223 */
[----:B------:R-:W-:Y:S01]  /*1810*/  @!P4 IADD3 R26, PT, PT, R26, -R14, RZ ;  /* 0x8000000e1a1ac210 */ /* 0x000fe20007ffe0ff */
[----:B------:R-:W-:Y:S01]  /*1820*/  VIADD R3, R252, 0xe ;  /* 0x0000000efc037836 */ /* 0x000fe20000000000 */
[----:B------:R-:W-:Y:S01]  /*1830*/  @!P6 IADD3 R24, PT, PT, -R24, RZ, RZ ;  /* 0x000000ff1818e210 */ /* 0x000fe20007ffe1ff */
[----:B------:R-:W-:Y:S01]  /*1840*/  @!P1 IMAD.MOV R21, RZ, RZ, -R21 ;  /* 0x000000ffff159224 */ /* 0x000fe200078e0a15 */
[C---:B------:R-:W-:Y:S01]  /*1850*/  ISETP.GT.U32.AND P6, PT, R14.reuse, R35, PT ;  /* 0x000000230e00720c */ /* 0x040fe20003fc4070 */
[--C-:B------:R-:W-:Y:S01]  /*1860*/  @!P0 IMAD.IADD R25, R25, 0x1, -R14.reuse ;  /* 0x0000000119198824 */ /* 0x100fe200078e0a0e */
[----:B------:R-:W-:Y:S01]  /*1870*/  ISETP.GT.U32.AND P4, PT, R14, R26, PT ;  /* 0x0000001a0e00720c */ /* 0x000fe20003f84070 */
[----:B------:R-:W-:Y:S01]  /*1880*/  VIADD R10, R252, 0x10 ;  /* 0x00000010fc0a7836 */ /* 0x000fe20000000000 */
[----:B------:R-:W-:Y:S01]  /*1890*/  ISETP.GE.AND P1, PT, R8, RZ, PT ;  /* 0x000000ff0800720c */ /* 0x000fe20003f26270 */
[----:B------:R-:W-:Y:S01]  /*18a0*/  VIADD R8, R252, 0xf ;  /* 0x0000000ffc087836 */ /* 0x000fe20000000000 */
[----:B------:R-:W-:Y:S01]  /*18b0*/  IABS R37, R3 ;  /* 0x0000000300257213 */ /* 0x000fe20000000000 */
[----:B------:R-:W-:Y:S01]  /*18c0*/  @!P5 IMAD.IADD R28, R28, 0x1, -R14 ;  /* 0x000000011c1cd824 */ /* 0x000fe200078e0a0e */
[----:B------:R-:W-:Y:S01]  /*18d0*/  ISETP.GT.U32.AND P0, PT, R14, R25, PT ;  /* 0x000000190e00720c */ /* 0x000fe20003f04070 */
[----:B------:R-:W-:Y:S01]  /*18e0*/  VIADD R11, R252, 0x12 ;  /* 0x00000012fc0b7836 */ /* 0x000fe20000000000 */
[----:B------:R-:W-:Y:S01]  /*18f0*/  IABS R23, R8 ;  /* 0x0000000800177213 */ /* 0x000fe20000000000 */
[----:B------:R-:W-:Y:S01]  /*1900*/  IMAD.HI.U32 R2, R0, R37, RZ ;  /* 0x0000002500027227 */ /* 0x000fe200078e00ff */
[----:B------:R-:W-:-:S02]  /*1910*/  ISETP.GT.U32.AND P5, PT, R14, R28, PT ;  /* 0x0000001c0e00720c */ /* 0x000fc40003fa4070 */
[-C--:B------:R-:W-:Y:S01]  /*1920*/  @!P6 IADD3 R35, PT, PT, R35, -R14.reuse, RZ ;  /* 0x8000000e2323e210 */ /* 0x080fe20007ffe0ff */
[----:B------:R-:W-:Y:S01]  /*1930*/  IMAD.MOV R2, RZ, RZ, -R2 ;  /* 0x000000ffff027224 */ /* 0x000fe200078e0a02 */
[----:B------:R-:W-:Y:S01]  /*1940*/  @!P4 IADD3 R26, PT, PT, R26, -R14, RZ ;  /* 0x8000000e1a1ac210 */ /* 0x000fe20007ffe0ff */
[----:B------:R-:W-:Y:S01]  /*1950*/  VIADD R169, R252, 0x61 ;  /* 0x00000061fca97836 */ /* 0x000fe20000000000 */
[----:B------:R-:W-:Y:S01]  /*1960*/  ISETP.GE.AND P4, PT, R3, RZ, PT ;  /* 0x000000ff0300720c */ /* 0x000fe20003f86270 */
[----:B------:R-:W-:Y:S01]  /*1970*/  IMAD.HI.U32 R3, R0, R23, RZ ;  /* 0x0000001700037227 */ /* 0x000fe200078e00ff */
[C---:B------:R-:W-:Y:S02]  /*1980*/  ISETP.GT.U32.AND P6, PT, R14.reuse, R35, PT ;  /* 0x000000230e00720c */ /* 0x040fe40003fc4070 */
[----:B------:R-:W-:Y:S01]  /*1990*/  IABS R31, R10 ;  /* 0x0000000a001f7213 */ /* 0x000fe20000000000 */
[----:B------:R-:W-:Y:S01]  /*19a0*/  IMAD.MOV R3, RZ, RZ, -R3 ;  /* 0x000000ffff037224 */ /* 0x000fe200078e0a03 */
[----:B------:R-:W-:Y:S01]  /*19b0*/  IABS R9, R32 ;  /* 0x0000002000097213 */ /* 0x000fe20000000000 */
[----:B------:R-:W-:Y:S01]  /*19c0*/  IMAD R37, R14, R2, R37 ;  /* 0x000000020e257224 */ /* 0x000fe200078e0225 */
[----:B------:R-:W-:Y:S01]  /*19d0*/  @!P5 IADD3 R28, PT, PT, R28, -R14, RZ ;  /* 0x8000000e1c1cd210 */ /* 0x000fe20007ffe0ff */
[----:B------:R-:W-:-:S02]  /*19e0*/  IMAD R23, R14, R3, R23 ;  /* 0x000000030e177224 */ /* 0x000fc400078e0217 */
[--C-:B------:R-:W-:Y:S01]  /*19f0*/  @!P0 IMAD.IADD R25, R25, 0x1, -R14.reuse ;  /* 0x0000000119198824 */ /* 0x100fe200078e0a0e */
[----:B------:R-:W-:Y:S01]  /*1a00*/  ISETP.GT.U32.AND P5, PT, R14, R37, PT ;  /* 0x000000250e00720c */ /* 0x000fe20003fa4070 */
[----:B------:R-:W-:Y:S01]  /*1a10*/  IMAD.HI.U32 R2, R0, R31, RZ ;  /* 0x0000001f00027227 */ /* 0x000fe200078e00ff */
[----:B------:R-:W-:Y:S02]  /*1a20*/  ISETP.GE.AND P0, PT, R29, RZ, PT ;  /* 0x000000ff1d00720c */ /* 0x000fe40003f06270 */
[----:B------:R-:W-:Y:S01]  /*1a30*/  IABS R29, R11 ;  /* 0x0000000b001d7213 */ /* 0x000fe20000000000 */
[----:B------:R-:W-:Y:S01]  /*1a40*/  @!P6 IMAD.IADD R35, R35, 0x1, -R14 ;  /* 0x000000012323e824 */ /* 0x000fe200078e0a0e */
[----:B------:R-:W-:Y:S01]  /*1a50*/  ISETP.GT.U32.AND P6, PT, R14, R23, PT ;  /* 0x000000170e00720c */ /* 0x000fe20003fc4070 */
[----:B------:R-:W-:Y:S01]  /*1a60*/  @!P1 IMAD.MOV R25, RZ, RZ, -R25 ;  /* 0x000000ffff199224 */ /* 0x000fe200078e0a19 */
[----:B------:R-:W-:Y:S01]  /*1a70*/  ISETP.GE.AND P1, PT, R8, RZ, PT ;  /* 0x000000ff0800720c */ /* 0x000fe20003f26270 */
[----:B------:R-:W-:Y:S01]  /*1a80*/  IMAD.MOV R2, RZ, RZ, -R2 ;  /* 0x000000ffff027224 */ /* 0x000fe200078e0a02 */
[----:B------:R-:W-:Y:S01]  /*1a90*/  IADD3 R8, PT, PT, R252, 0x11, RZ ;  /* 0x00000011fc087810 */ /* 0x000fe20007ffe0ff */
[----:B------:R-:W-:-:S03]  /*1aa0*/  IMAD.HI.U32 R3, R0, R29, RZ ;  /* 0x0000001d00037227 */ /* 0x000fc600078e00ff */
[----:B------:R-:W-:Y:S01]  /*1ab0*/  IABS R27, R8 ;  /* 0x00000008001b7213 */ /* 0x000fe20000000000 */
[--C-:B------:R-:W-:Y:S01]  /*1ac0*/  @!P5 IMAD.IADD R37, R37, 0x1, -R14.reuse ;  /* 0x000000012525d824 */ /* 0x100fe200078e0a0e */
[----:B------:R-:W-:Y:S01]  /*1ad0*/  IADD3 R3, PT, PT, -R3, RZ, RZ ;  /* 0x000000ff03037210 */ /* 0x000fe20007ffe1ff */
[C---:B------:R-:W-:Y:S01]  /*1ae0*/  IMAD R31, R14.reuse, R2, R31 ;  /* 0x000000020e1f7224 */ /* 0x040fe200078e021f */
[----:B------:R-:W-:Y:S01]  /*1af0*/  @!P0 IADD3 R35, PT, PT, -R35, RZ, RZ ;  /* 0x000000ff23238210 */ /* 0x000fe20007ffe1ff */
[----:B------:R-:W-:Y:S01]  /*1b00*/  @!P6 IMAD.IADD R23, R23, 0x1, -R14 ;  /* 0x000000011717e824 */ /* 0x000fe200078e0a0e */
[----:B------:R-:W-:Y:S01]  /*1b10*/  ISETP.GT.U32.AND P6, PT, R14, R37, PT ;  /* 0x000000250e00720c */ /* 0x000fe20003fc4070 */
[----:B------:R-:W-:Y:S01]  /*1b20*/  IMAD.HI.U32 R2, R0, R27, RZ ;  /* 0x0000001b00027227 */ /* 0x000fe200078e00ff */
[----:B------:R-:W-:Y:S02]  /*1b30*/  ISETP.GT.U32.AND P5, PT, R14, R31, PT ;  /* 0x0000001f0e00720c */ /* 0x000fe40003fa4070 */
[----:B------:R-:W-:Y:S01]  /*1b40*/  ISETP.GE.AND P0, PT, R8, RZ, PT ;  /* 0x000000ff0800720c */ /* 0x000fe20003f06270 */
[----:B------:R-:W-:-:S02]  /*1b50*/  IMAD.MOV R2, RZ, RZ, -R2 ;  /* 0x000000ffff027224 */ /* 0x000fc400078e0a02 */
[----:B------:R-:W-:Y:S01]  /*1b60*/  @!P2 IMAD.MOV R28, RZ, RZ, -R28 ;  /* 0x000000ffff1ca224 */ /* 0x000fe200078e0a1c */
[C---:B------:R-:W-:Y:S01]  /*1b70*/  ISETP.GT.U32.AND P2, PT, R14.reuse, R23, PT ;  /* 0x000000170e00720c */ /* 0x040fe20003f44070 */
[----:B------:R-:W-:Y:S02]  /*1b80*/  IMAD R27, R14, R2, R27 ;  /* 0x000000020e1b7224 */ /* 0x000fe400078e021b */
[----:B------:R-:W-:-:S04]  /*1b90*/  IMAD.HI.U32 R2, R0, R9, RZ ;  /* 0x0000000900027227 */ /* 0x000fc800078e00ff */
[----:B------:R-:W-:Y:S01]  /*1ba0*/  @!P6 IMAD.IADD R37, R37, 0x1, -R14 ;  /* 0x000000012525e824 */ /* 0x000fe200078e0a0e */
[C---:B------:R-:W-:Y:S01]  /*1bb0*/  ISETP.GT.U32.AND P6, PT, R14.reuse, R27, PT ;  /* 0x0000001b0e00720c */ /* 0x040fe20003fc4070 */
[----:B------:R-:W-:Y:S01]  /*1bc0*/  IMAD.MOV R2, RZ, RZ, -R2 ;  /* 0x000000ffff027224 */ /* 0x000fe200078e0a02 */
[----:B------:R-:W-:Y:S01]  /*1bd0*/  @!P5 IADD3 R31, PT, PT, R31, -R14, RZ ;  /* 0x8000000e1f1fd210 */ /* 0x000fe20007ffe0ff */
[C---:B------:R-:W-:Y:S01]  /*1be0*/  IMAD R29, R14.reuse, R3, R29 ;  /* 0x000000030e1d7224 */ /* 0x040fe200078e021d */
[----:B------:R-:W-:Y:S01]  /*1bf0*/  @!P4 IADD3 R37, PT, PT, -R37, RZ, RZ ;  /* 0x000000ff2525c210 */ /* 0x000fe20007ffe1ff */
[C---:B------:R-:W-:Y:S01]  /*1c00*/  IMAD R30, R14.reuse, R2, R9 ;  /* 0x000000020e1e7224 */ /* 0x040fe200078e0209 */
[----:B------:R-:W-:Y:S01]  /*1c10*/  ISETP.GT.U32.AND P5, PT, R14, R31, PT ;  /* 0x0000001f0e00720c */ /* 0x000fe20003fa4070 */
[----:B------:R-:W-:Y:S01]  /*1c20*/  IMAD.HI.U32 R3, R0, R33, RZ ;  /* 0x0000002100037227 */ /* 0x000fe200078e00ff */
[----:B------:R-:W-:Y:S02]  /*1c30*/  ISETP.GT.U32.AND P4, PT, R14, R29, PT ;  /* 0x0000001d0e00720c */ /* 0x000fe40003f84070 */
[----:B------:R-:W-:Y:S01]  /*1c40*/  IABS R9, R40 ;  /* 0x0000002800097213 */ /* 0x000fe20000000000 */
[----:B------:R-:W-:Y:S01]  /*1c50*/  @!P3 IMAD.MOV R26, RZ, RZ, -R26 ;  /* 0x000000ffff1ab224 */ /* 0x000fe200078e0a1a */
[----:B------:R-:W-:Y:S01]  /*1c60*/  ISETP.GE.AND P3, PT, R10, RZ, PT ;  /* 0x000000ff0a00720c */ /* 0x000fe20003f66270 */
[----:B------:R-:W-:Y:S01]  /*1c70*/  IMAD.MOV R3, RZ, RZ, -R3 ;  /* 0x000000ffff037224 */ /* 0x000fe200078e0a03 */
[----:B------:R-:W-:Y:S01]  /*1c80*/  @!P6 IADD3 R27, PT, PT, R27, -R14, RZ ;  /* 0x8000000e1b1be210 */ /* 0x000fe20007ffe0ff */
[----:B------:R-:W-:Y:S01]  /*1c90*/  VIADD R10, R252, 0x15 ;  /* 0x00000015fc0a7836 */ /* 0x000fe20000000000 */
[C---:B------:R-:W-:Y:S01]  /*1ca0*/  ISETP.GT.U32.AND P6, PT, R14.reuse, R30, PT ;  /* 0x0000001e0e00720c */ /* 0x040fe20003fc4070 */
[--C-:B------:R-:W-:Y:S01]  /*1cb0*/  @!P2 IMAD.IADD R23, R23, 0x1, -R14.reuse ;  /* 0x000000011717a824 */ /* 0x100fe200078e0a0e */
[----:B------:R-:W-:Y:S01]  /*1cc0*/  ISETP.GE.AND P2, PT, R11, RZ, PT ;  /* 0x000000ff0b00720c */ /* 0x000fe20003f46270 */
[C---:B------:R-:W-:Y:S01]  /*1cd0*/  IMAD R33, R14.reuse, R3, R33 ;  /* 0x000000030e217224 */ /* 0x040fe200078e0221 */
[----:B------:R-:W-:Y:S01]  /*1ce0*/  IABS R3, R10 ;  /* 0x0000000a00037213 */ /* 0x000fe20000000000 */
[----:B------:R-:W-:Y:S01]  /*1cf0*/  @!P1 IMAD.MOV R23, RZ, RZ, -R23 ;  /* 0x000000ffff179224 */ /* 0x000fe200078e0a17 */
[----:B------:R-:W-:Y:S01]  /*1d00*/  ISETP.GT.U32.AND P1, PT, R14, R27, PT ;  /* 0x0000001b0e00720c */ /* 0x000fe20003f24070 */
[----:B------:R-:W-:Y:S01]  /*1d10*/  @!P5 IMAD.IADD R31, R31, 0x1, -R14 ;  /* 0x000000011f1fd824 */ /* 0x000fe200078e0a0e */
[----:B------:R-:W-:Y:S01]  /*1d20*/  ISETP.GE.AND P5, PT, R32, RZ, PT ;  /* 0x000000ff2000720c */ /* 0x000fe20003fa6270 */
[----:B------:R-:W-:Y:S01]  /*1d30*/  IMAD.HI.U32 R2, R0, R3, RZ ;  /* 0x0000000300027227 */ /* 0x000fe200078e00ff */
[----:B------:R-:W-:-:S03]  /*1d40*/  IABS R11, R41 ;  /* 0x00000029000b7213 */ /* 0x000fc60000000000 */
[----:B------:R-:W-:Y:S02]  /*1d50*/  @!P6 IMAD.IADD R30, R30, 0x1, -R14 ;  /* 0x000000011e1ee824 */ /* 0x000fe400078e0a0e */
[----:B------:R-:W-:Y:S02]  /*1d60*/  IMAD.MOV R2, RZ, RZ, -R2 ;  /* 0x000000ffff027224 */ /* 0x000fe400078e0a02 */
[----:B------:R-:W-:Y:S01]  /*1d70*/  @!P4 IMAD.IADD R29, R29, 0x1, -R14 ;  /* 0x000000011d1dc824 */ /* 0x000fe200078e0a0e */
[C---:B------:R-:W-:Y:S01]  /*1d80*/  ISETP.GT.U32.AND P6, PT, R14.reuse, R30, PT ;  /* 0x0000001e0e00720c */ /* 0x040fe20003fc4070 */
[----:B------:R-:W-:Y:S01]  /*1d90*/  IMAD R32, R14, R2, R3 ;  /* 0x000000020e207224 */ /* 0x000fe200078e0203 */
[----:B------:R-:W-:Y:S01]  /*1da0*/  @!P1 IADD3 R27, PT, PT, R27, -R14, RZ ;  /* 0x8000000e1b1b9210 */ /* 0x000fe20007ffe0ff */
[----:B------:R-:W-:Y:S01]  /*1db0*/  IMAD.HI.U32 R8, R0, R39, RZ ;  /* 0x0000002700087227 */ /* 0x000fe200078e00ff */
[C---:B------:R-:W-:Y:S02]  /*1dc0*/  ISETP.GT.U32.AND P1, PT, R14.reuse, R33, PT ;  /* 0x000000210e00720c */ /* 0x040fe40003f24070 */
[----:B------:R-:W-:Y:S01]  /*1dd0*/  ISETP.GT.U32.AND P4, PT, R14, R29, PT ;  /* 0x0000001d0e00720c */ /* 0x000fe20003f84070 */
[----:B------:R-:W-:-:S04]  /*1de0*/  IMAD.HI.U32 R2, R0, R9, RZ ;  /* 0x0000000900027227 */ /* 0x000fc800078e00ff */
[----:B------:R-:W-:Y:S01]  /*1df0*/  IMAD.MOV R8, RZ, RZ, -R8 ;  /* 0x000000ffff087224 */ /* 0x000fe200078e0a08 */
[----:B------:R-:W-:Y:S01]  /*1e00*/  IADD3 R2, PT, PT, -R2, RZ, RZ ;  /* 0x000000ff02027210 */ /* 0x000fe20007ffe1ff */
[--C-:B------:R-:W-:Y:S01]  /*1e10*/  @!P6 IMAD.IADD R30, R30, 0x1, -R14.reuse ;  /* 0x000000011e1ee824 */ /* 0x100fe200078e0a0e */
[----:B------:R-:W-:Y:S01]  /*1e20*/  ISETP.GT.U32.AND P6, PT, R14, R32, PT ;  /* 0x000000200e00720c */ /* 0x000fe20003fc4070 */
[----:B------:R-:W-:Y:S02]  /*1e30*/  IMAD.HI.U32 R3, R0, R11, RZ ;  /* 0x0000000b00037227 */ /* 0x000fe400078e00ff */
[----:B------:R-:W-:Y:S02]  /*1e40*/  @!P1 IADD3 R33, PT, PT, R33, -R14, RZ ;  /* 0x8000000e21219210 */ /* 0x000fe40007ffe0ff */
[----:B------:R-:W-:Y:S01]  /*1e50*/  IMAD R38, R14, R8, R39 ;  /* 0x000000080e267224 */ /* 0x000fe200078e0227 */
[----:B------:R-:W-:Y:S01]  /*1e60*/  ISETP.GE.AND P1, PT, R10, RZ, PT ;  /* 0x000000ff0a00720c */ /* 0x000fe20003f26270 */
[----:B------:R-:W-:Y:S01]  /*1e70*/  @!P4 IMAD.IADD R29, R29, 0x1, -R14 ;  /* 0x000000011d1dc824 */ /* 0x000fe200078e0a0e */
[----:B------:R-:W-:Y:S01]  /*1e80*/  ISETP.GE.AND P4, PT, R34, RZ, PT ;  /* 0x000000ff2200720c */ /* 0x000fe20003f86270 */
[----:B------:R-:W-:-:S02]  /*1e90*/  IMAD.MOV R3, RZ, RZ, -R3 ;  /* 0x000000ffff037224 */ /* 0x000fc400078e0a03 */
[----:B------:R-:W-:Y:S01]  /*1ea0*/  VIADD R10, R252, 0x19 ;  /* 0x00000019fc0a7836 */ /* 0x000fe20000000000 */
[----:B------:R-:W-:Y:S01]  /*1eb0*/  @!P2 IADD3 R29, PT, PT, -R29, RZ, RZ ;  /* 0x000000ff1d1da210 */ /* 0x000fe20007ffe1ff */
[----:B------:R-:W-:Y:S01]  /*1ec0*/  IMAD R34, R14, R2, R9 ;  /* 0x000000020e227224 */ /* 0x000fe200078e0209 */
[----:B------:R-:W-:Y:S01]  /*1ed0*/  @!P6 IADD3 R32, PT, PT, R32, -R14, RZ ;  /* 0x8000000e2020e210 */ /* 0x000fe20007ffe0ff */
[C---:B------:R-:W-:Y:S01]  /*1ee0*/  IMAD R36, R14.reuse, R3, R11 ;  /* 0x000000030e247224 */ /* 0x040fe200078e020b */
[C---:B------:R-:W-:Y:S01]  /*1ef0*/  ISETP.GT.U32.AND P6, PT, R14.reuse, R33, PT ;  /* 0x000000210e00720c */ /* 0x040fe20003fc4070 */
[----:B------:R-:W-:Y:S01]  /*1f00*/  @!P3 IMAD.MOV R31, RZ, RZ, -R31 ;  /* 0x000000ffff1fb224 */ /* 0x000fe200078e0a1f */
[----:B------:R-:W-:Y:S01]  /*1f10*/  IABS R3, R10 ;  /* 0x0000000a00037213 */ /* 0x000fe20000000000 */
[----:B------:R-:W-:Y:S01]  /*1f20*/  @!P0 IMAD.MOV R27, RZ, RZ, -R27 ;  /* 0x000000ffff1b8224 */ /* 0x000fe200078e0a1b */
[----:B------:R-:W-:Y:S01]  /*1f30*/  ISETP.GT.U32.AND P0, PT, R14, R32, PT ;  /* 0x000000200e00720c */ /* 0x000fe20003f04070 */
[----:B------:R-:W-:Y:S01]  /*1f40*/  VIADD R8, R252, 0x1a ;  /* 0x0000001afc087836 */ /* 0x000fe20000000000 */
[----:B------:R-:W-:Y:S01]  /*1f50*/  ISETP.GT.U32.AND P3, PT, R14, R34, PT ;  /* 0x000000220e00720c */ /* 0x000fe20003f64070 */
[----:B------:R-:W-:Y:S01]  /*1f60*/  IMAD.HI.U32 R2, R0, R3, RZ ;  /* 0x0000000300027227 */ /* 0x000fe200078e00ff */
[----:B------:R-:W-:-:S02]  /*1f70*/  ISETP.GT.U32.AND P2, PT, R14, R36, PT ;  /* 0x000000240e00720c */ /* 0x000fc40003f44070 */
[----:B------:R-:W-:Y:S01]  /*1f80*/  IABS R9, R8 ;  /* 0x0000000800097213 */ /* 0x000fe20000000000 */
[----:B------:R-:W-:Y:S01]  /*1f90*/  @!P5 IMAD.MOV R30, RZ, RZ, -R30 ;  /* 0x000000ffff1ed224 */ /* 0x000fe200078e0a1e */
[----:B------:R-:W-:Y:S01]  /*1fa0*/  ISETP.GE.AND P5, PT, R40, RZ, PT ;  /* 0x000000ff2800720c */ /* 0x000fe20003fa6270 */
[--C-:B------:R-:W-:Y:S01]  /*1fb0*/  @!P6 IMAD.IADD R33, R33, 0x1, -R14.reuse ;  /* 0x000000012121e824 */ /* 0x100fe200078e0a0e */
[----:B------:R-:W-:Y:S01]  /*1fc0*/  ISETP.GT.U32.AND P6, PT, R14, R38, PT ;  /* 0x000000260e00720c */ /* 0x000fe20003fc4070 */
[----:B------:R-:W-:Y:S01]  /*1fd0*/  VIADD R39, R252, 0x1b ;  /* 0x0000001bfc277836 */ /* 0x000fe20000000000 */
[----:B------:R-:W-:Y:S01]  /*1fe0*/  IADD3 R40, PT, PT, -R2, RZ, RZ ;  /* 0x000000ff02287210 */ /* 0x000fe20007ffe1ff */
[--C-:B------:R-:W-:Y:S01]  /*1ff0*/  @!P0 IMAD.IADD R32, R32, 0x1, -R14.reuse ;  /* 0x0000000120208824 */ /* 0x100fe200078e0a0e */
[----:B------:R-:W-:Y:S01]  /*2000*/  @!P4 IADD3 R33, PT, PT, -R33, RZ, RZ ;  /* 0x000000ff2121c210 */ /* 0x000fe20007ffe1ff */
[----:B------:R-:W-:Y:S01]  /*2010*/  @!P3 IMAD.IADD R34, R34, 0x1, -R14 ;  /* 0x000000012222b824 */ /* 0x000fe200078e0a0e */
[----:B------:R-:W-:Y:S01]  /*2020*/  ISETP.GE.AND P3, PT, R42, RZ, PT ;  /* 0x000000ff2a00720c */ /* 0x000fe20003f66270 */
[----:B------:R-:W-:Y:S01]  /*2030*/  IMAD R40, R14, R40, R3 ;  /* 0x000000280e287224 */ /* 0x000fe200078e0203 */
[----:B------:R-:W-:Y:S01]  /*2040*/  @!P2 IADD3 R36, PT, PT, R36, -R14, RZ ;  /* 0x8000000e2424a210 */ /* 0x000fe20007ffe0ff */
[----:B------:R-:W-:Y:S01]  /*2050*/  IMAD.HI.U32 R2, R0, R9, RZ ;  /* 0x0000000900027227 */ /* 0x000fe200078e00ff */
[----:B------:R-:W-:-:S02]  /*2060*/  ISETP.GT.U32.AND P2, PT, R14, R34, PT ;  /* 0x000000220e00720c */ /* 0x000fc40003f44070 */
[----:B------:R-:W-:Y:S01]  /*2070*/  @!P1 IADD3 R32, PT, PT, -R32, RZ, RZ ;  /* 0x000000ff20209210 */ /* 0x000fe20007ffe1ff */
[----:B------:R-:W-:Y:S01]  /*2080*/  @!P6 IMAD.IADD R38, R38, 0x1, -R14 ;  /* 0x000000012626e824 */ /* 0x000fe200078e0a0e */
[C---:B------:R-:W-:Y:S01]  /*2090*/  ISETP.GT.U32.AND P6, PT, R14.reuse, R36, PT ;  /* 0x000000240e00720c */ /* 0x040fe20003fc4070 */
[----:B------:R-:W-:Y:S01]  /*20a0*/  IMAD.MOV R2, RZ, RZ, -R2 ;  /* 0x000000ffff027224 */ /* 0x000fe200078e0a02 */
[----:B------:R-:W-:Y:S01]  /*20b0*/  ISETP.GT.U32.AND P1, PT, R14, R40, PT ;  /* 0x000000280e00720c */ /* 0x000fe20003f24070 */
[----:B------:R-:W-:Y:S01]  /*20c0*/  VIADD R77, R252, 0x63 ;  /* 0x00000063fc4d7836 */ /* 0x000fe20000000000 */
[C---:B------:R-:W-:Y:S01]  /*20d0*/  ISETP.GT.U32.AND P4, PT, R14.reuse, R38, PT ;  /* 0x000000260e00720c */ /* 0x040fe20003f84070 */
[----:B------:R-:W-:Y:S01]  /*20e0*/  IMAD R42, R14, R2, R9 ;  /* 0x000000020e2a7224 */ /* 0x000fe200078e0209 */
[----:B------:R-:W-:Y:S01]  /*20f0*/  IABS R9, R39 ;  /* 0x0000002700097213 */ /* 0x000fe20000000000 */
[----:B------:R-:W-:Y:S01]  /*2100*/  VIADD R146, R252, 0x66 ;  /* 0x00000066fc927836 */ /* 0x000fe20000000000 */
[----:B------:R-:W-:Y:S01]  /*2110*/  ISETP.GE.AND P0, PT, R41, RZ, PT ;  /* 0x000000ff2900720c */ /* 0x000fe20003f06270 */
[----:B------:R-:W-:Y:S01]  /*2120*/  @!P2 IMAD.IADD R34, R34, 0x1, -R14 ;  /* 0x000000012222a824 */ /* 0x000fe200078e0a0e */
[----:B------:R-:W-:Y:S01]  /*2130*/  ISETP.GE.AND P2, PT, R10, RZ, PT ;  /* 0x000000ff0a00720c */ /* 0x000fe20003f46270 */
[----:B------:R-:W-:Y:S01]  /*2140*/  IMAD.HI.U32 R2, R0, R9, RZ ;  /* 0x0000000900027227 */ /* 0x000fe200078e00ff */
[----:B------:R-:W-:-:S02]  /*2150*/  IABS R69, R77 ;  /* 0x0000004d00457213 */ /* 0x000fc40000000000 */
[----:B------:R-:W-:Y:S01]  /*2160*/  @!P5 IADD3 R34, PT, PT, -R34, RZ, RZ ;  /* 0x000000ff2222d210 */ /* 0x000fe20007ffe1ff */
[--C-:B------:R-:W-:Y:S01]  /*2170*/  @!P6 IMAD.IADD R36, R36, 0x1, -R14.reuse ;  /* 0x000000012424e824 */ /* 0x100fe200078e0a0e */
[----:B------:R-:W-:Y:S01]  /*2180*/  ISETP.GT.U32.AND P6, PT, R14, R42, PT ;  /* 0x0000002a0e00720c */ /* 0x000fe20003fc4070 */
[----:B------:R-:W-:Y:S01]  /*2190*/  @!P1 IMAD.IADD R40, R40, 0x1, -R14 ;  /* 0x0000000128289824 */ /* 0x000fe200078e0a0e */
[----:B------:R-:W-:Y:S01]  /*21a0*/  @!P4 IADD3 R38, PT, PT, R38, -R14, RZ ;  /* 0x8000000e2626c210 */ /* 0x000fe20007ffe0ff */
[----:B------:R-:W-:Y:S01]  /*21b0*/  VIADD R41, R252, 0x1c ;  /* 0x0000001cfc297836 */ /* 0x000fe20000000000 */
[----:B------:R-:W-:Y:S01]  /*21c0*/  ISETP.GE.AND P4, PT, R8, RZ, PT ;  /* 0x000000ff0800720c */ /* 0x000fe20003f86270 */
[----:B------:R-:W-:Y:S01]  /*21d0*/  VIADD R8, R252, 0x1d ;  /* 0x0000001dfc087836 */ /* 0x000fe20000000000 */
[----:B------:R-:W-:Y:S01]  /*21e0*/  ISETP.GE.AND P1, PT, R39, RZ, PT ;  /* 0x000000ff2700720c */ /* 0x000fe20003f26270 */
[----:B------:R-:W-:Y:S01]  /*21f0*/  @!P0 IMAD.MOV R36, RZ, RZ, -R36 ;  /* 0x000000ffff248224 */ /* 0x000fe200078e0a24 */
[----:B------:R-:W-:Y:S01]  /*2200*/  IADD3 R2, PT, PT, -R2, RZ, RZ ;  /* 0x000000ff02027210 */ /* 0x000fe20007ffe1ff */
[----:B------:R-:W-:Y:S01]  /*2210*/  VIADD R10, R252, 0x1f ;  /* 0x0000001ffc0a7836 */ /* 0x000fe20000000000 */
[----:B------:R-:W-:Y:S01]  /*2220*/  IABS R39, R8 ;  /* 0x0000000800277213 */ /* 0x000fe20000000000 */
[----:B------:R-:W-:Y:S01]  /*2230*/  @!P3 IMAD.MOV R38, RZ, RZ, -R38 ;  /* 0x000000ffff26b224 */ /* 0x000fe200078e0a26 */
[C---:B------:R-:W-:Y:S01]  /*2240*/  ISETP.GT.U32.AND P5, PT, R14.reuse, R40, PT ;  /* 0x000000280e00720c */ /* 0x040fe20003fa4070 */
[----:B------:R-:W-:Y:S01]  /*2250*/  IMAD R44, R14, R2, R9 ;  /* 0x000000020e2c7224 */ /* 0x000fe200078e0209 */
[----:B------:R-:W-:Y:S01]  /*2260*/  IABS R11, R41 ;  /* 0x00000029000b7213 */ /* 0x000fe20000000000 */
[----:B------:R-:W-:Y:S01]  /*2270*/  IMAD.HI.U32 R2, R0, R39, RZ ;  /* 0x0000002700027227 */ /* 0x000fe200078e00ff */
[----:B------:R-:W-:-:S02]  /*2280*/  ISETP.GE.AND P3, PT, R41, RZ, PT ;  /* 0x000000ff2900720c */ /* 0x000fc40003f66270 */
[----:B------:R-:W-:Y:S01]  /*2290*/  ISETP.GT.U32.AND P0, PT, R14, R44, PT ;  /* 0x0000002c0e00720c */ /* 0x000fe20003f04070 */
[--C-:B------:R-:W-:Y:S01]  /*22a0*/  @!P6 IMAD.IADD R42, R42, 0x1, -R14.reuse ;  /* 0x000000012a2ae824 */ /* 0x100fe200078e0a0e */
[----:B------:R-:W-:Y:S01]  /*22b0*/  IADD3 R2, PT, PT, -R2, RZ, RZ ;  /* 0x000000ff02027210 */ /* 0x000fe20007ffe1ff */
[----:B------:R-:W-:Y:S01]  /*22c0*/  IMAD.HI.U32 R3, R0, R11, RZ ;  /* 0x0000000b00037227 */ /* 0x000fe200078e00ff */
[----:B------:R-:W-:Y:S02]  /*22d0*/  IABS R41, R49 ;  /* 0x0000003100297213 */ /* 0x000fe40000000000 */
[----:B------:R-:W-:Y:S01]  /*22e0*/  ISETP.GT.U32.AND P6, PT, R14, R42, PT ;  /* 0x0000002a0e00720c */ /* 0x000fe20003fc4070 */
[----:B------:R-:W-:Y:S02]  /*22f0*/  @!P5 IMAD.IADD R40, R40, 0x1, -R14 ;  /* 0x000000012828d824 */ /* 0x000fe400078e0a0e */
[----:B------:R-:W-:Y:S02]  /*2300*/  IMAD R48, R14, R2, R39 ;  /* 0x000000020e307224 */ /* 0x000fe400078e0227 */
[----:B------:R-:W-:-:S02]  /*2310*/  @!P2 IMAD.MOV R40, RZ, RZ, -R40 ;  /* 0x000000ffff28a224 */ /* 0x000fc400078e0a28 */
[----:B------:R-:W-:Y:S01]  /*2320*/  IMAD.MOV R3, RZ, RZ, -R3 ;  /* 0x000000ffff037224 */ /* 0x000fe200078e0a03 */
[----:B------:R-:W-:Y:S01]  /*2330*/  ISETP.GT.U32.AND P2, PT, R14, R48, PT ;  /* 0x000000300e00720c */ /* 0x000fe20003f44070 */
[----:B------:R-:W-:Y:S01]  /*2340*/  VIADD R39, R252, 0x20 ;  /* 0x00000020fc277836 */ /* 0x000fe20000000000 */
[----:B------:R-:W-:Y:S01]  /*2350*/  @!P0 IADD3 R44, PT, PT, R44, -R14, RZ ;  /* 0x8000000e2c2c8210 */ /* 0x000fe20007ffe0ff */
[----:B------:R-:W-:Y:S01]  /*2360*/  IMAD R46, R14, R3, R11 ;  /* 0x000000030e2e7224 */ /* 0x000fe200078e020b */
[----:B------:R-:W-:Y:S01]  /*2370*/  IADD3 R3, PT, PT, R252, 0x1e, RZ ;  /* 0x0000001efc037810 */ /* 0x000fe20007ffe0ff */
[----:B------:R-:W-:Y:S01]  /*2380*/  @!P6 IMAD.IADD R42, R42, 0x1, -R14 ;  /* 0x000000012a2ae824 */ /* 0x000fe200078e0a0e */
[----:B------:R-:W-:Y:S01]  /*2390*/  IABS R11, R10 ;  /* 0x0000000a000b7213 */ /* 0x000fe20000000000 */
[----:B------:R-:W-:Y:S01]  /*23a0*/  VIADD R167, R252, 0x67 ;  /* 0x00000067fca77836 */ /* 0x000fe20000000000 */
[----:B------:R-:W-:Y:S01]  /*23b0*/  ISETP.GT.U32.AND P5, PT, R14, R46, PT ;  /* 0x0000002e0e00720c */ /* 0x000fe20003fa4070 */
[----:B------:R-:W-:Y:S01]  /*23c0*/  VIADD R150, R252, 0x69 ;  /* 0x00000069fc967836 */ /* 0x000fe20000000000 */
[----:B------:R-:W-:Y:S01]  /*23d0*/  @!P4 IADD3 R42, PT, PT, -R42, RZ, RZ ;  /* 0x000000ff2a2ac210 */ /* 0x000fe20007ffe1ff */
[C---:B------:R-:W-:Y:S01]  /*23e0*/  VIADD R152, R252.reuse, 0x6a ;  /* 0x0000006afc987836 */ /* 0x040fe20000000000 */
[----:B------:R-:W-:Y:S01]  /*23f0*/  IABS R9, R3 ;  /* 0x0000000300097213 */ /* 0x000fe20000000000 */
[----:B------:R-:W-:Y:S01]  /*2400*/  VIADD R162, R252, 0x6b ;  /* 0x0000006bfca27836 */ /* 0x000fe20000000000 */
[----:B------:R-:W-:Y:S01]  /*2410*/  @!P2 IADD3 R48, PT, PT, R48, -R14, RZ ;  /* 0x8000000e3030a210 */ /* 0x000fe20007ffe0ff */
[----:B------:R-:W-:Y:S01]  /*2420*/  VIADD R165, R252, 0x6d ;  /* 0x0000006dfca57836 */ /* 0x000fe20000000000 */
[----:B------:R-:W-:Y:S01]  /*2430*/  ISETP.GE.AND P4, PT, R3, RZ, PT ;  /* 0x000000ff0300720c */ /* 0x000fe20003f86270 */
[----:B------:R-:W-:Y:S01]  /*2440*/  IMAD.HI.U32 R3, R0, R11, RZ ;  /* 0x0000000b00037227 */ /* 0x000fe200078e00ff */
[----:B------:R-:W-:-:S02]  /*2450*/  ISETP.GT.U32.AND P2, PT, R14, R48, PT ;  /* 0x000000300e00720c */ /* 0x000fc40003f44070 */
[----:B------:R-:W-:Y:S01]  /*2460*/  ISETP.GT.U32.AND P0, PT, R14, R44, PT ;  /* 0x0000002c0e00720c */ /* 0x000fe20003f04070 */
[----:B------:R-:W-:Y:S01]  /*2470*/  @!P5 IMAD.IADD R46, R46, 0x1, -R14 ;  /* 0x000000012e2ed824 */ /* 0x000fe200078e0a0e */
[----:B------:R-:W-:Y:S01]  /*2480*/  IADD3 R3, PT, PT, -R3, RZ, RZ ;  /* 0x000000ff03037210 */ /* 0x000fe20007ffe1ff */
[----:B------:R-:W-:Y:S01]  /*2490*/  IMAD.HI.U32 R2, R0, R9, RZ ;  /* 0x0000000900027227 */ /* 0x000fe200078e00ff */
[----:B------:R-:W-:Y:S02]  /*24a0*/  IABS R57, R39 ;  /* 0x0000002700397213 */ /* 0x000fe40000000000 */
[C---:B------:R-:W-:Y:S01]  /*24b0*/  ISETP.GT.U32.AND P5, PT, R14.reuse, R46, PT ;  /* 0x0000002e0e00720c */ /* 0x040fe20003fa4070 */
[----:B------:R-:W-:Y:S01]  /*24c0*/  IMAD R50, R14, R3, R11 ;  /* 0x000000030e327224 */ /* 0x000fe200078e020b */
[----:B------:R-:W-:Y:S01]  /*24d0*/  ISETP.GE.AND P6, PT, R8, RZ, PT ;  /* 0x000000ff0800720c */ /* 0x000fe20003fc6270 */
[----:B------:R-:W-:Y:S01]  /*24e0*/  IMAD.MOV R2, RZ, RZ, -R2 ;  /* 0x000000ffff027224 */ /* 0x000fe200078e0a02 */
[----:B------:R-:W-:Y:S01]  /*24f0*/  IABS R51, R162 ;  /* 0x000000a200337213 */ /* 0x000fe20000000000 */
[--C-:B------:R-:W-:Y:S01]  /*2500*/  @!P2 IMAD.IADD R48, R48, 0x1, -R14.reuse ;  /* 0x000000013030a824 */ /* 0x100fe200078e0a0e */
[----:B------:R-:W-:Y:S01]  /*2510*/  ISETP.GT.U32.AND P2, PT, R14, R50, PT ;  /* 0x000000320e00720c */ /* 0x000fe20003f44070 */
[----:B------:R-:W-:Y:S01]  /*2520*/  @!P0 IMAD.IADD R44, R44, 0x1, -R14 ;  /* 0x000000012c2c8824 */ /* 0x000fe200078e0a0e */
[----:B------:R-:W-:Y:S01]  /*2530*/  ISETP.GE.AND P0, PT, R10, RZ, PT ;  /* 0x000000ff0a00720c */ /* 0x000fe20003f06270 */
[----:B------:R-:W-:Y:S01]  /*2540*/  IMAD R52, R14, R2, R9 ;  /* 0x000000020e347224 */ /* 0x000fe200078e0209 */
[----:B------:R-:W-:Y:S01]  /*2550*/  IABS R59, R165 ;  /* 0x000000a5003b7213 */ /* 0x000fe20000000000 */
[----:B------:R-:W-:Y:S01]  /*2560*/  IMAD.HI.U32 R8, R0, R57, RZ ;  /* 0x0000003900087227 */ /* 0x000fe200078e00ff */
[----:B------:R-:W-:-:S02]  /*2570*/  @!P1 IADD3 R44, PT, PT, -R44, RZ, RZ ;  /* 0x000000ff2c2c9210 */ /* 0x000fc40007ffe1ff */
[----:B------:R-:W-:Y:S01]  /*2580*/  ISETP.GT.U32.AND P1, PT, R14, R52, PT ;  /* 0x000000340e00720c */ /* 0x000fe20003f24070 */
[----:B------:R-:W-:Y:S02]  /*2590*/  IMAD.MOV R8, RZ, RZ, -R8 ;  /* 0x000000ffff087224 */ /* 0x000fe400078e0a08 */
[C---:B------:R-:W-:Y:S02]  /*25a0*/  VIADD R2, R252.reuse, 0x21 ;  /* 0x00000021fc027836 */ /* 0x040fe40000000000 */
[----:B------:R-:W-:Y:S01]  /*25b0*/  VIADD R10, R252, 0x22 ;  /* 0x00000022fc0a7836 */ /* 0x000fe20000000000 */
[----:B------:R-:W-:Y:S01]  /*25c0*/  @!P2 IADD3 R50, PT, PT, R50, -R14, RZ ;  /* 0x8000000e3232a210 */ /* 0x000fe20007ffe0ff */
[----:B------:R-:W-:Y:S01]  /*25d0*/  @!P5 IMAD.IADD R46, R46, 0x1, -R14 ;  /* 0x000000012e2ed824 */ /* 0x000fe200078e0a0e */
[----:B------:R-:W-:Y:S01]  /*25e0*/  IABS R11, R2 ;  /* 0x00000002000b7213 */ /* 0x000fe20000000000 */
[----:B------:R-:W-:Y:S01]  /*25f0*/  IMAD R57, R14, R8, R57 ;  /* 0x000000080e397224 */ /* 0x000fe200078e0239 */
[----:B------:R-:W-:Y:S01]  /*2600*/  IABS R61, R10 ;  /* 0x0000000a003d7213 */ /* 0x000fe20000000000 */
[----:B------:R-:W-:Y:S01]  /*2610*/  @!P6 IMAD.MOV R48, RZ, RZ, -R48 ;  /* 0x000000ffff30e224 */ /* 0x000fe200078e0a30 */
[----:B------:R-:W-:Y:S01]  /*2620*/  @!P3 IADD3 R46, PT, PT, -R46, RZ, RZ ;  /* 0x000000ff2e2eb210 */ /* 0x000fe20007ffe1ff */
[----:B------:R-:W-:Y:S01]  /*2630*/  @!P1 IMAD.IADD R52, R52, 0x1, -R14 ;  /* 0x0000000134349824 */ /* 0x000fe200078e0a0e */
[----:B------:R-:W-:Y:S01]  /*2640*/  ISETP.GE.AND P3, PT, R2, RZ, PT ;  /* 0x000000ff0200720c */ /* 0x000fe20003f66270 */
[----:B------:R-:W-:Y:S01]  /*2650*/  IMAD.HI.U32 R2, R0, R11, RZ ;  /* 0x0000000b00027227 */ /* 0x000fe200078e00ff */
[----:B------:R-:W-:-:S02]  /*2660*/  ISETP.GT.U32.AND P2, PT, R14, R50, PT ;  /* 0x000000320e00720c */ /* 0x000fc40003f44070 */
[----:B------:R-:W-:Y:S01]  /*2670*/  ISETP.GT.U32.AND P6, PT, R14, R57, PT ;  /* 0x000000390e00720c */ /* 0x000fe20003fc4070 */
[----:B------:R-:W-:Y:S01]  /*2680*/  IMAD.HI.U32 R3, R0, R61, RZ ;  /* 0x0000003d00037227 */ /* 0x000fe200078e00ff */
[----:B------:R-:W-:Y:S02]  /*2690*/  ISETP.GE.AND P5, PT, R39, RZ, PT ;  /* 0x000000ff2700720c */ /* 0x000fe40003fa6270 */
[----:B------:R-:W-:Y:S01]  /*26a0*/  IABS R39, R43 ;  /* 0x0000002b00277213 */ /* 0x000fe20000000000 */
[----:B------:R-:W-:Y:S01]  /*26b0*/  IMAD.MOV R2, RZ, RZ, -R2 ;  /* 0x000000ffff027224 */ /* 0x000fe200078e0a02 */
[C---:B------:R-:W-:Y:S01]  /*26c0*/  ISETP.GT.U32.AND P1, PT, R14.reuse, R52, PT ;  /* 0x000000340e00720c */ /* 0x040fe20003f24070 */
[----:B------:R-:W-:Y:S02]  /*26d0*/  IMAD.MOV R3, RZ, RZ, -R3 ;  /* 0x000000ffff037224 */ /* 0x000fe400078e0a03 */
[C---:B------:R-:W-:Y:S02]  /*26e0*/  IMAD R58, R14.reuse, R2, R11 ;  /* 0x000000020e3a7224 */ /* 0x040fe400078e020b */
[----:B------:R-:W-:Y:S01]  /*26f0*/  IMAD R61, R14, R3, R61 ;  /* 0x000000030e3d7224 */ /* 0x000fe200078e023d */
[-C--:B------:R-:W-:Y:S01]  /*2700*/  @!P2 IADD3 R50, PT, PT, R50, -R14.reuse, RZ ;  /* 0x8000000e3232a210 */ /* 0x080fe20007ffe0ff */
[----:B------:R-:W-:Y:S01]  /*2710*/  IMAD.HI.U32 R8, R0, R39, RZ ;  /* 0x0000002700087227 */ /* 0x000fe200078e00ff */
[----:B------:R-:W-:-:S02]  /*2720*/  @!P6 IADD3 R57, PT, PT, R57, -R14, RZ ;  /* 0x8000000e3939e210 */ /* 0x000fc40007ffe0ff */
[----:B------:R-:W-:Y:S01]  /*2730*/  ISETP.GT.U32.AND P2, PT, R14, R58, PT ;  /* 0x0000003a0e00720c */ /* 0x000fe20003f44070 */
[----:B------:R-:W-:Y:S01]  /*2740*/  IMAD.HI.U32 R9, R0, R65, RZ ;  /* 0x0000004100097227 */ /* 0x000fe200078e00ff */
[----:B------:R-:W-:Y:S02]  /*2750*/  ISETP.GT.U32.AND P6, PT, R14, R61, PT ;  /* 0x0000003d0e00720c */ /* 0x000fe40003fc4070 */
[----:B------:R-:W-:Y:S01]  /*2760*/  IADD3 R8, PT, PT, -R8, RZ, RZ ;  /* 0x000000ff08087210 */ /* 0x000fe20007ffe1ff */
[----:B------:R-:W-:Y:S01]  /*2770*/  IMAD.MOV R9, RZ, RZ, -R9 ;  /* 0x000000ffff097224 */ /* 0x000fe200078e0a09 */
[----:B------:R-:W-:Y:S01]  /*2780*/  @!P1 IADD3 R52, PT, PT, R52, -R14, RZ ;  /* 0x8000000e34349210 */ /* 0x000fe20007ffe0ff */
[----:B------:R-:W-:Y:S01]  /*2790*/  VIADD R163, R252, 0x6e ;  /* 0x0000006efca37836 */ /* 0x000fe20000000000 */
[----:B------:R-:W-:Y:S01]  /*27a0*/  ISETP.GE.AND P1, PT, R10, RZ, PT ;  /* 0x000000ff0a00720c */ /* 0x000fe20003f26270 */
[----:B------:R-:W-:Y:S01]  /*27b0*/  IMAD R60, R14, R8, R39 ;  /* 0x000000080e3c7224 */ /* 0x000fe200078e0227 */
[----:B------:R-:W-:Y:S01]  /*27c0*/  @!P4 IADD3 R52, PT, PT, -R52, RZ, RZ ;  /* 0x000000ff3434c210 */ /* 0x000fe20007ffe1ff */
[----:B------:R-:W-:Y:S01]  /*27d0*/  VIADD R8, R252, 0x25 ;  /* 0x00000025fc087836 */ /* 0x000fe20000000000 */
[----:B------:R-:W-:Y:S01]  /*27e0*/  @!P0 IADD3 R50, PT, PT, -R50, RZ, RZ ;  /* 0x000000ff32328210 */ /* 0x000fe20007ffe1ff */
[----:B------:R-:W-:Y:S01]  /*27f0*/  VIADD R10, R252, 0x26 ;  /* 0x00000026fc0a7836 */ /* 0x000fe20000000000 */
[C---:B------:R-:W-:Y:S01]  /*2800*/  ISETP.GT.U32.AND P0, PT, R14.reuse, R60, PT ;  /* 0x0000003c0e00720c */ /* 0x040fe20003f04070 */
[----:B------:R-:W-:Y:S01]  /*2810*/  IMAD R65, R14, R9, R65 ;  /* 0x000000090e417224 */ /* 0x000fe200078e0241 */
[----:B------:R-:W-:Y:S01]  /*2820*/  IABS R9, R8 ;  /* 0x0000000800097213 */ /* 0x000fe20000000000 */
[--C-:B------:R-:W-:Y:S01]  /*2830*/  @!P2 IMAD.IADD R58, R58, 0x1, -R14.reuse ;  /* 0x000000013a3aa824 */ /* 0x100fe200078e0a0e */
[----:B------:R-:W-:Y:S01]  /*2840*/  IABS R11, R10 ;  /* 0x0000000a000b7213 */ /* 0x000fe20000000000 */
[----:B------:R-:W-:Y:S01]  /*2850*/  @!P6 IMAD.IADD R61, R61, 0x1, -R14 ;  /* 0x000000013d3de824 */ /* 0x000fe200078e0a0e */
[----:B------:R-:W-:Y:S01]  /*2860*/  ISETP.GT.U32.AND P2, PT, R14, R57, PT ;  /* 0x000000390e00720c */ /* 0x000fe20003f44070 */
[----:B------:R-:W-:Y:S01]  /*2870*/  IMAD.HI.U32 R2, R0, R9, RZ ;  /* 0x0000000900027227 */ /* 0x000fe200078e00ff */
[----:B------:R-:W-:-:S02]  /*2880*/  ISETP.GT.U32.AND P4, PT, R14, R58, PT ;  /* 0x0000003a0e00720c */ /* 0x000fc40003f84070 */
[----:B------:R-:W-:Y:S01]  /*2890*/  ISETP.GT.U32.AND P6, PT, R14, R61, PT ;  /* 0x0000003d0e00720c */ /* 0x000fe20003fc4070 */
[----:B------:R-:W-:Y:S01]  /*28a0*/  IMAD.HI.U32 R3, R0, R11, RZ ;  /* 0x0000000b00037227 */ /* 0x000fe200078e00ff */
[----:B------:R-:W-:Y:S02]  /*28b0*/  IABS R39, R47 ;  /* 0x0000002f00277213 */ /* 0x000fe40000000000 */
[----:B------:R-:W-:Y:S01]  /*28c0*/  @!P0 IADD3 R60, PT, PT, R60, -R14, RZ ;  /* 0x8000000e3c3c8210 */ /* 0x000fe20007ffe0ff */
[----:B------:R-:W-:Y:S01]  /*28d0*/  IMAD.MOV R2, RZ, RZ, -R2 ;  /* 0x000000ffff027224 */ /* 0x000fe200078e0a02 */
[----:B------:R-:W-:Y:S01]  /*28e0*/  ISETP.GE.AND P0, PT, R43, RZ, PT ;  /* 0x000000ff2b00720c */ /* 0x000fe20003f06270 */
[----:B------:R-:W-:Y:S01]  /*28f0*/  IMAD.MOV R62, RZ, RZ, -R3 ;  /* 0x000000ffff3e7224 */ /* 0x000fe200078e0a03 */
[----:B------:R-:W-:Y:S01]  /*2900*/  IABS R63, R163 ;  /* 0x000000a3003f7213 */ /* 0x000fe20000000000 */
[----:B------:R-:W-:Y:S01]  /*2910*/  @!P2 IMAD.IADD R57, R57, 0x1, -R14 ;  /* 0x000000013939a824 */ /* 0x000fe200078e0a0e */
[C---:B------:R-:W-:Y:S01]  /*2920*/  ISETP.GT.U32.AND P2, PT, R14.reuse, R65, PT ;  /* 0x000000410e00720c */ /* 0x040fe20003f44070 */
[----:B------:R-:W-:-:S02]  /*2930*/  IMAD R64, R14, R2, R9 ;  /* 0x000000020e407224 */ /* 0x000fc400078e0209 */
[----:B------:R-:W-:Y:S01]  /*2940*/  IMAD R62, R14, R62, R11 ;  /* 0x0000003e0e3e7224 */ /* 0x000fe200078e020b */
[----:B------:R-:W-:Y:S01]  /*2950*/  @!P5 IADD3 R57, PT, PT, -R57, RZ, RZ ;  /* 0x000000ff3939d210 */ /* 0x000fe20007ffe1ff */
[--C-:B------:R-:W-:Y:S01]  /*2960*/  @!P4 IMAD.IADD R58, R58, 0x1, -R14.reuse ;  /* 0x000000013a3ac824 */ /* 0x100fe200078e0a0e */
[C---:B------:R-:W-:Y:S01]  /*2970*/  ISETP.GT.U32.AND P4, PT, R14.reuse, R64, PT ;  /* 0x000000400e00720c */ /* 0x040fe20003f84070 */
[----:B------:R-:W-:Y:S01]  /*2980*/  @!P6 IMAD.IADD R61, R61, 0x1, -R14 ;  /* 0x000000013d3de824 */ /* 0x000fe200078e0a0e */
[----:B------:R-:W-:Y:S01]  /*2990*/  ISETP.GT.U32.AND P6, PT, R14, R62, PT ;  /* 0x0000003e0e00720c */ /* 0x000fe20003fc4070 */
[----:B------:R-:W-:-:S04]  /*29a0*/  IMAD.HI.U32 R2, R0, R39, RZ ;  /* 0x0000002700027227 */ /* 0x000fc800078e00ff */
[--C-:B------:R-:W-:Y:S01]  /*29b0*/  @!P2 IMAD.IADD R65, R65, 0x1, -R14.reuse ;  /* 0x000000014141a824 */ /* 0x100fe200078e0a0e */
[----:B------:R-:W-:Y:S01]  /*29c0*/  IADD3 R2, PT, PT, -R2, RZ, RZ ;  /* 0x000000ff02027210 */ /* 0x000fe20007ffe1ff */
[----:B------:R-:W-:Y:S01]  /*29d0*/  IMAD.HI.U32 R3, R0, R41, RZ ;  /* 0x0000002900037227 */ /* 0x000fe200078e00ff */
[----:B------:R-:W-:Y:S02]  /*29e0*/  ISETP.GE.AND P2, PT, R45, RZ, PT ;  /* 0x000000ff2d00720c */ /* 0x000fe40003f46270 */
[----:B------:R-:W-:Y:S01]  /*29f0*/  IADD3 R45, PT, PT, R252, 0x34, RZ ;  /* 0x00000034fc2d7810 */ /* 0x000fe20007ffe0ff */
[--C-:B------:R-:W-:Y:S01]  /*2a00*/  @!P4 IMAD.IADD R64, R64, 0x1, -R14.reuse ;  /* 0x000000014040c824 */ /* 0x100fe200078e0a0e */
[----:B------:R-:W-:Y:S01]  /*2a10*/  ISETP.GT.U32.AND P4, PT, R14, R60, PT ;  /* 0x0000003c0e00720c */ /* 0x000fe20003f84070 */
[----:B------:R-:W-:Y:S01]  /*2a20*/  @!P6 IMAD.IADD R62, R62, 0x1, -R14 ;  /* 0x000000013e3ee824 */ /* 0x000fe200078e0a0e */
[C---:B------:R-:W-:Y:S01]  /*2a30*/  ISETP.GT.U32.AND P6, PT, R14.reuse, R65, PT ;  /* 0x000000410e00720c */ /* 0x040fe20003fc4070 */
[----:B------:R-:W-:Y:S01]  /*2a40*/  IMAD.MOV R3, RZ, RZ, -R3 ;  /* 0x000000ffff037224 */ /* 0x000fe200078e0a03 */
[C---:B------:R-:W-:Y:S01]  /*2a50*/  ISETP.GT.U32.AND P5, PT, R14.reuse, R64, PT ;  /* 0x000000400e00720c */ /* 0x040fe20003fa4070 */
[----:B------:R-:W-:-:S02]  /*2a60*/  IMAD R54, R14, R2, R39 ;  /* 0x000000020e367224 */ /* 0x000fc400078e0227 */
[----:B------:R-:W-:Y:S02]  /*2a70*/  VIADD R39, R252, 0x29 ;  /* 0x00000029fc277836 */ /* 0x000fe40000000000 */
[----:B------:R-:W-:Y:S01]  /*2a80*/  IMAD R56, R14, R3, R41 ;  /* 0x000000030e387224 */ /* 0x000fe200078e0229 */
[----:B------:R-:W-:Y:S01]  /*2a90*/  IADD3 R41, PT, PT, R252, 0x2a, RZ ;  /* 0x0000002afc297810 */ /* 0x000fe20007ffe0ff */
[----:B------:R-:W-:Y:S01]  /*2aa0*/  @!P3 IMAD.MOV R58, RZ, RZ, -R58 ;  /* 0x000000ffff3ab224 */ /* 0x000fe200078e0a3a */
[----:B------:R-:W-:Y:S01]  /*2ab0*/  IABS R9, R39 ;  /* 0x0000002700097213 */ /* 0x000fe20000000000 */
[----:B------:R-:W-:Y:S01]  /*2ac0*/  @!P1 IMAD.MOV R61, RZ, RZ, -R61 ;  /* 0x000000ffff3d9224 */ /* 0x000fe200078e0a3d */
[----:B------:R-:W-:Y:S01]  /*2ad0*/  IABS R11, R41 ;  /* 0x00000029000b7213 */ /* 0x000fe20000000000 */
[----:B------:R-:W-:Y:S01]  /*2ae0*/  @!P6 IMAD.IADD R65, R65, 0x1, -R14 ;  /* 0x000000014141e824 */ /* 0x000fe200078e0a0e */
[----:B------:R-:W-:Y:S01]  /*2af0*/  ISETP.GT.U32.AND P3, PT, R14, R62, PT ;  /* 0x0000003e0e00720c */ /* 0x000fe20003f64070 */
[----:B------:R-:W-:Y:S01]  /*2b00*/  IMAD.HI.U32 R2, R0, R9, RZ ;  /* 0x0000000900027227 */ /* 0x000fe200078e00ff */
[----:B------:R-:W-:-:S02]  /*2b10*/  @!P4 IADD3 R60, PT, PT, R60, -R14, RZ ;  /* 0x8000000e3c3cc210 */ /* 0x000fc40007ffe0ff */
[----:B------:R-:W-:Y:S01]  /*2b20*/  ISETP.GE.AND P4, PT, R8, RZ, PT ;  /* 0x000000ff0800720c */ /* 0x000fe20003f86270 */
[----:B------:R-:W-:Y:S01]  /*2b30*/  @!P5 IMAD.IADD R64, R64, 0x1, -R14 ;  /* 0x000000014040d824 */ /* 0x000fe200078e0a0e */
[----:B------:R-:W-:Y:S01]  /*2b40*/  ISETP.GT.U32.AND P6, PT, R14, R56, PT ;  /* 0x000000380e00720c */ /* 0x000fe20003fc4070 */
[----:B------:R-:W-:Y:S01]  /*2b50*/  IMAD.HI.U32 R3, R0, R11, RZ ;  /* 0x0000000b00037227 */ /* 0x000fe200078e00ff */
[----:B------:R-:W-:Y:S02]  /*2b60*/  ISETP.GE.AND P5, PT, R10, RZ, PT ;  /* 0x000000ff0a00720c */ /* 0x000fe40003fa6270 */
[----:B------:R-:W-:Y:S01]  /*2b70*/  ISETP.GT.U32.AND P1, PT, R14, R54, PT ;  /* 0x000000360e00720c */ /* 0x000fe20003f24070 */
[----:B------:R-:W-:Y:S01]  /*2b80*/  IMAD.MOV R2, RZ, RZ, -R2 ;  /* 0x000000ffff027224 */ /* 0x000fe200078e0a02 */
[----:B------:R-:W-:Y:S01]  /*2b90*/  IADD3 R3, PT, PT, -R3, RZ, RZ ;  /* 0x000000ff03037210 */ /* 0x000fe20007ffe1ff */
[----:B------:R-:W-:Y:S01]  /*2ba0*/  @!P0 IMAD.MOV R60, RZ, RZ, -R60 ;  /* 0x000000ffff3c8224 */ /* 0x000fe200078e0a3c */
[----:B------:R-:W-:Y:S01]  /*2bb0*/  @!P3 IADD3 R62, PT, PT, R62, -R14, RZ ;  /* 0x8000000e3e3eb210 */ /* 0x000fe20007ffe0ff */
[C---:B------:R-:W-:Y:S01]  /*2bc0*/  IMAD R66, R14.reuse, R2, R9 ;  /* 0x000000020e427224 */ /* 0x040fe200078e0209 */
[----:B------:R-:W-:Y:S01]  /*2bd0*/  @!P2 IADD3 R65, PT, PT, -R65, RZ, RZ ;  /* 0x000000ff4141a210 */ /* 0x000fe20007ffe1ff */
[----:B------:R-:W-:Y:S01]  /*2be0*/  IMAD R68, R14, R3, R11 ;  /* 0x000000030e447224 */ /* 0x000fe200078e020b */
[----:B------:R-:W-:Y:S01]  /*2bf0*/  ISETP.GE.AND P3, PT, R47, RZ, PT ;  /* 0x000000ff2f00720c */ /* 0x000fe20003f66270 */
[----:B------:R-:W-:Y:S01]  /*2c00*/  @!P6 IMAD.IADD R56, R56, 0x1, -R14 ;  /* 0x000000013838e824 */ /* 0x000fe200078e0a0e */
[----:B------:R-:W-:Y:S01]  /*2c10*/  IADD3 R3, PT, PT, R252, 0x2c, RZ ;  /* 0x0000002cfc037810 */ /* 0x000fe20007ffe0ff */
[----:B------:R-:W-:Y:S01]  /*2c20*/  @!P4 IMAD.MOV R64, RZ, RZ, -R64 ;  /* 0x000000ffff40c224 */ /* 0x000fe200078e0a40 */
[C---:B------:R-:W-:Y:S01]  /*2c30*/  ISETP.GT.U32.AND P4, PT, R14.reuse, R66, PT ;  /* 0x000000420e00720c */ /* 0x040fe20003f84070 */
[----:B------:R-:W-:Y:S01]  /*2c40*/  @!P5 IMAD.MOV R62, RZ, RZ, -R62 ;  /* 0x000000ffff3ed224 */ /* 0x000fe200078e0a3e */
[----:B------:R-:W-:Y:S01]  /*2c50*/  ISETP.GT.U32.AND P2, PT, R14, R56, PT ;  /* 0x000000380e00720c */ /* 0x000fe20003f44070 */
[--C-:B------:R-:W-:Y:S01]  /*2c60*/  @!P1 IMAD.IADD R54, R54, 0x1, -R14.reuse ;  /* 0x0000000136369824 */ /* 0x100fe200078e0a0e */
[----:B------:R-:W-:Y:S01]  /*2c70*/  ISETP.GT.U32.AND P5, PT, R14, R68, PT ;  /* 0x000000440e00720c */ /* 0x000fe20003fa4070 */
[C---:B------:R-:W-:Y:S01]  /*2c80*/  VIADD R2, R252.reuse, 0x2b ;  /* 0x0000002bfc027836 */ /* 0x040fe20000000000 */
[----:B------:R-:W-:Y:S01]  /*2c90*/  ISETP.GE.AND P1, PT, R49, RZ, PT ;  /* 0x000000ff3100720c */ /* 0x000fe20003f26270 */
[----:B------:R-:W-:Y:S01]  /*2ca0*/  VIADD R8, R252, 0x2d ;  /* 0x0000002dfc087836 */ /* 0x000fe20000000000 */
[----:B------:R-:W-:Y:S01]  /*2cb0*/  ISETP.GT.U32.AND P0, PT, R14, R54, PT ;  /* 0x000000360e00720c */ /* 0x000fe20003f04070 */
[C---:B------:R-:W-:Y:S01]  /*2cc0*/  VIADD R10, R252.reuse, 0x30 ;  /* 0x00000030fc0a7836 */ /* 0x040fe20000000000 */
[----:B------:R-:W-:Y:S01]  /*2cd0*/  IABS R9, R2 ;  /* 0x0000000200097213 */ /* 0x000fe20000000000 */
[----:B------:R-:W-:Y:S01]  /*2ce0*/  VIADD R43, R252, 0x33 ;  /* 0x00000033fc2b7836 */ /* 0x000fe20000000000 */
[----:B------:R-:W-:Y:S01]  /*2cf0*/  IABS R11, R3 ;  /* 0x00000003000b7213 */ /* 0x000fe20000000000 */
[--C-:B------:R-:W-:Y:S01]  /*2d00*/  @!P4 IMAD.IADD R66, R66, 0x1, -R14.reuse ;  /* 0x000000014242c824 */ /* 0x100fe200078e0a0e */
[----:B------:R-:W-:Y:S01]  /*2d10*/  ISETP.GE.AND P4, PT, R3, RZ, PT ;  /* 0x000000ff0300720c */ /* 0x000fe20003f86270 */
[----:B------:R-:W-:Y:S01]  /*2d20*/  VIADD R158, R252, 0x6f ;  /* 0x0000006ffc9e7836 */ /* 0x000fe20000000000 */
[----:B------:R-:W-:Y:S01]  /*2d30*/  @!P2 IADD3 R56, PT, PT, R56, -R14, RZ ;  /* 0x8000000e3838a210 */ /* 0x000fe20007ffe0ff */
[----:B------:R-:W-:Y:S01]  /*2d40*/  @!P5 IMAD.IADD R68, R68, 0x1, -R14 ;  /* 0x000000014444d824 */ /* 0x000fe200078e0a0e */
[----:B------:R-:W-:Y:S01]  /*2d50*/  ISETP.GE.AND P2, PT, R2, RZ, PT ;  /* 0x000000ff0200720c */ /* 0x000fe20003f46270 */
[----:B------:R-:W-:Y:S01]  /*2d60*/  IMAD.HI.U32 R2, R0, R9, RZ ;  /* 0x0000000900027227 */ /* 0x000fe200078e00ff */
[----:B------:R-:W-:-:S02]  /*2d70*/  ISETP.GT.U32.AND P5, PT, R14, R66, PT ;  /* 0x000000420e00720c */ /* 0x000fc40003fa4070 */
[----:B------:R-:W-:Y:S01]  /*2d80*/  ISETP.GE.AND P6, PT, R39, RZ, PT ;  /* 0x000000ff2700720c */ /* 0x000fe20003fc6270 */
[----:B------:R-:W-:Y:S01]  /*2d90*/  IMAD.MOV R2, RZ, RZ, -R2 ;  /* 0x000000ffff027224 */ /* 0x000fe200078e0a02 */
[----:B------:R-:W-:Y:S01]  /*2da0*/  IABS R39, R10 ;  /* 0x0000000a00277213 */ /* 0x000fe20000000000 */
[--C-:B------:R-:W-:Y:S01]  /*2db0*/  @!P0 IMAD.IADD R54, R54, 0x1, -R14.reuse ;  /* 0x0000000136368824 */ /* 0x100fe200078e0a0e */
[----:B------:R-:W-:Y:S01]  /*2dc0*/  ISETP.GE.AND P0, PT, R41, RZ, PT ;  /* 0x000000ff2900720c */ /* 0x000fe20003f06270 */
[----:B------:R-:W-:Y:S01]  /*2dd0*/  IMAD.HI.U32 R3, R0, R11, RZ ;  /* 0x0000000b00037227 */ /* 0x000fe200078e00ff */
[----:B------:R-:W-:Y:S02]  /*2de0*/  IADD3 R41, PT, PT, R252, 0x32, RZ ;  /* 0x00000032fc297810 */ /* 0x000fe40007ffe0ff */
[----:B------:R-:W-:Y:S01]  /*2df0*/  @!P3 IADD3 R54, PT, PT, -R54, RZ, RZ ;  /* 0x000000ff3636b210 */ /* 0x000fe20007ffe1ff */
[C---:B------:R-:W-:Y:S01]  /*2e00*/  IMAD R70, R14.reuse, R2, R9 ;  /* 0x000000020e467224 */ /* 0x040fe200078e0209 */
[----:B------:R-:W-:Y:S01]  /*2e10*/  ISETP.GT.U32.AND P3, PT, R14, R68, PT ;  /* 0x000000440e00720c */ /* 0x000fe20003f64070 */
[----:B------:R-:W-:Y:S01]  /*2e20*/  @!P5 IMAD.IADD R66, R66, 0x1, -R14 ;  /* 0x000000014242d824 */ /* 0x000fe200078e0a0e */
[----:B------:R-:W-:Y:S01]  /*2e30*/  IADD3 R3, PT, PT, -R3, RZ, RZ ;  /* 0x000000ff03037210 */ /* 0x000fe20007ffe1ff */
[----:B------:R-:W-:Y:S01]  /*2e40*/  @!P1 IMAD.MOV R56, RZ, RZ, -R56 ;  /* 0x000000ffff389224 */ /* 0x000fe200078e0a38 */
[----:B------:R-:W-:Y:S01]  /*2e50*/  ISETP.GT.U32.AND P5, PT, R14, R70, PT ;  /* 0x000000460e00720c */ /* 0x000fe20003fa4070 */
[----:B------:R-:W-:Y:S01]  /*2e60*/  VIADD R2, R252, 0x2e ;  /* 0x0000002efc027836 */ /* 0x000fe20000000000 */
[----:B------:R-:W-:Y:S01]  /*2e70*/  ISETP.GE.AND P1, PT, R8, RZ, PT ;  /* 0x000000ff0800720c */ /* 0x000fe20003f26270 */
[----:B------:R-:W-:Y:S01]  /*2e80*/  IMAD R72, R14, R3, R11 ;  /* 0x000000030e487224 */ /* 0x000fe200078e020b */
[----:B------:R-:W-:Y:S01]  /*2e90*/  IABS R8, R8 ;  /* 0x0000000800087213 */ /* 0x000fe20000000000 */
[----:B------:R-:W-:Y:S01]  /*2ea0*/  VIADD R166, R252, 0x70 ;  /* 0x00000070fca67836 */ /* 0x000fe20000000000 */
[----:B------:R-:W-:Y:S01]  /*2eb0*/  @!P6 IADD3 R66, PT, PT, -R66, RZ, RZ ;  /* 0x000000ff4242e210 */ /* 0x000fe20007ffe1ff */
[----:B------:R-:W-:Y:S01]  /*2ec0*/  VIADD R161, R252, 0x73 ;  /* 0x00000073fca17836 */ /* 0x000fe20000000000 */
[----:B------:R-:W-:Y:S01]  /*2ed0*/  MOV R3, R8 ;  /* 0x0000000800037202 */ /* 0x000fe20000000f00 */
[--C-:B------:R-:W-:Y:S01]  /*2ee0*/  @!P3 IMAD.IADD R68, R68, 0x1, -R14.reuse ;  /* 0x000000014444b824 */ /* 0x100fe200078e0a0e */
[----:B------:R-:W-:Y:S01]  /*2ef0*/  ISETP.GT.U32.AND P6, PT, R14, R72, PT ;  /* 0x000000480e00720c */ /* 0x000fe20003fc4070 */
[----:B------:R-:W-:Y:S01]  /*2f00*/  VIADD R160, R252, 0x74 ;  /* 0x00000074fca07836 */ /* 0x000fe20000000000 */
[----:B------:R-:W-:Y:S01]  /*2f10*/  ISETP.GE.AND P3, PT, R2, RZ, PT ;  /* 0x000000ff0200720c */ /* 0x000fe20003f66270 */
[----:B------:R-:W-:Y:S01]  /*2f20*/  @!P5 IMAD.IADD R70, R70, 0x1, -R14 ;  /* 0x000000014646d824 */ /* 0x000fe200078e0a0e */
[----:B------:R-:W-:Y:S01]  /*2f30*/  IABS R9, R2 ;  /* 0x0000000200097213 */ /* 0x000fe20000000000 */
[----:B------:R-:W-:Y:S01]  /*2f40*/  IMAD.HI.U32 R2, R0, R3, RZ ;  /* 0x0000000300027227 */ /* 0x000fe200078e00ff */
[----:B------:R-:W-:-:S02]  /*2f50*/  IADD3 R8, PT, PT, R252, 0x2f, RZ ;  /* 0x0000002ffc087810 */ /* 0x000fc40007ffe0ff */
[----:B------:R-:W-:Y:S01]  /*2f60*/  ISETP.GT.U32.AND P5, PT, R14, R70, PT ;  /* 0x000000460e00720c */ /* 0x000fe20003fa4070 */
[----:B------:R-:W-:Y:S01]  /*2f70*/  IMAD.MOV R74, RZ, RZ, -R2 ;  /* 0x000000ffff4a7224 */ /* 0x000fe200078e0a02 */
[----:B------:R-:W-:Y:S01]  /*2f80*/  IABS R11, R8 ;  /* 0x00000008000b7213 */ /* 0x000fe20000000000 */
[----:B------:R-:W-:Y:S01]  /*2f90*/  IMAD.HI.U32 R2, R0, R9, RZ ;  /* 0x0000000900027227 */ /* 0x000fe200078e00ff */
[----:B------:R-:W-:Y:S02]  /*2fa0*/  IABS R47, R145 ;  /* 0x00000091002f7213 */ /* 0x000fe40000000000 */
[----:B------:R-:W-:Y:S01]  /*2fb0*/  IABS R49, R152 ;  /* 0x0000009800317213 */ /* 0x000fe20000000000 */
[----:B------:R-:W-:Y:S01]  /*2fc0*/  @!P6 IMAD.IADD R72, R72, 0x1, -R14 ;  /* 0x000000014848e824 */ /* 0x000fe200078e0a0e */
[----:B------:R-:W-:Y:S01]  /*2fd0*/  IADD3 R2, PT, PT, -R2, RZ, RZ ;  /* 0x000000ff02027210 */ /* 0x000fe20007ffe1ff */
[----:B------:R-:W-:Y:S01]  /*2fe0*/  IMAD R74, R14, R74, R3 ;  /* 0x0000004a0e4a7224 */ /* 0x000fe200078e0203 */
[----:B------:R-:W-:Y:S01]  /*2ff0*/  IABS R67, R158 ;  /* 0x0000009e00437213 */ /* 0x000fe20000000000 */
[----:B------:R-:W-:Y:S01]  /*3000*/  IMAD.HI.U32 R3, R0, R39, RZ ;  /* 0x0000002700037227 */ /* 0x000fe200078e00ff */
[----:B------:R-:W-:-:S02]  /*3010*/  ISETP.GT.U32.AND P6, PT, R14, R72, PT ;  /* 0x000000480e00720c */ /* 0x000fc40003fc4070 */
[----:B------:R-:W-:Y:S01]  /*3020*/  @!P5 IADD3 R70, PT, PT, R70, -R14, RZ ;  /* 0x8000000e4646d210 */ /* 0x000fe20007ffe0ff */
[C---:B------:R-:W-:Y:S01]  /*3030*/  IMAD R76, R14.reuse, R2, R9 ;  /* 0x000000020e4c7224 */ /* 0x040fe200078e0209 */
[----:B------:R-:W-:Y:S01]  /*3040*/  ISETP.GT.U32.AND P5, PT, R14, R74, PT ;  /* 0x0000004a0e00720c */ /* 0x000fe20003fa4070 */
[----:B------:R-:W-:Y:S01]  /*3050*/  IMAD.HI.U32 R2, R0, R11, RZ ;  /* 0x0000000b00027227 */ /* 0x000fe200078e00ff */
[----:B------:R-:W-:Y:S02]  /*3060*/  @!P2 IADD3 R70, PT, PT, -R70, RZ, RZ ;  /* 0x000000ff4646a210 */ /* 0x000fe40007ffe1ff */
[C---:B------:R-:W-:Y:S01]  /*3070*/  ISETP.GT.U32.AND P2, PT, R14.reuse, R76, PT ;  /* 0x0000004c0e00720c */ /* 0x040fe20003f44070 */
[----:B------:R-:W-:Y:S01]  /*3080*/  IMAD.MOV R2, RZ, RZ, -R2 ;  /* 0x000000ffff027224 */ /* 0x000fe200078e0a02 */
[----:B------:R-:W-:Y:S01]  /*3090*/  IABS R71, R166 ;  /* 0x000000a600477213 */ /* 0x000fe20000000000 */
[----:B------:R-:W-:Y:S01]  /*30a0*/  IMAD.MOV R3, RZ, RZ, -R3 ;  /* 0x000000ffff037224 */ /* 0x000fe200078e0a03 */
[----:B------:R-:W-:Y:S01]  /*30b0*/  IABS R83, R161 ;  /* 0x000000a100537213 */ /* 0x000fe20000000000 */
[----:B------:R-:W-:Y:S01]  /*30c0*/  IMAD R78, R14, R2, R11 ;  /* 0x000000020e4e7224 */ /* 0x000fe200078e020b */
[----:B------:R-:W-:Y:S01]  /*30d0*/  IABS R11, R45 ;  /* 0x0000002d000b7213 */ /* 0x000fe20000000000 */
[----:B------:R-:W-:Y:S01]  /*30e0*/  @!P0 IMAD.MOV R68, RZ, RZ, -R68 ;  /* 0x000000ffff448224 */ /* 0x000fe200078e0a44 */
[----:B------:R-:W-:Y:S01]  /*30f0*/  ISETP.GE.AND P0, PT, R8, RZ, PT ;  /* 0x000000ff0800720c */ /* 0x000fe20003f06270 */
[----:B------:R-:W-:Y:S01]  /*3100*/  IMAD R80, R14, R3, R39 ;  /* 0x000000030e507224 */ /* 0x000fe200078e0227 */
[----:B------:R-:W-:Y:S01]  /*3110*/  IABS R3, R41 ;  /* 0x0000002900037213 */ /* 0x000fe20000000000 */
[--C-:B------:R-:W-:Y:S01]  /*3120*/  @!P6 IMAD.IADD R72, R72, 0x1, -R14.reuse ;  /* 0x000000014848e824 */ /* 0x100fe200078e0a0e */
[----:B------:R-:W-:Y:S01]  /*3130*/  ISETP.GT.U32.AND P6, PT, R14, R78, PT ;  /* 0x0000004e0e00720c */ /* 0x000fe20003fc4070 */
[----:B------:R-:W-:Y:S01]  /*3140*/  VIADD R8, R252, 0x31 ;  /* 0x00000031fc087836 */ /* 0x000fe20000000000 */
[----:B------:R-:W-:Y:S01]  /*3150*/  IABS R87, R160 ;  /* 0x000000a000577213 */ /* 0x000fe20000000000 */
[--C-:B------:R-:W-:Y:S01]  /*3160*/  @!P5 IMAD.IADD R74, R74, 0x1, -R14.reuse ;  /* 0x000000014a4ad824 */ /* 0x100fe200078e0a0e */
[----:B------:R-:W-:Y:S01]  /*3170*/  ISETP.GT.U32.AND P5, PT, R14, R80, PT ;  /* 0x000000500e00720c */ /* 0x000fe20003fa4070 */
[----:B------:R-:W-:Y:S01]  /*3180*/  @!P2 IMAD.IADD R76, R76, 0x1, -R14 ;  /* 0x000000014c4ca824 */ /* 0x000fe200078e0a0e */
[----:B------:R-:W-:Y:S01]  /*3190*/  IABS R9, R8 ;  /* 0x0000000800097213 */ /* 0x000fe20000000000 */
[----:B------:R-:W-:Y:S01]  /*31a0*/  @!P4 IMAD.MOV R72, RZ, RZ, -R72 ;  /* 0x000000ffff48c224 */ /* 0x000fe200078e0a48 */
[----:B------:R-:W-:Y:S01]  /*31b0*/  ISETP.GT.U32.AND P2, PT, R14, R74, PT ;  /* 0x0000004a0e00720c */ /* 0x000fe20003f44070 */
[----:B------:R-:W-:-:S02]  /*31c0*/  VIADD R155, R252, 0x75 ;  /* 0x00000075fc9b7836 */ /* 0x000fc40000000000 */
[----:B------:R-:W-:-:S03]  /*31d0*/  IMAD.HI.U32 R2, R0, R9, RZ ;  /* 0x0000000900027227 */ /* 0x000fc600078e00ff */
[----:B------:R-:W-:Y:S01]  /*31e0*/  IABS R91, R155 ;  /* 0x0000009b005b7213 */ /* 0x000fe20000000000 */
[----:B------:R-:W-:Y:S01]  /*31f0*/  @!P6 IMAD.IADD R78, R78, 0x1, -R14 ;  /* 0x000000014e4ee824 */ /* 0x000fe200078e0a0e */
[----:B------:R-:W-:Y:S01]  /*3200*/  ISETP.GT.U32.AND P6, PT, R14, R76, PT ;  /* 0x0000004c0e00720c */ /* 0x000fe20003fc4070 */
[----:B------:R-:W-:Y:S01]  /*3210*/  IMAD.MOV R2, RZ, RZ, -R2 ;  /* 0x000000ffff027224 */ /* 0x000fe200078e0a02 */
[----:B------:R-:W-:Y:S01]  /*3220*/  @!P5 IADD3 R80, PT, PT, R80, -R14, RZ ;  /* 0x8000000e5050d210 */ /* 0x000fe20007ffe0ff */
[----:B------:R-:W-:Y:S01]  /*3230*/  VIADD R156, R252, 0x76 ;  /* 0x00000076fc9c7836 */ /* 0x000fe20000000000 */
[C---:B------:R-:W-:Y:S01]  /*3240*/  ISETP.GT.U32.AND P5, PT, R14.reuse, R78, PT ;  /* 0x0000004e0e00720c */ /* 0x040fe20003fa4070 */
[----:B------:R-:W-:Y:S01]  /*3250*/  IMAD R82, R14, R2, R9 ;  /* 0x000000020e527224 */ /* 0x000fe200078e0209 */
[----:B------:R-:W-:Y:S01]  /*3260*/  IABS R9, R43 ;  /* 0x0000002b00097213 */ /* 0x000fe20000000000 */
[----:B------:R-:W-:Y:S01]  /*3270*/  IMAD.HI.U32 R2, R0, R3, RZ ;  /* 0x0000000300027227 */ /* 0x000fe200078e00ff */
[----:B------:R-:W-:-:S02]  /*3280*/  @!P2 IADD3 R74, PT, PT, R74, -R14, RZ ;  /* 0x8000000e4a4aa210 */ /* 0x000fc40007ffe0ff */
[C---:B------:R-:W-:Y:S01]  /*3290*/  ISETP.GT.U32.AND P4, PT, R14.reuse, R80, PT ;  /* 0x000000500e00720c */ /* 0x040fe20003f84070 */
[----:B------:R-:W-:Y:S01]  /*32a0*/  IMAD.MOV R2, RZ, RZ, -R2 ;  /* 0x000000ffff027224 */ /* 0x000fe200078e0a02 */
[----:B------:R-:W-:Y:S01]  /*32b0*/  ISETP.GT.U32.AND P2, PT, R14, R82, PT ;  /* 0x000000520e00720c */ /* 0x000fe20003f44070 */
[----:B------:R-:W-:Y:S01]  /*32c0*/  @!P6 IMAD.IADD R76, R76, 0x1, -R14 ;  /* 0x000000014c4ce824 */ /* 0x000fe200078e0a0e */
[----:B------:R-:W-:Y:S01]  /*32d0*/  ISETP.GE.AND P6, PT, R10, RZ, PT ;  /* 0x000000ff0a00720c */ /* 0x000fe20003fc6270 */
[----:B------:R-:W-:Y:S01]  /*32e0*/  IMAD R84, R14, R2, R3 ;  /* 0x000000020e547224 */ /* 0x000fe200078e0203 */
[----:B------:R-:W-:Y:S01]  /*32f0*/  IABS R93, R156 ;  /* 0x0000009c005d7213 */ /* 0x000fe20000000000 */
[----:B------:R-:W-:Y:S01]  /*3300*/  VIADD R10, R252, 0x35 ;  /* 0x00000035fc0a7836 */ /* 0x000fe20000000000 */
[----:B------:R-:W-:Y:S01]  /*3310*/  @!P5 IADD3 R78, PT, PT, R78, -R14, RZ ;  /* 0x8000000e4e4ed210 */ /* 0x000fe20007ffe0ff */
[----:B------:R-:W-:Y:S01]  /*3320*/  IMAD.HI.U32 R2, R0, R9, RZ ;  /* 0x0000000900027227 */ /* 0x000fe200078e00ff */
[----:B------:R-:W-:-:S02]  /*3330*/  ISETP.GT.U32.AND P5, PT, R14, R84, PT ;  /* 0x000000540e00720c */ /* 0x000fc40003fa4070 */
[----:B------:R-:W-:Y:S01]  /*3340*/  IABS R39, R10 ;  /* 0x0000000a00277213 */ /* 0x000fe20000000000 */
[----:B------:R-:W-:Y:S01]  /*3350*/  IMAD.MOV R2, RZ, RZ, -R2 ;  /* 0x000000ffff027224 */ /* 0x000fe200078e0a02 */
[----:B------:R-:W-:Y:S01]  /*3360*/  @!P3 IADD3 R76, PT, PT, -R76, RZ, RZ ;  /* 0x000000ff4c4cb210 */ /* 0x000fe20007ffe1ff */
[----:B------:R-:W-:-:S04]  /*3370*/  IMAD.HI.U32 R3, R0, R11, RZ ;  /* 0x0000000b00037227 */ /* 0x000fc800078e00ff */
[----:B------:R-:W-:Y:S01]  /*3380*/  IMAD R86, R14, R2, R9 ;  /* 0x000000020e567224 */ /* 0x000fe200078e0209 */
[----:B------:R-:W-:Y:S01]  /*3390*/  IADD3 R3, PT, PT, -R3, RZ, RZ ;  /* 0x000000ff03037210 */ /* 0x000fe20007ffe1ff */
[----:B------:R-:W-:Y:S02]  /*33a0*/  IMAD.HI.U32 R2, R0, R39, RZ ;  /* 0x0000002700027227 */ /* 0x000fe400078e00ff */
[----:B------:R-:W-:Y:S02]  /*33b0*/  @!P5 IADD3 R84, PT, PT, R84, -R14, RZ ;  /* 0x8000000e5454d210 */ /* 0x000fe40007ffe0ff */
[----:B------:R-:W-:Y:S01]  /*33c0*/  IMAD.MOV R2, RZ, RZ, -R2 ;  /* 0x000000ffff027224 */ /* 0x000fe200078e0a02 */
[----:B------:R-:W-:Y:S01]  /*33d0*/  ISETP.GT.U32.AND P5, PT, R14, R86, PT ;  /* 0x000000560e00720c */ /* 0x000fe20003fa4070 */
[--C-:B------:R-:W-:Y:S01]  /*33e0*/  @!P4 IMAD.IADD R80, R80, 0x1, -R14.reuse ;  /* 0x000000015050c824 */ /* 0x100fe200078e0a0e */
[C---:B------:R-:W-:Y:S01]  /*33f0*/  ISETP.GT.U32.AND P3, PT, R14.reuse, R84, PT ;  /* 0x000000540e00720c */ /* 0x040fe20003f64070 */
[----:B------:R-:W-:Y:S01]  /*3400*/  IMAD R88, R14, R2, R39 ;  /* 0x000000020e587224 */ /* 0x000fe200078e0227 */
[----:B------:R-:W-:Y:S01]  /*3410*/  ISETP.GE.AND P4, PT, R8, RZ, PT ;  /* 0x000000ff0800720c */ /* 0x000fe20003f86270 */
[----:B------:R-:W-:Y:S01]  /*3420*/  @!P2 IMAD.IADD R82, R82, 0x1, -R14 ;  /* 0x000000015252a824 */ /* 0x000fe200078e0a0e */
[----:B------:R-:W-:Y:S01]  /*3430*/  ISETP.GE.AND P2, PT, R41, RZ, PT ;  /* 0x000000ff2900720c */ /* 0x000fe20003f46270 */
[----:B------:R-:W-:-:S02]  /*3440*/  IMAD R90, R14, R3, R11 ;  /* 0x000000030e5a7224 */ /* 0x000fc400078e020b */
[----:B------:R-:W-:Y:S02]  /*3450*/  VIADD R8, R252, 0x36 ;  /* 0x00000036fc087836 */ /* 0x000fe40000000000 */
[----:B------:R-:W-:Y:S01]  /*3460*/  @!P1 IMAD.MOV R74, RZ, RZ, -R74 ;  /* 0x000000ffff4a9224 */ /* 0x000fe200078e0a4a */
[C---:B------:R-:W-:Y:S01]  /*3470*/  ISETP.GT.U32.AND P1, PT, R14.reuse, R82, PT ;  /* 0x000000520e00720c */ /* 0x040fe20003f24070 */
[----:B------:R-:W-:Y:S01]  /*3480*/  @!P6 IMAD.MOV R80, RZ, RZ, -R80 ;  /* 0x000000ffff50e224 */ /* 0x000fe200078e0a50 */
[----:B------:R-:W-:Y:S01]  /*3490*/  ISETP.GT.U32.AND P6, PT, R14, R90, PT ;  /* 0x0000005a0e00720c */ /* 0x000fe20003fc4070 */
[----:B------:R-:W-:Y:S01]  /*34a0*/  @!P3 IMAD.IADD R84, R84, 0x1, -R14 ;  /* 0x000000015454b824 */ /* 0x000fe200078e0a0e */
[----:B------:R-:W-:Y:S01]  /*34b0*/  ISETP.GT.U32.AND P3, PT, R14, R88, PT ;  /* 0x000000580e00720c */ /* 0x000fe20003f64070 */
[----:B------:R-:W-:Y:S01]  /*34c0*/  VIADD R41, R252, 0x37 ;  /* 0x00000037fc297836 */ /* 0x000fe20000000000 */
[----:B------:R-:W-:Y:S01]  /*34d0*/  IABS R3, R8 ;  /* 0x0000000800037213 */ /* 0x000fe20000000000 */
[----:B------:R-:W-:Y:S01]  /*34e0*/  @!P0 IMAD.MOV R78, RZ, RZ, -R78 ;  /* 0x000000ffff4e8224 */ /* 0x000fe200078e0a4e */
[----:B------:R-:W-:Y:S01]  /*34f0*/  @!P5 IADD3 R86, PT, PT, R86, -R14, RZ ;  /* 0x8000000e5656d210 */ /* 0x000fe20007ffe0ff */
[----:B------:R-:W-:Y:S01]  /*3500*/  @!P2 IMAD.MOV R84, RZ, RZ, -R84 ;  /* 0x000000ffff54a224 */ /* 0x000fe200078e0a54 */
[----:B------:R-:W-:Y:S01]  /*3510*/  IABS R9, R41 ;  /* 0x0000002900097213 */ /* 0x000fe20000000000 */
[----:B------:R-:W-:Y:S01]  /*3520*/  IMAD.HI.U32 R2, R0, R3, RZ ;  /* 0x0000000300027227 */ /* 0x000fe200078e00ff */
[----:B------:R-:W-:-:S02]  /*3530*/  ISETP.GE.AND P5, PT, R10, RZ, PT ;  /* 0x000000ff0a00720c */ /* 0x000fc40003fa6270 */
[-C--:B------:R-:W-:Y:S01]  /*3540*/  @!P1 IADD3 R82, PT, PT, R82, -R14.reuse, RZ ;  /* 0x8000000e52529210 */ /* 0x080fe20007ffe0ff */
[----:B------:R-:W-:Y:S01]  /*3550*/  IMAD.MOV R92, RZ, RZ, -R2 ;  /* 0x000000ffff5c7224 */ /* 0x000fe200078e0a02 */
[----:B------:R-:W-:Y:S01]  /*3560*/  ISETP.GE.AND P0, PT, R43, RZ, PT ;  /* 0x000000ff2b00720c */ /* 0x000fe20003f06270 */
[----:B------:R-:W-:Y:S01]  /*3570*/  @!P6 IMAD.IADD R90, R90, 0x1, -R14 ;  /* 0x000000015a5ae824 */ /* 0x000fe200078e0a0e */
[----:B------:R-:W-:Y:S01]  /*3580*/  @!P3 IADD3 R88, PT, PT, R88, -R14, RZ ;  /* 0x8000000e5858b210 */ /* 0x000fe20007ffe0ff */
[----:B------:R-:W-:Y:S01]  /*3590*/  IMAD.HI.U32 R2, R0, R9, RZ ;  /* 0x0000000900027227 */ /* 0x000fe200078e00ff */
[----:B------:R-:W-:Y:S02]  /*35a0*/  @!P4 IADD3 R82, PT, PT, -R82, RZ, RZ ;  /* 0x000000ff5252c210 */ /* 0x000fe40007ffe1ff */
[C---:B------:R-:W-:Y:S01]  /*35b0*/  ISETP.GT.U32.AND P3, PT, R14.reuse, R88, PT ;  /* 0x000000580e00720c */ /* 0x040fe20003f64070 */
[----:B------:R-:W-:Y:S01]  /*35c0*/  IMAD.MOV R2, RZ, RZ, -R2 ;  /* 0x000000ffff027224 */ /* 0x000fe200078e0a02 */
[----:B------:R-:W-:Y:S01]  /*35d0*/  ISETP.GT.U32.AND P4, PT, R14, R90, PT ;  /* 0x0000005a0e00720c */ /* 0x000fe20003f84070 */
[----:B------:R-:W-:Y:S01]  /*35e0*/  VIADD R10, R252, 0x38 ;  /* 0x00000038fc0a7836 */ /* 0x000fe20000000000 */
[C---:B------:R-:W-:Y:S01]  /*35f0*/  ISETP.GT.U32.AND P6, PT, R14.reuse, R86, PT ;  /* 0x000000560e00720c */ /* 0x040fe20003fc4070 */
[----:B------:R-:W-:Y:S01]  /*3600*/  IMAD R94, R14, R2, R9 ;  /* 0x000000020e5e7224 */ /* 0x000fe200078e0209 */
[----:B------:R-:W-:Y:S01]  /*3610*/  ISETP.GE.AND P1, PT, R45, RZ, PT ;  /* 0x000000ff2d00720c */ /* 0x000fe20003f26270 */
[----:B------:R-:W-:Y:S01]  /*3620*/  VIADD R43, R252, 0x39 ;  /* 0x00000039fc2b7836 */ /* 0x000fe20000000000 */
[----:B------:R-:W-:Y:S01]  /*3630*/  IABS R11, R10 ;  /* 0x0000000a000b7213 */ /* 0x000fe20000000000 */
[----:B------:R-:W-:Y:S01]  /*3640*/  IMAD R92, R14, R92, R3 ;  /* 0x0000005c0e5c7224 */ /* 0x000fe200078e0203 */
[C---:B------:R-:W-:Y:S01]  /*3650*/  IADD3 R45, PT, PT, R252.reuse, 0x54, RZ ;  /* 0x00000054fc2d7810 */ /* 0x040fe20007ffe0ff */
[----:B------:R-:W-:Y:S01]  /*3660*/  VIADD R85, R252, 0x78 ;  /* 0x00000078fc557836 */ /* 0x000fe20000000000 */
[----:B------:R-:W-:Y:S01]  /*3670*/  IABS R39, R43 ;  /* 0x0000002b00277213 */ /* 0x000fe20000000000 */
[----:B------:R-:W-:Y:S01]  /*3680*/  @!P3 IMAD.IADD R88, R88, 0x1, -R14 ;  /* 0x000000015858b824 */ /* 0x000fe200078e0a0e */
[----:B------:R-:W-:Y:S01]  /*3690*/  ISETP.GT.U32.AND P3, PT, R14, R94, PT ;  /* 0x0000005e0e00720c */ /* 0x000fe20003f64070 */
[----:B------:R-:W-:Y:S01]  /*36a0*/  IMAD.HI.U32 R2, R0, R11, RZ ;  /* 0x0000000b00027227 */ /* 0x000fe200078e00ff */
[----:B------:R-:W-:-:S02]  /*36b0*/  @!P4 IADD3 R90, PT, PT, R90, -R14, RZ ;  /* 0x8000000e5a5ac210 */ /* 0x000fc40007ffe0ff */
[----:B------:R-:W-:Y:S01]  /*36c0*/  ISETP.GE.AND P4, PT, R8, RZ, PT ;  /* 0x000000ff0800720c */ /* 0x000fe20003f86270 */
[----:B------:R-:W-:Y:S01]  /*36d0*/  VIADD R8, R252, 0x3a ;  /* 0x0000003afc087836 */ /* 0x000fe20000000000 */
[----:B------:R-:W-:Y:S01]  /*36e0*/  IADD3 R2, PT, PT, -R2, RZ, RZ ;  /* 0x000000ff02027210 */ /* 0x000fe20007ffe1ff */
[--C-:B------:R-:W-:Y:S01]  /*36f0*/  @!P6 IMAD.IADD R86, R86, 0x1, -R14.reuse ;  /* 0x000000015656e824 */ /* 0x100fe200078e0a0e */
[----:B------:R-:W-:Y:S01]  /*3700*/  ISETP.GT.U32.AND P6, PT, R14, R92, PT ;  /* 0x0000005c0e00720c */ /* 0x000fe20003fc4070 */
[----:B------:R-:W-:Y:S01]  /*3710*/  IMAD.HI.U32 R3, R0, R39, RZ ;  /* 0x0000002700037227 */ /* 0x000fe200078e00ff */
[----:B------:R-:W-:Y:S02]  /*3720*/  IABS R9, R8 ;  /* 0x0000000800097213 */ /* 0x000fe40000000000 */
[----:B------:R-:W-:Y:S01]  /*3730*/  @!P5 IADD3 R88, PT, PT, -R88, RZ, RZ ;  /* 0x000000ff5858d210 */ /* 0x000fe20007ffe1ff */
[----:B------:R-:W-:Y:S01]  /*3740*/  @!P3 IMAD.IADD R94, R94, 0x1, -R14 ;  /* 0x000000015e5eb824 */ /* 0x000fe200078e0a0e */
[----:B------:R-:W-:Y:S01]  /*3750*/  IABS R99, R85 ;  /* 0x0000005500637213 */ /* 0x000fe20000000000 */
[----:B------:R-:W-:Y:S01]  /*3760*/  IMAD R96, R14, R2, R11 ;  /* 0x000000020e607224 */ /* 0x000fe200078e020b */
[----:B------:R-:W-:Y:S01]  /*3770*/  IADD3 R11, PT, PT, R252, 0x3f, RZ ;  /* 0x0000003ffc0b7810 */ /* 0x000fe20007ffe0ff */
[----:B------:R-:W-:Y:S01]  /*3780*/  IMAD.HI.U32 R2, R0, R9, RZ ;  /* 0x0000000900027227 */ /* 0x000fe200078e00ff */
[----:B------:R-:W-:-:S02]  /*3790*/  ISETP.GT.U32.AND P3, PT, R14, R94, PT ;  /* 0x0000005e0e00720c */ /* 0x000fc40003f64070 */
[----:B------:R-:W-:Y:S01]  /*37a0*/  IABS R105, R11 ;  /* 0x0000000b00697213 */ /* 0x000fe20000000000 */
[----:B------:R-:W-:Y:S01]  /*37b0*/  IMAD.MOV R3, RZ, RZ, -R3 ;  /* 0x000000ffff037224 */ /* 0x000fe200078e0a03 */
[----:B------:R-:W-:Y:S01]  /*37c0*/  IADD3 R2, PT, PT, -R2, RZ, RZ ;  /* 0x000000ff02027210 */ /* 0x000fe20007ffe1ff */
[----:B------:R-:W-:Y:S01]  /*37d0*/  @!P0 IMAD.MOV R86, RZ, RZ, -R86 ;  /* 0x000000ffff568224 */ /* 0x000fe200078e0a56 */
[C---:B------:R-:W-:Y:S01]  /*37e0*/  ISETP.GT.U32.AND P0, PT, R14.reuse, R96, PT ;  /* 0x000000600e00720c */ /* 0x040fe20003f04070 */
[C---:B------:R-:W-:Y:S02]  /*37f0*/  IMAD R98, R14.reuse, R3, R39 ;  /* 0x000000030e627224 */ /* 0x040fe400078e0227 */
[----:B------:R-:W-:Y:S02]  /*3800*/  IMAD R100, R14, R2, R9 ;  /* 0x000000020e647224 */ /* 0x000fe400078e0209 */
[----:B------:R-:W-:Y:S01]  /*3810*/  @!P6 IMAD.IADD R92, R92, 0x1, -R14 ;  /* 0x000000015c5ce824 */ /* 0x000fe200078e0a0e */
[----:B------:R-:W-:Y:S01]  /*3820*/  ISETP.GE.AND P6, PT, R41, RZ, PT ;  /* 0x000000ff2900720c */ /* 0x000fe20003fc6270 */
[C---:B------:R-:W-:Y:S01]  /*3830*/  VIADD R9, R252.reuse, 0x3c ;  /* 0x0000003cfc097836 */ /* 0x040fe20000000000 */
[----:B------:R-:W-:Y:S01]  /*3840*/  IADD3 R41, PT, PT, R252, 0x3b, RZ ;  /* 0x0000003bfc297810 */ /* 0x000fe20007ffe0ff */
[----:B------:R-:W-:Y:S01]  /*3850*/  @!P1 IMAD.MOV R90, RZ, RZ, -R90 ;  /* 0x000000ffff5a9224 */ /* 0x000fe200078e0a5a */
[----:B------:R-:W-:Y:S01]  /*3860*/  ISETP.GT.U32.AND P5, PT, R14, R98, PT ;  /* 0x000000620e00720c */ /* 0x000fe20003fa4070 */
[----:B------:R-:W-:Y:S01]  /*3870*/  VIADD R39, R252, 0x45 ;  /* 0x00000045fc277836 */ /* 0x000fe20000000000 */
[----:B------:R-:W-:Y:S01]  /*3880*/  @!P3 IADD3 R94, PT, PT, R94, -R14, RZ ;  /* 0x8000000e5e5eb210 */ /* 0x000fe20007ffe0ff */
[----:B------:R-:W-:Y:S01]  /*3890*/  @!P0 IMAD.IADD R96, R96, 0x1, -R14 ;  /* 0x0000000160608824 */ /* 0x000fe200078e0a0e */
[----:B------:R-:W-:Y:S01]  /*38a0*/  ISETP.GT.U32.AND P3, PT, R14, R100, PT ;  /* 0x000000640e00720c */ /* 0x000fe20003f64070 */
[C---:B------:R-:W-:Y:S01]  /*38b0*/  VIADD R89, R252.reuse, 0x79 ;  /* 0x00000079fc597836 */ /* 0x040fe20000000000 */
[----:B------:R-:W-:Y:S01]  /*38c0*/  IABS R101, R41 ;  /* 0x0000002900657213 */ /* 0x000fe20000000000 */
[----:B------:R-:W-:Y:S01]  /*38d0*/  VIADD R154, R252, 0x7a ;  /* 0x0000007afc9a7836 */ /* 0x000fe20000000000 */
[----:B------:R-:W-:Y:S01]  /*38e0*/  ISETP.GT.U32.AND P2, PT, R14, R92, PT ;  /* 0x0000005c0e00720c */ /* 0x000fe20003f44070 */
[----:B------:R-:W-:Y:S01]  /*38f0*/  @!P6 IMAD.MOV R94, RZ, RZ, -R94 ;  /* 0x000000ffff5ee224 */ /* 0x000fe200078e0a5e */
[----:B------:R-:W-:Y:S01]  /*3900*/  IABS R3, R9 ;  /* 0x0000000900037213 */ /* 0x000fe20000000000 */
[----:B------:R-:W-:Y:S01]  /*3910*/  IMAD.HI.U32 R2, R0, R101, RZ ;  /* 0x0000006500027227 */ /* 0x000fe200078e00ff */
[----:B------:R-:W-:-:S02]  /*3920*/  ISETP.GE.AND P0, PT, R8, RZ, PT ;  /* 0x000000ff0800720c */ /* 0x000fc40003f06270 */
[----:B------:R-:W-:Y:S01]  /*3930*/  ISETP.GE.AND P1, PT, R10, RZ, PT ;  /* 0x000000ff0a00720c */ /* 0x000fe20003f26270 */
[----:B------:R-:W-:Y:S01]  /*3940*/  @!P5 IMAD.IADD R98, R98, 0x1, -R14 ;  /* 0x000000016262d824 */ /* 0x000fe200078e0a0e */
[----:B------:R-:W-:Y:S01]  /*3950*/  IADD3 R2, PT, PT, -R2, RZ, RZ ;  /* 0x000000ff02027210 */ /* 0x000fe20007ffe1ff */
[----:B------:R-:W-:Y:S01]  /*3960*/  VIADD R8, R252, 0x3d ;  /* 0x0000003dfc087836 */ /* 0x000fe20000000000 */
[----:B------:R-:W-:Y:S01]  /*3970*/  ISETP.GT.U32.AND P5, PT, R14, R96, PT ;  /* 0x000000600e00720c */ /* 0x000fe20003fa4070 */
[----:B------:R-:W-:Y:S01]  /*3980*/  VIADD R10, R252, 0x3e ;  /* 0x0000003efc0a7836 */ /* 0x000fe20000000000 */
[----:B------:R-:W-:Y:S01]  /*3990*/  @!P3 IADD3 R100, PT, PT, R100, -R14, RZ ;  /* 0x8000000e6464b210 */ /* 0x000fe20007ffe0ff */
[----:B------:R-:W-:Y:S01]  /*39a0*/  IMAD R101, R14, R2, R101 ;  /* 0x000000020e657224 */ /* 0x000fe200078e0265 */
[----:B------:R-:W-:Y:S01]  /*39b0*/  IABS R103, R8 ;  /* 0x0000000800677213 */ /* 0x000fe20000000000 */
[----:B------:R-:W-:Y:S01]  /*39c0*/  IMAD.HI.U32 R2, R0, R3, RZ ;  /* 0x0000000300027227 */ /* 0x000fe200078e00ff */
[----:B------:R-:W-:-:S02]  /*39d0*/  ISETP.GT.U32.AND P3, PT, R14, R100, PT ;  /* 0x000000640e00720c */ /* 0x000fc40003f64070 */
[----:B------:R-:W-:Y:S01]  /*39e0*/  ISETP.GE.AND P6, PT, R41, RZ, PT ;  /* 0x000000ff2900720c */ /* 0x000fe20003fc6270 */
[----:B------:R-:W-:Y:S01]  /*39f0*/  IMAD.MOV R2, RZ, RZ, -R2 ;  /* 0x000000ffff027224 */ /* 0x000fe200078e0a02 */
[----:B------:R-:W-:Y:S01]  /*3a00*/  IADD3 R41, PT, PT, R252, 0x46, RZ ;  /* 0x00000046fc297810 */ /* 0x000fe20007ffe0ff */
[----:B------:R-:W-:Y:S01]  /*3a10*/  @!P2 IMAD.IADD R92, R92, 0x1, -R14 ;  /* 0x000000015c5ca824 */ /* 0x000fe200078e0a0e */
[----:B------:R-:W-:Y:S01]  /*3a20*/  ISETP.GE.AND P2, PT, R43, RZ, PT ;  /* 0x000000ff2b00720c */ /* 0x000fe20003f46270 */
[----:B------:R-:W-:Y:S01]  /*3a30*/  IMAD R102, R14, R2, R3 ;  /* 0x000000020e667224 */ /* 0x000fe200078e0203 */
[----:B------:R-:W-:Y:S01]  /*3a40*/  @!P5 IADD3 R96, PT, PT, R96, -R14, RZ ;  /* 0x8000000e6060d210 */ /* 0x000fe20007ffe0ff */
[----:B------:R-:W-:Y:S01]  /*3a50*/  @!P4 IMAD.MOV R92, RZ, RZ, -R92 ;  /* 0x000000ffff5cc224 */ /* 0x000fe200078e0a5c */
[----:B------:R-:W-:Y:S01]  /*3a60*/  ISETP.GT.U32.AND P5, PT, R14, R101, PT ;  /* 0x000000650e00720c */ /* 0x000fe20003fa4070 */
[----:B------:R-:W-:Y:S01]  /*3a70*/  IMAD.HI.U32 R2, R0, R103, RZ ;  /* 0x0000006700027227 */ /* 0x000fe200078e00ff */
[----:B------:R-:W-:-:S02]  /*3a80*/  ISETP.GT.U32.AND P4, PT, R14, R98, PT ;  /* 0x000000620e00720c */ /* 0x000fc40003f84070 */
[----:B------:R-:W-:Y:S01]  /*3a90*/  IABS R111, R39 ;  /* 0x00000027006f7213 */ /* 0x000fe20000000000 */
[----:B------:R-:W-:Y:S01]  /*3aa0*/  @!P3 IMAD.IADD R100, R100, 0x1, -R14 ;  /* 0x000000016464b824 */ /* 0x000fe200078e0a0e */
[----:B------:R-:W-:Y:S01]  /*3ab0*/  ISETP.GT.U32.AND P3, PT, R14, R102, PT ;  /* 0x000000660e00720c */ /* 0x000fe20003f64070 */
[----:B------:R-:W-:Y:S01]  /*3ac0*/  IMAD.MOV R2, RZ, RZ, -R2 ;  /* 0x000000ffff027224 */ /* 0x000fe200078e0a02 */
[----:B------:R-:W-:Y:S01]  /*3ad0*/  IADD3 R43, PT, PT, R252, 0x53, RZ ;  /* 0x00000053fc2b7810 */ /* 0x000fe20007ffe0ff */
[----:B------:R-:W-:Y:S01]  /*3ae0*/  @!P1 IMAD.MOV R96, RZ, RZ, -R96 ;  /* 0x000000ffff609224 */ /* 0x000fe200078e0a60 */
[----:B------:R-:W-:Y:S01]  /*3af0*/  IABS R95, R89 ;  /* 0x00000059005f7213 */ /* 0x000fe20000000000 */
[----:B------:R-:W-:Y:S01]  /*3b00*/  IMAD R103, R14, R2, R103 ;  /* 0x000000020e677224 */ /* 0x000fe200078e0267 */
[----:B------:R-:W-:Y:S01]  /*3b10*/  IABS R125, R43 ;  /* 0x0000002b007d7213 */ /* 0x000fe20000000000 */
[----:B------:R-:W-:Y:S01]  /*3b20*/  IMAD.HI.U32 R3, R0, R105, RZ ;  /* 0x0000006900037227 */ /* 0x000fe200078e00ff */
[----:B------:R-:W-:-:S02]  /*3b30*/  @!P5 IADD3 R101, PT, PT, R101, -R14, RZ ;  /* 0x8000000e6565d210 */ /* 0x000fc40007ffe0ff */
[----:B------:R-:W-:Y:S01]  /*3b40*/  ISETP.GE.AND P5, PT, R8, RZ, PT ;  /* 0x000000ff0800720c */ /* 0x000fe20003fa6270 */
[--C-:B------:R-:W-:Y:S01]  /*3b50*/  @!P4 IMAD.IADD R98, R98, 0x1, -R14.reuse ;  /* 0x000000016262c824 */ /* 0x100fe200078e0a0e */
[----:B------:R-:W-:Y:S01]  /*3b60*/  ISETP.GE.AND P4, PT, R9, RZ, PT ;  /* 0x000000ff0900720c */ /* 0x000fe20003f86270 */
[----:B------:R-:W-:Y:S01]  /*3b70*/  @!P3 IMAD.IADD R102, R102, 0x1, -R14 ;  /* 0x000000016666b824 */ /* 0x000fe200078e0a0e */
[----:B------:R-:W-:Y:S01]  /*3b80*/  ISETP.GT.U32.AND P1, PT, R14, R101, PT ;  /* 0x000000650e00720c */ /* 0x000fe20003f24070 */
[----:B------:R-:W-:Y:S01]  /*3b90*/  VIADD R8, R252, 0x40 ;  /* 0x00000040fc087836 */ /* 0x000fe20000000000 */
[----:B------:R-:W-:Y:S01]  /*3ba0*/  IABS R9, R10 ;  /* 0x0000000a00097213 */ /* 0x000fe20000000000 */
[----:B------:R-:W-:Y:S01]  /*3bb0*/  @!P0 IMAD.MOV R100, RZ, RZ, -R100 ;  /* 0x000000ffff648224 */ /* 0x000fe200078e0a64 */
[----:B------:R-:W-:Y:S01]  /*3bc0*/  ISETP.GT.U32.AND P3, PT, R14, R102, PT ;  /* 0x000000660e00720c */ /* 0x000fe20003f64070 */
[----:B------:R-:W-:Y:S01]  /*3bd0*/  VIADD R151, R252, 0x7b ;  /* 0x0000007bfc977836 */ /* 0x000fe20000000000 */
[----:B------:R-:W-:Y:S01]  /*3be0*/  @!P2 IADD3 R98, PT, PT, -R98, RZ, RZ ;  /* 0x000000ff6262a210 */ /* 0x000fe20007ffe1ff */
[----:B------:R-:W-:Y:S01]  /*3bf0*/  IMAD.HI.U32 R2, R0, R9, RZ ;  /* 0x0000000900027227 */ /* 0x000fe200078e00ff */
[----:B------:R-:W-:-:S02]  /*3c00*/  ISETP.GT.U32.AND P2, PT, R14, R103, PT ;  /* 0x000000670e00720c */ /* 0x000fc40003f44070 */
[----:B------:R-:W-:Y:S01]  /*3c10*/  IADD3 R3, PT, PT, -R3, RZ, RZ ;  /* 0x000000ff03037210 */ /* 0x000fe20007ffe1ff */
[----:B------:R-:W-:Y:S01]  /*3c20*/  IMAD.MOV R2, RZ, RZ, -R2 ;  /* 0x000000ffff027224 */ /* 0x000fe200078e0a02 */
[----:B------:R-:W-:Y:S01]  /*3c30*/  ISETP.GE.AND P0, PT, R10, RZ, PT ;  /* 0x000000ff0a00720c */ /* 0x000fe20003f06270 */
[--C-:B------:R-:W-:Y:S01]  /*3c40*/  @!P1 IMAD.IADD R101, R101, 0x1, -R14.reuse ;  /* 0x0000000165659824 */ /* 0x100fe200078e0a0e */
[----:B------:R-:W-:Y:S01]  /*3c50*/  IADD3 R10, PT, PT, R252, 0x42, RZ ;  /* 0x00000042fc0a7810 */ /* 0x000fe20007ffe0ff */
[C---:B------:R-:W-:Y:S01]  /*3c60*/  IMAD R105, R14.reuse, R3, R105 ;  /* 0x000000030e697224 */ /* 0x040fe200078e0269 */
[----:B------:R-:W-:Y:S01]  /*3c70*/  ISETP.GE.AND P1, PT, R11, RZ, PT ;  /* 0x000000ff0b00720c */ /* 0x000fe20003f26270 */
[C---:B------:R-:W-:Y:S01]  /*3c80*/  IMAD R104, R14.reuse, R2, R9 ;  /* 0x000000020e687224 */ /* 0x040fe200078e0209 */
[----:B------:R-:W-:Y:S01]  /*3c90*/  IABS R9, R8 ;  /* 0x0000000800097213 */ /* 0x000fe20000000000 */
[----:B------:R-:W-:Y:S01]  /*3ca0*/  @!P6 IMAD.MOV R101, RZ, RZ, -R101 ;  /* 0x000000ffff65e224 */ /* 0x000fe200078e0a65 */
[----:B------:R-:W-:Y:S01]  /*3cb0*/  ISETP.GT.U32.AND P6, PT, R14, R105, PT ;  /* 0x000000690e00720c */ /* 0x000fe20003fc4070 */
[--C-:B------:R-:W-:Y:S01]  /*3cc0*/  @!P3 IMAD.IADD R102, R102, 0x1, -R14.reuse ;  /* 0x000000016666b824 */ /* 0x100fe200078e0a0e */
[----:B------:R-:W-:Y:S01]  /*3cd0*/  ISETP.GT.U32.AND P3, PT, R14, R104, PT ;  /* 0x000000680e00720c */ /* 0x000fe20003f64070 */
[----:B------:R-:W-:Y:S01]  /*3ce0*/  @!P2 IMAD.IADD R103, R103, 0x1, -R14 ;  /* 0x000000016767a824 */ /* 0x000fe200078e0a0e */
[----:B------:R-:W-:Y:S01]  /*3cf0*/  IADD3 R3, PT, PT, R252, 0x41, RZ ;  /* 0x00000041fc037810 */ /* 0x000fe20007ffe0ff */
[----:B------:R-:W-:Y:S01]  /*3d00*/  IMAD.HI.U32 R2, R0, R9, RZ ;  /* 0x0000000900027227 */ /* 0x000fe200078e00ff */
[----:B------:R-:W-:-:S02]  /*3d10*/  IABS R11, R10 ;  /* 0x0000000a000b7213 */ /* 0x000fc40000000000 */
[----:B------:R-:W-:Y:S01]  /*3d20*/  ISETP.GT.U32.AND P2, PT, R14, R103, PT ;  /* 0x000000670e00720c */ /* 0x000fe20003f44070 */
[----:B------:R-:W-:Y:S01]  /*3d30*/  IMAD.MOV R106, RZ, RZ, -R2 ;  /* 0x000000ffff6a7224 */ /* 0x000fe200078e0a02 */
[----:B------:R-:W-:Y:S01]  /*3d40*/  IABS R107, R3 ;  /* 0x00000003006b7213 */ /* 0x000fe20000000000 */
[----:B------:R-:W-:Y:S01]  /*3d50*/  @!P4 IMAD.MOV R102, RZ, RZ, -R102 ;  /* 0x000000ffff66c224 */ /* 0x000fe200078e0a66 */
[----:B------:R-:W-:Y:S01]  /*3d60*/  ISETP.GE.AND P4, PT, R8, RZ, PT ;  /* 0x000000ff0800720c */ /* 0x000fe20003f86270 */
[----:B------:R-:W-:Y:S01]  /*3d70*/  IMAD R106, R14, R106, R9 ;  /* 0x0000006a0e6a7224 */ /* 0x000fe200078e0209 */
[-C--:B------:R-:W-:Y:S01]  /*3d80*/  @!P6 IADD3 R105, PT, PT, R105, -R14.reuse, RZ ;  /* 0x8000000e6969e210 */ /* 0x080fe20007ffe0ff */
[----:B------:R-:W-:Y:S01]  /*3d90*/  IMAD.HI.U32 R2, R0, R107, RZ ;  /* 0x0000006b00027227 */ /* 0x000fe200078e00ff */
[----:B------:R-:W-:Y:S02]  /*3da0*/  @!P3 IADD3 R104, PT, PT, R104, -R14, RZ ;  /* 0x8000000e6868b210 */ /* 0x000fe40007ffe0ff */
[C---:B------:R-:W-:Y:S01]  /*3db0*/  ISETP.GT.U32.AND P6, PT, R14.reuse, R105, PT ;  /* 0x000000690e00720c */ /* 0x040fe20003fc4070 */
[----:B------:R-:W-:Y:S01]  /*3dc0*/  IMAD.MOV R2, RZ, RZ, -R2 ;  /* 0x000000ffff027224 */ /* 0x000fe200078e0a02 */
[----:B------:R-:W-:Y:S01]  /*3dd0*/  ISETP.GT.U32.AND P3, PT, R14, R104, PT ;  /* 0x000000680e00720c */ /* 0x000fe20003f64070 */
[----:B------:R-:W-:Y:S01]  /*3de0*/  @!P2 IMAD.IADD R103, R103, 0x1, -R14 ;  /* 0x000000016767a824 */ /* 0x000fe200078e0a0e */
[----:B------:R-:W-:Y:S01]  /*3df0*/  ISETP.GE.AND P2, PT, R3, RZ, PT ;  /* 0x000000ff0300720c */ /* 0x000fe20003f46270 */
[----:B------:R-:W-:Y:S01]  /*3e00*/  IMAD.HI.U32 R3, R0, R11, RZ ;  /* 0x0000000b00037227 */ /* 0x000fe200078e00ff */
[----:B------:R-:W-:-:S02]  /*3e10*/  IABS R97, R154 ;  /* 0x0000009a00617213 */ /* 0x000fc40000000000 */
[----:B------:R-:W-:Y:S01]  /*3e20*/  @!P5 IADD3 R103, PT, PT, -R103, RZ, RZ ;  /* 0x000000ff6767d210 */ /* 0x000fe20007ffe1ff */
[----:B------:R-:W-:Y:S01]  /*3e30*/  IMAD.MOV R3, RZ, RZ, -R3 ;  /* 0x000000ffff037224 */ /* 0x000fe200078e0a03 */
[----:B------:R-:W-:Y:S01]  /*3e40*/  ISETP.GE.AND P5, PT, R10, RZ, PT ;  /* 0x000000ff0a00720c */ /* 0x000fe20003fa6270 */
[----:B------:R-:W-:Y:S01]  /*3e50*/  IMAD R107, R14, R2, R107 ;  /* 0x000000020e6b7224 */ /* 0x000fe200078e026b */
[----:B------:R-:W-:Y:S01]  /*3e60*/  IADD3 R10, PT, PT, R252, 0x44, RZ ;  /* 0x00000044fc0a7810 */ /* 0x000fe20007ffe0ff */
[----:B------:R-:W-:Y:S01]  /*3e70*/  IMAD R108, R14, R3, R11 ;  /* 0x000000030e6c7224 */ /* 0x000fe200078e020b */
[----:B------:R-:W-:Y:S01]  /*3e80*/  IABS R11, R41 ;  /* 0x00000029000b7213 */ /* 0x000fe20000000000 */
[--C-:B------:R-:W-:Y:S01]  /*3e90*/  @!P6 IMAD.IADD R105, R105, 0x1, -R14.reuse ;  /* 0x000000016969e824 */ /* 0x100fe200078e0a0e */
[----:B------:R-:W-:Y:S01]  /*3ea0*/  IABS R9, R10 ;  /* 0x0000000a00097213 */ /* 0x000fe20000000000 */
[----:B------:R-:W-:Y:S01]  /*3eb0*/  @!P3 IMAD.IADD R104, R104, 0x1, -R14 ;  /* 0x000000016868b824 */ /* 0x000fe200078e0a0e */
[C---:B------:R-:W-:Y:S01]  /*3ec0*/  ISETP.GT.U32.AND P3, PT, R14.reuse, R106, PT ;  /* 0x0000006a0e00720c */ /* 0x040fe20003f64070 */
[----:B------:R-:W-:Y:S01]  /*3ed0*/  @!P1 IMAD.MOV R105, RZ, RZ, -R105 ;  /* 0x000000ffff699224 */ /* 0x000fe200078e0a69 */
[C---:B------:R-:W-:Y:S01]  /*3ee0*/  ISETP.GT.U32.AND P1, PT, R14.reuse, R108, PT ;  /* 0x0000006c0e00720c */ /* 0x040fe20003f24070 */
[----:B------:R-:W-:Y:S01]  /*3ef0*/  @!P0 IMAD.MOV R104, RZ, RZ, -R104 ;  /* 0x000000ffff688224 */ /* 0x000fe200078e0a68 */
[----:B------:R-:W-:Y:S01]  /*3f00*/  ISETP.GT.U32.AND P0, PT, R14, R107, PT ;  /* 0x0000006b0e00720c */ /* 0x000fe20003f04070 */
[----:B------:R-:W-:Y:S01]  /*3f10*/  IMAD.HI.U32 R3, R0, R9, RZ ;  /* 0x0000000900037227 */ /* 0x000fe200078e00ff */
[----:B------:R-:W-:-:S03]  /*3f20*/  IABS R139, R151 ;  /* 0x00000097008b7213 */ /* 0x000fc60000000000 */
[C---:B------:R-:W-:Y:S01]  /*3f30*/  VIADD R2, R252.reuse, 0x43 ;  /* 0x00000043fc027836 */ /* 0x040fe20000000000 */
[----:B------:R-:W-:Y:S01]  /*3f40*/  IADD3 R3, PT, PT, -R3, RZ, RZ ;  /* 0x000000ff03037210 */ /* 0x000fe20007ffe1ff */
[----:B------:R-:W-:Y:S02]  /*3f50*/  VIADD R153, R252, 0x7c ;  /* 0x0000007cfc997836 */ /* 0x000fe40000000000 */
[--C-:B------:R-:W-:Y:S01]  /*3f60*/  @!P3 IMAD.IADD R106, R106, 0x1, -R14.reuse ;  /* 0x000000016a6ab824 */ /* 0x100fe200078e0a0e */
[----:B------:R-:W-:Y:S01]  /*3f70*/  IABS R109, R2 ;  /* 0x00000002006d7213 */ /* 0x000fe20000000000 */
[----:B------:R-:W-:Y:S01]  /*3f80*/  @!P1 IMAD.IADD R108, R108, 0x1, -R14 ;  /* 0x000000016c6c9824 */ /* 0x000fe200078e0a0e */
[----:B------:R-:W-:Y:S01]  /*3f90*/  ISETP.GE.AND P6, PT, R2, RZ, PT ;  /* 0x000000ff0200720c */ /* 0x000fe20003fc6270 */
[C---:B------:R-:W-:Y:S01]  /*3fa0*/  IMAD R110, R14.reuse, R3, R9 ;  /* 0x000000030e6e7224 */ /* 0x040fe200078e0209 */
[----:B------:R-:W-:Y:S01]  /*3fb0*/  ISETP.GT.U32.AND P3, PT, R14, R106, PT ;  /* 0x0000006a0e00720c */ /* 0x000fe20003f64070 */
[----:B------:R-:W-:Y:S01]  /*3fc0*/  IMAD.HI.U32 R3, R0, R11, RZ ;  /* 0x0000000b00037227 */ /* 0x000fe200078e00ff */
[----:B------:R-:W-:-:S02]  /*3fd0*/  ISETP.GT.U32.AND P1, PT, R14, R108, PT ;  /* 0x0000006c0e00720c */ /* 0x000fc40003f24070 */
[-C--:B------:R-:W-:Y:S01]  /*3fe0*/  @!P0 IADD3 R107, PT, PT, R107, -R14.reuse, RZ ;  /* 0x8000000e6b6b8210 */ /* 0x080fe20007ffe0ff */
[----:B------:R-:W-:Y:S01]  /*3ff0*/  IMAD.HI.U32 R2, R0, R109, RZ ;  /* 0x0000006d00027227 */ /* 0x000fe200078e00ff */
[----:B------:R-:W-:Y:S02]  /*4000*/  IABS R137, R153 ;  /* 0x0000009900897213 */ /* 0x000fe40000000000 */
[----:B------:R-:W-:Y:S01]  /*4010*/  ISETP.GT.U32.AND P0, PT, R14, R107, PT ;  /* 0x0000006b0e00720c */ /* 0x000fe20003f04070 */
[----:B------:R-:W-:Y:S02]  /*4020*/  IMAD.MOV R3, RZ, RZ, -R3 ;  /* 0x000000ffff037224 */ /* 0x000fe400078e0a03 */
[----:B------:R-:W-:Y:S02]  /*4030*/  IMAD.MOV R8, RZ, RZ, -R2 ;  /* 0x000000ffff087224 */ /* 0x000fe400078e0a02 */
[----:B------:R-:W-:Y:S01]  /*4040*/  @!P3 IMAD.IADD R106, R106, 0x1, -R14 ;  /* 0x000000016a6ab824 */ /* 0x000fe200078e0a0e */
[----:B------:R-:W-:Y:S01]  /*4050*/  ISETP.GE.AND P3, PT, R10, RZ, PT ;  /* 0x000000ff0a00720c */ /* 0x000fe20003f66270 */
[----:B------:R-:W-:Y:S01]  /*4060*/  IMAD R112, R14, R3, R11 ;  /* 0x000000030e707224 */ /* 0x000fe200078e020b */
[----:B------:R-:W-:Y:S01]  /*4070*/  @!P1 IADD3 R108, PT, PT, R108, -R14, RZ ;  /* 0x8000000e6c6c9210 */ /* 0x000fe20007ffe0ff */
[----:B------:R-:W-:Y:S01]  /*4080*/  IMAD R109, R14, R8, R109 ;  /* 0x000000080e6d7224 */ /* 0x000fe200078e026d */
[----:B------:R-:W-:Y:S01]  /*4090*/  @!P4 IADD3 R106, PT, PT, -R106, RZ, RZ ;  /* 0x000000ff6a6ac210 */ /* 0x000fe20007ffe1ff */
[----:B------:R-:W-:Y:S01]  /*40a0*/  VIADD R8, R252, 0x47 ;  /* 0x00000047fc087836 */ /* 0x000fe20000000000 */
[----:B------:R-:W-:Y:S01]  /*40b0*/  ISETP.GT.U32.AND P4, PT, R14, R110, PT ;  /* 0x0000006e0e00720c */ /* 0x000fe20003f84070 */
[----:B------:R-:W-:Y:S01]  /*40c0*/  IMAD.HI.U32 R2, R0, R111, RZ ;  /* 0x0000006f00027227 */ /* 0x000fe200078e00ff */
[----:B------:R-:W-:-:S02]  /*40d0*/  @!P0 IADD3 R107, PT, PT, R107, -R14, RZ ;  /* 0x8000000e6b6b8210 */ /* 0x000fc40007ffe0ff */
[----:B------:R-:W-:Y:S01]  /*40e0*/  IABS R113, R8 ;  /* 0x0000000800717213 */ /* 0x000fe20000000000 */
[----:B------:R-:W-:Y:S01]  /*40f0*/  @!P5 IMAD.MOV R108, RZ, RZ, -R108 ;  /* 0x000000ffff6cd224 */ /* 0x000fe200078e0a6c */
[C---:B------:R-:W-:Y:S01]  /*4100*/  ISETP.GT.U32.AND P5, PT, R14.reuse, R112, PT ;  /* 0x000000700e00720c */ /* 0x040fe20003fa4070 */
[----:B------:R-:W-:Y:S01]  /*4110*/  IMAD.MOV R2, RZ, RZ, -R2 ;  /* 0x000000ffff027224 */ /* 0x000fe200078e0a02 */
[----:B------:R-:W-:Y:S01]  /*4120*/  ISETP.GT.U32.AND P0, PT, R14, R109, PT ;  /* 0x0000006d0e00720c */ /* 0x000fe20003f04070 */
[----:B------:R-:W-:Y:S02]  /*4130*/  VIADD R10, R252, 0x48 ;  /* 0x00000048fc0a7836 */ /* 0x000fe40000000000 */
[----:B------:R-:W-:Y:S02]  /*4140*/  IMAD R111, R14, R2, R111 ;  /* 0x000000020e6f7224 */ /* 0x000fe400078e026f */
[----:B------:R-:W-:Y:S01]  /*4150*/  IMAD.HI.U32 R2, R0, R113, RZ ;  /* 0x0000007100027227 */ /* 0x000fe200078e00ff */
[----:B------:R-:W-:-:S02]  /*4160*/  IABS R9, R10 ;  /* 0x0000000a00097213 */ /* 0x000fc40000000000 */
[----:B------:R-:W-:Y:S01]  /*4170*/  ISETP.GT.U32.AND P1, PT, R14, R111, PT ;  /* 0x0000006f0e00720c */ /* 0x000fe20003f24070 */
[--C-:B------:R-:W-:Y:S01]  /*4180*/  @!P4 IMAD.IADD R110, R110, 0x1, -R14.reuse ;  /* 0x000000016e6ec824 */ /* 0x100fe200078e0a0e */
[----:B------:R-:W-:Y:S01]  /*4190*/  IADD3 R2, PT, PT, -R2, RZ, RZ ;  /* 0x000000ff02027210 */ /* 0x000fe20007ffe1ff */
[----:B------:R-:W-:Y:S02]  /*41a0*/  @!P5 IMAD.IADD R112, R112, 0x1, -R14 ;  /* 0x000000017070d824 */ /* 0x000fe400078e0a0e */
[----:B------:R-:W-:Y:S01]  /*41b0*/  @!P0 IADD3 R109, PT, PT, R109, -R14, RZ ;  /* 0x8000000e6d6d8210 */ /* 0x000fe20007ffe0ff */
[----:B------:R-:W-:Y:S01]  /*41c0*/  VIADD R11, R252, 0x49 ;  /* 0x00000049fc0b7836 */ /* 0x000fe20000000000 */
[C---:B------:R-:W-:Y:S01]  /*41d0*/  ISETP.GT.U32.AND P4, PT, R14.reuse, R110, PT ;  /* 0x0000006e0e00720c */ /* 0x040fe20003f84070 */
[C---:B------:R-:W-:Y:S01]  /*41e0*/  IMAD R113, R14.reuse, R2, R113 ;  /* 0x000000020e717224 */ /* 0x040fe200078e0271 */
[----:B------:R-:W-:Y:S01]  /*41f0*/  ISETP.GT.U32.AND P5, PT, R14, R112, PT ;  /* 0x000000700e00720c */ /* 0x000fe20003fa4070 */
[----:B------:R-:W-:Y:S01]  /*4200*/  IMAD.HI.U32 R2, R0, R9, RZ ;  /* 0x0000000900027227 */ /* 0x000fe200078e00ff */
[----:B------:R-:W-:-:S02]  /*4210*/  ISETP.GT.U32.AND P0, PT, R14, R109, PT ;  /* 0x0000006d0e00720c */ /* 0x000fc40003f04070 */
[----:B------:R-:W-:Y:S01]  /*4220*/  IABS R115, R11 ;  /* 0x0000000b00737213 */ /* 0x000fe20000000000 */
[----:B------:R-:W-:Y:S02]  /*4230*/  IMAD.MOV R2, RZ, RZ, -R2 ;  /* 0x000000ffff027224 */ /* 0x000fe400078e0a02 */
[----:B------:R-:W-:Y:S02]  /*4240*/  @!P1 IMAD.IADD R111, R111, 0x1, -R14 ;  /* 0x000000016f6f9824 */ /* 0x000fe400078e0a0e */
[----:B------:R-:W-:Y:S02]  /*4250*/  IMAD R114, R14, R2, R9 ;  /* 0x000000020e727224 */ /* 0x000fe400078e0209 */
[-C--:B------:R-:W-:Y:S01]  /*4260*/  @!P4 IADD3 R110, PT, PT, R110, -R14.reuse, RZ ;  /* 0x8000000e6e6ec210 */ /* 0x080fe20007ffe0ff */
[----:B------:R-:W-:Y:S01]  /*4270*/  VIADD R2, R252, 0x4a ;  /* 0x0000004afc027836 */ /* 0x000fe20000000000 */
[----:B------:R-:W-:Y:S01]  /*4280*/  ISETP.GT.U32.AND P4, PT, R14, R113, PT ;  /* 0x000000710e00720c */ /* 0x000fe20003f84070 */
[----:B------:R-:W-:Y:S01]  /*4290*/  IMAD.HI.U32 R3, R0, R115, RZ ;  /* 0x0000007300037227 */ /* 0x000fe200078e00ff */
[----:B------:R-:W-:-:S02]  /*42a0*/  @!P5 IADD3 R112, PT, PT, R112, -R14, RZ ;  /* 0x8000000e7070d210 */ /* 0x000fc40007ffe0ff */
[C---:B------:R-:W-:Y:S01]  /*42b0*/  ISETP.GT.U32.AND P5, PT, R14.reuse, R114, PT ;  /* 0x000000720e00720c */ /* 0x040fe20003fa4070 */
[--C-:B------:R-:W-:Y:S01]  /*42c0*/  @!P0 IMAD.IADD R109, R109, 0x1, -R14.reuse ;  /* 0x000000016d6d8824 */ /* 0x100fe200078e0a0e */
[----:B------:R-:W-:Y:S01]  /*42d0*/  ISETP.GE.AND P0, PT, R41, RZ, PT ;  /* 0x000000ff2900720c */ /* 0x000fe20003f06270 */
[----:B------:R-:W-:Y:S01]  /*42e0*/  IMAD.MOV R3, RZ, RZ, -R3 ;  /* 0x000000ffff037224 */ /* 0x000fe200078e0a03 */
[----:B------:R-:W-:Y:S01]  /*42f0*/  IABS R9, R2 ;  /* 0x0000000200097213 */ /* 0x000fe20000000000 */
[----:B------:R-:W-:Y:S01]  /*4300*/  @!P2 IMAD.MOV R107, RZ, RZ, -R107 ;  /* 0x000000ffff6ba224 */ /* 0x000fe200078e0a6b */
[C---:B------:R-:W-:Y:S01]  /*4310*/  ISETP.GT.U32.AND P1, PT, R14.reuse, R111, PT ;  /* 0x0000006f0e00720c */ /* 0x040fe20003f24070 */
[----:B------:R-:W-:Y:S01]  /*4320*/  IMAD R115, R14, R3, R115 ;  /* 0x000000030e737224 */ /* 0x000fe200078e0273 */
[----:B------:R-:W-:Y:S01]  /*4330*/  ISETP.GE.AND P2, PT, R39, RZ, PT ;  /* 0x000000ff2700720c */ /* 0x000fe20003f46270 */
[--C-:B------:R-:W-:Y:S01]  /*4340*/  @!P4 IMAD.IADD R113, R113, 0x1, -R14.reuse ;  /* 0x000000017171c824 */ /* 0x100fe200078e0a0e */
[----:B------:R-:W-:Y:S01]  /*4350*/  @!P3 IADD3 R110, PT, PT, -R110, RZ, RZ ;  /* 0x000000ff6e6eb210 */ /* 0x000fe20007ffe1ff */
[----:B------:R-:W-:Y:S01]  /*4360*/  VIADD R3, R252, 0x4b ;  /* 0x0000004bfc037836 */ /* 0x000fe20000000000 */
[----:B------:R-:W-:Y:S01]  /*4370*/  ISETP.GE.AND P3, PT, R10, RZ, PT ;  /* 0x000000ff0a00720c */ /* 0x000fe20003f66270 */
[----:B------:R-:W-:Y:S01]  /*4380*/  @!P5 IMAD.IADD R114, R114, 0x1, -R14 ;  /* 0x000000017272d824 */ /* 0x000fe200078e0a0e */
[----:B------:R-:W-:Y:S01]  /*4390*/  ISETP.GT.U32.AND P4, PT, R14, R113, PT ;  /* 0x000000710e00720c */ /* 0x000fe20003f84070 */
[----:B------:R-:W-:Y:S01]  /*43a0*/  @!P6 IMAD.MOV R109, RZ, RZ, -R109 ;  /* 0x000000ffff6de224 */ /* 0x000fe200078e0a6d */
[----:B------:R-:W-:Y:S01]  /*43b0*/  @!P0 IADD3 R112, PT, PT, -R112, RZ, RZ ;  /* 0x000000ff70708210 */ /* 0x000fe20007ffe1ff */
[----:B------:R-:W-:Y:S01]  /*43c0*/  VIADD R39, R252, 0x50 ;  /* 0x00000050fc277836 */ /* 0x000fe20000000000 */
[----:B------:R-:W-:Y:S01]  /*43d0*/  ISETP.GE.AND P0, PT, R2, RZ, PT ;  /* 0x000000ff0200720c */ /* 0x000fe20003f06270 */
[----:B------:R-:W-:Y:S01]  /*43e0*/  IMAD.HI.U32 R2, R0, R9, RZ ;  /* 0x0000000900027227 */ /* 0x000fe200078e00ff */
[----:B------:R-:W-:-:S02]  /*43f0*/  ISETP.GT.U32.AND P5, PT, R14, R114, PT ;  /* 0x000000720e00720c */ /* 0x000fc40003fa4070 */
[----:B------:R-:W-:Y:S01]  /*4400*/  IABS R117, R3 ;  /* 0x0000000300757213 */ /* 0x000fe20000000000 */
[----:B------:R-:W-:Y:S01]  /*4410*/  IMAD.MOV R2, RZ, RZ, -R2 ;  /* 0x000000ffff027224 */ /* 0x000fe200078e0a02 */
[----:B------:R-:W-:Y:S01]  /*4420*/  ISETP.GE.AND P6, PT, R8, RZ, PT ;  /* 0x000000ff0800720c */ /* 0x000fe20003fc6270 */
[----:B------:R-:W-:Y:S01]  /*4430*/  VIADD R41, R252, 0x52 ;  /* 0x00000052fc297836 */ /* 0x000fe20000000000 */
[----:B------:R-:W-:Y:S01]  /*4440*/  @!P1 IADD3 R111, PT, PT, R111, -R14, RZ ;  /* 0x8000000e6f6f9210 */ /* 0x000fe20007ffe0ff */
[----:B------:R-:W-:Y:S01]  /*4450*/  IMAD R116, R14, R2, R9 ;  /* 0x000000020e747224 */ /* 0x000fe200078e0209 */
[----:B------:R-:W-:Y:S01]  /*4460*/  IADD3 R8, PT, PT, R252, 0x4c, RZ ;  /* 0x0000004cfc087810 */ /* 0x000fe20007ffe0ff */
[----:B------:R-:W-:Y:S01]  /*4470*/  @!P4 IMAD.IADD R113, R113, 0x1, -R14 ;  /* 0x000000017171c824 */ /* 0x000fe200078e0a0e */
[----:B------:R-:W-:Y:S01]  /*4480*/  ISETP.GE.AND P4, PT, R3, RZ, PT ;  /* 0x000000ff0300720c */ /* 0x000fe20003f86270 */
[----:B------:R-:W-:Y:S01]  /*4490*/  IMAD.HI.U32 R3, R0, R117, RZ ;  /* 0x0000007500037227 */ /* 0x000fe200078e00ff */
[----:B------:R-:W-:-:S02]  /*44a0*/  IABS R10, R8 ;  /* 0x00000008000a7213 */ /* 0x000fc40000000000 */
[----:B------:R-:W-:Y:S01]  /*44b0*/  ISETP.GE.AND P1, PT, R11, RZ, PT ;  /* 0x000000ff0b00720c */ /* 0x000fe20003f26270 */
[----:B------:R-:W-:Y:S01]  /*44c0*/  @!P5 IMAD.IADD R114, R114, 0x1, -R14 ;  /* 0x000000017272d824 */ /* 0x000fe200078e0a0e */
[C---:B------:R-:W-:Y:S01]  /*44d0*/  ISETP.GT.U32.AND P5, PT, R14.reuse, R116, PT ;  /* 0x000000740e00720c */ /* 0x040fe20003fa4070 */
[----:B------:R-:W-:Y:S01]  /*44e0*/  @!P2 IMAD.MOV R111, RZ, RZ, -R111 ;  /* 0x000000ffff6fa224 */ /* 0x000fe200078e0a6f */
[----:B------:R-:W-:Y:S01]  /*44f0*/  IADD3 R3, PT, PT, -R3, RZ, RZ ;  /* 0x000000ff03037210 */ /* 0x000fe20007ffe1ff */
[----:B------:R-:W-:Y:S01]  /*4500*/  @!P3 IMAD.MOV R114, RZ, RZ, -R114 ;  /* 0x000000ffff72b224 */ /* 0x000fe200078e0a72 */
[----:B------:R-:W-:Y:S01]  /*4510*/  ISETP.GT.U32.AND P2, PT, R14, R115, PT ;  /* 0x000000730e00720c */ /* 0x000fe20003f44070 */
[----:B------:R-:W-:Y:S01]  /*4520*/  @!P6 IMAD.MOV R113, RZ, RZ, -R113 ;  /* 0x000000ffff71e224 */ /* 0x000fe200078e0a71 */
[----:B------:R-:W-:Y:S01]  /*4530*/  ISETP.GE.AND P6, PT, R8, RZ, PT ;  /* 0x000000ff0800720c */ /* 0x000fe20003fc6270 */
[----:B------:R-:W-:Y:S01]  /*4540*/  IMAD R117, R14, R3, R117 ;  /* 0x000000030e757224 */ /* 0x000fe200078e0275 */
[----:B------:R-:W-:Y:S01]  /*4550*/  MOV R3, R10 ;  /* 0x0000000a00037202 */ /* 0x000fe20000000f00 */
[C---:B------:R-:W-:Y:S01]  /*4560*/  VIADD R8, R252.reuse, 0x4d ;  /* 0x0000004dfc087836 */ /* 0x040fe20000000000 */
[C---:B------:R-:W-:Y:S01]  /*4570*/  IADD3 R10, PT, PT, R252.reuse, 0x4f, RZ ;  /* 0x0000004ffc0a7810 */ /* 0x040fe20007ffe0ff */
[----:B------:R-:W-:Y:S01]  /*4580*/  VIADD R9, R252, 0x4e ;  /* 0x0000004efc097836 */ /* 0x000fe20000000000 */
[----:B------:R-:W-:Y:S01]  /*4590*/  ISETP.GT.U32.AND P3, PT, R14, R117, PT ;  /* 0x000000750e00720c */ /* 0x000fe20003f64070 */
[----:B------:R-:W-:Y:S01]  /*45a0*/  @!P5 IMAD.IADD R116, R116, 0x1, -R14 ;  /* 0x000000017474d824 */ /* 0x000fe200078e0a0e */
[----:B------:R-:W-:Y:S01]  /*45b0*/  IABS R119, R8 ;  /* 0x0000000800777213 */ /* 0x000fe20000000000 */
[----:B------:R-:W-:Y:S01]  /*45c0*/  IMAD.HI.U32 R2, R0, R3, RZ ;  /* 0x0000000300027227 */ /* 0x000fe200078e00ff */
[----:B------:R-:W-:-:S02]  /*45d0*/  IABS R121, R10 ;  /* 0x0000000a00797213 */ /* 0x000fc40000000000 */
[----:B------:R-:W-:Y:S01]  /*45e0*/  ISETP.GT.U32.AND P5, PT, R14, R116, PT ;  /* 0x000000740e00720c */ /* 0x000fe20003fa4070 */
[--C-:B------:R-:W-:Y:S01]  /*45f0*/  @!P2 IMAD.IADD R115, R115, 0x1, -R14.reuse ;  /* 0x000000017373a824 */ /* 0x100fe200078e0a0e */
[----:B------:R-:W-:Y:S01]  /*4600*/  IADD3 R2, PT, PT, -R2, RZ, RZ ;  /* 0x000000ff02027210 */ /* 0x000fe20007ffe1ff */
[C---:B------:R-:W-:Y:S01]  /*4610*/  VIADD R149, R252.reuse, 0x7e ;  /* 0x0000007efc957836 */ /* 0x040fe20000000000 */
[----:B------:R-:W-:Y:S01]  /*4620*/  IABS R11, R39 ;  /* 0x00000027000b7213 */ /* 0x000fe20000000000 */
[----:B------:R-:W-:Y:S01]  /*4630*/  VIADD R147, R252, 0x7d ;  /* 0x0000007dfc937836 */ /* 0x000fe20000000000 */
[C---:B------:R-:W-:Y:S01]  /*4640*/  ISETP.GT.U32.AND P2, PT, R14.reuse, R115, PT ;  /* 0x000000730e00720c */ /* 0x040fe20003f44070 */
[----:B------:R-:W-:Y:S01]  /*4650*/  @!P3 IMAD.IADD R117, R117, 0x1, -R14 ;  /* 0x000000017575b824 */ /* 0x000fe200078e0a0e */
[----:B------:R-:W-:Y:S01]  /*4660*/  IABS R141, R149 ;  /* 0x00000095008d7213 */ /* 0x000fe20000000000 */
[----:B------:R-:W-:Y:S01]  /*4670*/  IMAD R118, R14, R2, R3 ;  /* 0x000000020e767224 */ /* 0x000fe200078e0203 */
[----:B------:R-:W-:Y:S01]  /*4680*/  IABS R135, R147 ;  /* 0x0000009300877213 */ /* 0x000fe20000000000 */
[----:B------:R-:W-:Y:S01]  /*4690*/  IMAD.HI.U32 R2, R0, R119, RZ ;  /* 0x0000007700027227 */ /* 0x000fe200078e00ff */
[----:B------:R-:W-:-:S02]  /*46a0*/  ISETP.GT.U32.AND P3, PT, R14, R117, PT ;  /* 0x000000750e00720c */ /* 0x000fc40003f64070 */
[----:B------:R-:W-:Y:S01]  /*46b0*/  @!P5 IADD3 R116, PT, PT, R116, -R14, RZ ;  /* 0x8000000e7474d210 */ /* 0x000fe20007ffe0ff */
[----:B------:R-:W-:Y:S01]  /*46c0*/  IMAD.MOV R2, RZ, RZ, -R2 ;  /* 0x000000ffff027224 */ /* 0x000fe200078e0a02 */
[----:B------:R-:W-:-:S03]  /*46d0*/  ISETP.GT.U32.AND P5, PT, R14, R118, PT ;  /* 0x000000760e00720c */ /* 0x000fc60003fa4070 */
[----:B------:R-:W-:Y:S01]  /*46e0*/  @!P2 IMAD.IADD R115, R115, 0x1, -R14 ;  /* 0x000000017373a824 */ /* 0x000fe200078e0a0e */
[----:B------:R-:W-:Y:S01]  /*46f0*/  ISETP.GE.AND P2, PT, R8, RZ, PT ;  /* 0x000000ff0800720c */ /* 0x000fe20003f46270 */
[----:B------:R-:W-:Y:S02]  /*4700*/  IMAD R119, R14, R2, R119 ;  /* 0x000000020e777224 */ /* 0x000fe400078e0277 */
[----:B------:R-:W-:Y:S01]  /*4710*/  @!P0 IMAD.MOV R116, RZ, RZ, -R116 ;  /* 0x000000ffff748224 */ /* 0x000fe200078e0a74 */
[----:B------:R-:W-:Y:S01]  /*4720*/  @!P1 IADD3 R115, PT, PT, -R115, RZ, RZ ;  /* 0x000000ff73739210 */ /* 0x000fe20007ffe1ff */
[----:B------:R-:W-:Y:S01]  /*4730*/  @!P3 IMAD.IADD R117, R117, 0x1, -R14 ;  /* 0x000000017575b824 */ /* 0x000fe200078e0a0e */
[----:B------:R-:W-:Y:S01]  /*4740*/  ISETP.GE.AND P1, PT, R9, RZ, PT ;  /* 0x000000ff0900720c */ /* 0x000fe20003f26270 */
[----:B------:R-:W-:Y:S01]  /*4750*/  IMAD.HI.U32 R2, R0, R121, RZ ;  /* 0x0000007900027227 */ /* 0x000fe200078e00ff */
[----:B------:R-:W-:Y:S02]  /*4760*/  IABS R9, R9 ;  /* 0x0000000900097213 */ /* 0x000fe40000000000 */
[----:B------:R-:W-:Y:S01]  /*4770*/  @!P5 IADD3 R118, PT, PT, R118, -R14, RZ ;  /* 0x8000000e7676d210 */ /* 0x000fe20007ffe0ff */
[----:B------:R-:W-:Y:S01]  /*4780*/  @!P4 IMAD.MOV R117, RZ, RZ, -R117 ;  /* 0x000000ffff75c224 */ /* 0x000fe200078e0a75 */
[----:B------:R-:W-:Y:S01]  /*4790*/  ISETP.GT.U32.AND P0, PT, R14, R119, PT ;  /* 0x000000770e00720c */ /* 0x000fe20003f04070 */
[----:B------:R-:W-:Y:S01]  /*47a0*/  IMAD.HI.U32 R3, R0, R9, RZ ;  /* 0x0000000900037227 */ /* 0x000fe200078e00ff */
[----:B------:R-:W-:-:S02]  /*47b0*/  ISETP.GT.U32.AND P4, PT, R14, R118, PT ;  /* 0x000000760e00720c */ /* 0x000fc40003f84070 */
[----:B------:R-:W-:Y:S01]  /*47c0*/  IADD3 R2, PT, PT, -R2, RZ, RZ ;  /* 0x000000ff02027210 */ /* 0x000fe20007ffe1ff */
[----:B------:R-:W-:Y:S01]  /*47d0*/  IMAD.MOV R120, RZ, RZ, -R3 ;  /* 0x000000ffff787224 */ /* 0x000fe200078e0a03 */
[----:B------:R-:W-:Y:S01]  /*47e0*/  ISETP.GE.AND P3, PT, R10, RZ, PT ;  /* 0x000000ff0a00720c */ /* 0x000fe20003f66270 */
[----:B------:R-:W-:Y:S02]  /*47f0*/  VIADD R10, R252, 0x51 ;  /* 0x00000051fc0a7836 */ /* 0x000fe40000000000 */
[C---:B------:R-:W-:Y:S02]  /*4800*/  IMAD R121, R14.reuse, R2, R121 ;  /* 0x000000020e797224 */ /* 0x040fe400078e0279 */
        /* <DEDUP_REMOVED lines=9> */
[----:B------:R-:W-:-:S04]  /*48a0*/  IMAD.HI.U32 R3, R0, R11, RZ ;  /* 0x0000000b00037227 */ /* 0x000fc800078e00ff */
[----:B------:R-:W-:Y:S02]  /*48b0*/  IMAD.MOV R8, RZ, RZ, -R2 ;  /* 0x000000ffff087224 */ /* 0x000fe400078e0a02 */
[----:B------:R-:W-:Y:S02]  /*48c0*/  IMAD.MOV R3, RZ, RZ, -R3 ;  /* 0x000000ffff037224 */ /* 0x000fe400078e0a03 */
[C---:B------:R-:W-:Y:S02]  /*48d0*/  IMAD R123, R14.reuse, R8, R123 ;  /* 0x000000080e7b7224 */ /* 0x040fe400078e027b */
[C---:B------:R-:W-:Y:S01]  /*48e0*/  IMAD R122, R14.reuse, R3, R11 ;  /* 0x000000030e7a7224 */ /* 0x040fe200078e020b */
[----:B------:R-:W-:Y:S01]  /*48f0*/  IABS R11, R45 ;  /* 0x0000002d000b7213 */ /* 0x000fe20000000000 */
[--C-:B------:R-:W-:Y:S01]  /*4900*/  @!P4 IMAD.IADD R121, R121, 0x1, -R14.reuse ;  /* 0x000000017979c824 */ /* 0x100fe200078e0a0e */
[----:B------:R-:W-:Y:S01]  /*4910*/  ISETP.GT.U32.AND P4, PT, R14, R123, PT ;  /* 0x0000007b0e00720c */ /* 0x000fe20003f84070 */
[----:B------:R-:W-:Y:S01]  /*4920*/  @!P5 IMAD.IADD R120, R120, 0x1, -R14 ;  /* 0x000000017878d824 */ /* 0x000fe200078e0a0e */
[----:B------:R-:W-:Y:S01]  /*4930*/  @!P0 IADD3 R119, PT, PT, R119, -R14, RZ ;  /* 0x8000000e77778210 */ /* 0x000fe20007ffe0ff */
[----:B------:R-:W-:Y:S01]  /*4940*/  IMAD.HI.U32 R2, R0, R9, RZ ;  /* 0x0000000900027227 */ /* 0x000fe200078e00ff */
[----:B------:R-:W-:-:S02]  /*4950*/  ISETP.GT.U32.AND P0, PT, R14, R122, PT ;  /* 0x0000007a0e00720c */ /* 0x000fc40003f04070 */
[----:B------:R-:W-:Y:S01]  /*4960*/  ISETP.GT.U32.AND P5, PT, R14, R120, PT ;  /* 0x000000780e00720c */ /* 0x000fe20003fa4070 */
[----:B------:R-:W-:Y:S01]  /*4970*/  IMAD.HI.U32 R3, R0, R125, RZ ;  /* 0x0000007d00037227 */ /* 0x000fe200078e00ff */
[----:B------:R-:W-:Y:S02]  /*4980*/  IADD3 R2, PT, PT, -R2, RZ, RZ ;  /* 0x000000ff02027210 */ /* 0x000fe40007ffe1ff */
[----:B------:R-:W-:Y:S01]  /*4990*/  @!P2 IADD3 R119, PT, PT, -R119, RZ, RZ ;  /* 0x000000ff7777a210 */ /* 0x000fe20007ffe1ff */
[----:B------:R-:W-:Y:S02]  /*49a0*/  IMAD.MOV R3, RZ, RZ, -R3 ;  /* 0x000000ffff037224 */ /* 0x000fe400078e0a03 */
[--C-:B------:R-:W-:Y:S01]  /*49b0*/  @!P4 IMAD.IADD R123, R123, 0x1, -R14.reuse ;  /* 0x000000017b7bc824 */ /* 0x100fe200078e0a0e */
[C---:B------:R-:W-:Y:S01]  /*49c0*/  ISETP.GT.U32.AND P4, PT, R14.reuse, R121, PT ;  /* 0x000000790e00720c */ /* 0x040fe20003f84070 */
[----:B------:R-:W-:Y:S02]  /*49d0*/  IMAD R124, R14, R2, R9 ;  /* 0x000000020e7c7224 */ /* 0x000fe400078e0209 */
[----:B------:R-:W-:Y:S01]  /*49e0*/  @!P0 IADD3 R122, PT, PT, R122, -R14, RZ ;  /* 0x8000000e7a7a8210 */ /* 0x000fe20007ffe0ff */
[----:B------:R-:W-:Y:S01]  /*49f0*/  IMAD R125, R14, R3, R125 ;  /* 0x000000030e7d7224 */ /* 0x000fe200078e027d */
[----:B------:R-:W-:Y:S01]  /*4a00*/  ISETP.GE.AND P0, PT, R10, RZ, PT ;  /* 0x000000ff0a00720c */ /* 0x000fe20003f06270 */
[----:B------:R-:W-:Y:S01]  /*4a10*/  VIADD R10, R252, 0x55 ;  /* 0x00000055fc0a7836 */ /* 0x000fe20000000000 */
[----:B------:R-:W-:Y:S01]  /*4a20*/  ISETP.GT.U32.AND P2, PT, R14, R123, PT ;  /* 0x0000007b0e00720c */ /* 0x000fe20003f44070 */
[----:B------:R-:W-:Y:S01]  /*4a30*/  @!P5 IMAD.IADD R120, R120, 0x1, -R14 ;  /* 0x000000017878d824 */ /* 0x000fe200078e0a0e */
[----:B------:R-:W-:Y:S01]  /*4a40*/  ISETP.GE.AND P5, PT, R39, RZ, PT ;  /* 0x000000ff2700720c */ /* 0x000fe20003fa6270 */
[----:B------:R-:W-:Y:S01]  /*4a50*/  @!P6 IMAD.MOV R118, RZ, RZ, -R118 ;  /* 0x000000ffff76e224 */ /* 0x000fe200078e0a76 */
[----:B------:R-:W-:Y:S01]  /*4a60*/  IABS R127, R10 ;  /* 0x0000000a007f7213 */ /* 0x000fe20000000000 */
[----:B------:R-:W-:Y:S01]  /*4a70*/  @!P1 IMAD.MOV R120, RZ, RZ, -R120 ;  /* 0x000000ffff789224 */ /* 0x000fe200078e0a78 */
[----:B------:R-:W-:Y:S01]  /*4a80*/  ISETP.GT.U32.AND P6, PT, R14, R122, PT ;  /* 0x0000007a0e00720c */ /* 0x000fe20003fc4070 */
[----:B------:R-:W-:Y:S01]  /*4a90*/  IMAD.HI.U32 R8, R0, R11, RZ ;  /* 0x0000000b00087227 */ /* 0x000fe200078e00ff */
[----:B------:R-:W-:-:S02]  /*4aa0*/  ISETP.GT.U32.AND P1, PT, R14, R124, PT ;  /* 0x0000007c0e00720c */ /* 0x000fc40003f24070 */
[----:B------:R-:W-:Y:S01]  /*4ab0*/  @!P4 IADD3 R121, PT, PT, R121, -R14, RZ ;  /* 0x8000000e7979c210 */ /* 0x000fe20007ffe0ff */
[----:B------:R-:W-:Y:S01]  /*4ac0*/  IMAD.HI.U32 R2, R0, R127, RZ ;  /* 0x0000007f00027227 */ /* 0x000fe200078e00ff */
[----:B------:R-:W-:Y:S02]  /*4ad0*/  ISETP.GT.U32.AND P4, PT, R14, R125, PT ;  /* 0x0000007d0e00720c */ /* 0x000fe40003f84070 */
[----:B------:R-:W-:Y:S01]  /*4ae0*/  IADD3 R39, PT, PT, R252, 0x56, RZ ;  /* 0x00000056fc277810 */ /* 0x000fe20007ffe0ff */
[----:B------:R-:W-:Y:S01]  /*4af0*/  IMAD.MOV R8, RZ, RZ, -R8 ;  /* 0x000000ffff087224 */ /* 0x000fe200078e0a08 */
[----:B------:R-:W-:Y:S01]  /*4b00*/  IADD3 R2, PT, PT, -R2, RZ, RZ ;  /* 0x000000ff02027210 */ /* 0x000fe20007ffe1ff */
[--C-:B------:R-:W-:Y:S01]  /*4b10*/  @!P2 IMAD.IADD R123, R123, 0x1, -R14.reuse ;  /* 0x000000017b7ba824 */ /* 0x100fe200078e0a0e */
[----:B------:R-:W-:Y:S01]  /*4b20*/  IABS R9, R39 ;  /* 0x0000002700097213 */ /* 0x000fe20000000000 */
[--C-:B------:R-:W-:Y:S01]  /*4b30*/  @!P6 IMAD.IADD R122, R122, 0x1, -R14.reuse ;  /* 0x000000017a7ae824 */ /* 0x100fe200078e0a0e */
[----:B------:R-:W-:Y:S01]  /*4b40*/  ISETP.GE.AND P2, PT, R41, RZ, PT ;  /* 0x000000ff2900720c */ /* 0x000fe20003f46270 */
[----:B------:R-:W-:Y:S01]  /*4b50*/  @!P1 IMAD.IADD R124, R124, 0x1, -R14 ;  /* 0x000000017c7c9824 */ /* 0x000fe200078e0a0e */
[----:B------:R-:W-:Y:S01]  /*4b60*/  ISETP.GE.AND P1, PT, R43, RZ, PT ;  /* 0x000000ff2b00720c */ /* 0x000fe20003f26270 */
[C---:B------:R-:W-:Y:S01]  /*4b70*/  IMAD R127, R14.reuse, R2, R127 ;  /* 0x000000020e7f7224 */ /* 0x040fe200078e027f */
[----:B------:R-:W-:Y:S01]  /*4b80*/  IABS R43, R150 ;  /* 0x00000096002b7213 */ /* 0x000fe20000000000 */
[----:B------:R-:W-:Y:S01]  /*4b90*/  IMAD R126, R14, R8, R11 ;  /* 0x000000080e7e7224 */ /* 0x000fe200078e020b */
[----:B------:R-:W-:Y:S01]  /*4ba0*/  @!P4 IADD3 R125, PT, PT, R125, -R14, RZ ;  /* 0x8000000e7d7dc210 */ /* 0x000fe20007ffe0ff */
[----:B------:R-:W-:Y:S01]  /*4bb0*/  VIADD R8, R252, 0x57 ;  /* 0x00000057fc087836 */ /* 0x000fe20000000000 */
[C---:B------:R-:W-:Y:S01]  /*4bc0*/  ISETP.GT.U32.AND P4, PT, R14.reuse, R124, PT ;  /* 0x0000007c0e00720c */ /* 0x040fe20003f84070 */
[----:B------:R-:W-:Y:S01]  /*4bd0*/  @!P5 IMAD.MOV R122, RZ, RZ, -R122 ;  /* 0x000000ffff7ad224 */ /* 0x000fe200078e0a7a */
[----:B------:R-:W-:Y:S01]  /*4be0*/  ISETP.GT.U32.AND P5, PT, R14, R127, PT ;  /* 0x0000007f0e00720c */ /* 0x000fe20003fa4070 */
[----:B------:R-:W-:Y:S01]  /*4bf0*/  IMAD.HI.U32 R3, R0, R9, RZ ;  /* 0x0000000900037227 */ /* 0x000fe200078e00ff */
[----:B------:R-:W-:-:S02]  /*4c00*/  IABS R129, R8 ;  /* 0x0000000800817213 */ /* 0x000fc40000000000 */
[----:B------:R-:W-:Y:S01]  /*4c10*/  ISETP.GT.U32.AND P6, PT, R14, R126, PT ;  /* 0x0000007e0e00720c */ /* 0x000fe20003fc4070 */
[----:B------:R-:W-:Y:S02]  /*4c20*/  IMAD.MOV R3, RZ, RZ, -R3 ;  /* 0x000000ffff037224 */ /* 0x000fe400078e0a03 */
[----:B------:R-:W-:-:S04]  /*4c30*/  IMAD.HI.U32 R2, R0, R129, RZ ;  /* 0x0000008100027227 */ /* 0x000fc800078e00ff */
[----:B------:R-:W-:Y:S01]  /*4c40*/  VIADD R11, R252, 0x58 ;  /* 0x00000058fc0b7836 */ /* 0x000fe20000000000 */
[----:B------:R-:W-:Y:S01]  /*4c50*/  IADD3 R2, PT, PT, -R2, RZ, RZ ;  /* 0x000000ff02027210 */ /* 0x000fe20007ffe1ff */
[----:B------:R-:W-:Y:S01]  /*4c60*/  IMAD R128, R14, R3, R9 ;  /* 0x000000030e807224 */ /* 0x000fe200078e0209 */
[----:B------:R-:W-:Y:S01]  /*4c70*/  @!P4 IADD3 R124, PT, PT, R124, -R14, RZ ;  /* 0x8000000e7c7cc210 */ /* 0x000fe20007ffe0ff */
[--C-:B------:R-:W-:Y:S01]  /*4c80*/  @!P5 IMAD.IADD R127, R127, 0x1, -R14.reuse ;  /* 0x000000017f7fd824 */ /* 0x100fe200078e0a0e */
[----:B------:R-:W-:Y:S01]  /*4c90*/  IABS R3, R11 ;  /* 0x0000000b00037213 */ /* 0x000fe20000000000 */
[----:B------:R-:W-:Y:S01]  /*4ca0*/  IMAD R129, R14, R2, R129 ;  /* 0x000000020e817224 */ /* 0x000fe200078e0281 */
[----:B------:R-:W-:Y:S01]  /*4cb0*/  @!P2 IADD3 R124, PT, PT, -R124, RZ, RZ ;  /* 0x000000ff7c7ca210 */ /* 0x000fe20007ffe1ff */
[----:B------:R-:W-:Y:S01]  /*4cc0*/  @!P6 IMAD.IADD R126, R126, 0x1, -R14 ;  /* 0x000000017e7ee824 */ /* 0x000fe200078e0a0e */
[----:B------:R-:W-:Y:S01]  /*4cd0*/  ISETP.GT.U32.AND P2, PT, R14, R127, PT ;  /* 0x0000007f0e00720c */ /* 0x000fe20003f44070 */
[----:B------:R-:W-:Y:S01]  /*4ce0*/  IMAD.HI.U32 R2, R0, R3, RZ ;  /* 0x0000000300027227 */ /* 0x000fe200078e00ff */
[----:B------:R-:W-:-:S02]  /*4cf0*/  ISETP.GT.U32.AND P6, PT, R14, R125, PT ;  /* 0x0000007d0e00720c */ /* 0x000fc40003fc4070 */
[C---:B------:R-:W-:Y:S01]  /*4d00*/  ISETP.GT.U32.AND P4, PT, R14.reuse, R128, PT ;  /* 0x000000800e00720c */ /* 0x040fe20003f84070 */
[----:B------:R-:W-:Y:S01]  /*4d10*/  IMAD.MOV R2, RZ, RZ, -R2 ;  /* 0x000000ffff027224 */ /* 0x000fe200078e0a02 */
[----:B------:R-:W-:Y:S01]  /*4d20*/  ISETP.GE.AND P5, PT, R39, RZ, PT ;  /* 0x000000ff2700720c */ /* 0x000fe20003fa6270 */
[----:B------:R-:W-:Y:S01]  /*4d30*/  @!P3 IMAD.MOV R121, RZ, RZ, -R121 ;  /* 0x000000ffff79b224 */ /* 0x000fe200078e0a79 */
[C---:B------:R-:W-:Y:S01]  /*4d40*/  ISETP.GT.U32.AND P3, PT, R14.reuse, R126, PT ;  /* 0x0000007e0e00720c */ /* 0x040fe20003f64070 */
[----:B------:R-:W-:Y:S01]  /*4d50*/  IMAD R130, R14, R2, R3 ;  /* 0x000000020e827224 */ /* 0x000fe200078e0203 */
[----:B------:R-:W-:Y:S01]  /*4d60*/  IADD3 R39, PT, PT, R252, 0x5a, RZ ;  /* 0x0000005afc277810 */ /* 0x000fe20007ffe0ff */
[----:B------:R-:W-:Y:S01]  /*4d70*/  @!P0 IMAD.MOV R123, RZ, RZ, -R123 ;  /* 0x000000ffff7b8224 */ /* 0x000fe200078e0a7b */
[----:B------:R-:W-:Y:S01]  /*4d80*/  ISETP.GE.AND P0, PT, R45, RZ, PT ;  /* 0x000000ff2d00720c */ /* 0x000fe20003f06270 */
[--C-:B------:R-:W-:Y:S01]  /*4d90*/  @!P2 IMAD.IADD R127, R127, 0x1, -R14.reuse ;  /* 0x000000017f7fa824 */ /* 0x100fe200078e0a0e */
[----:B------:R-:W-:Y:S01]  /*4da0*/  ISETP.GT.U32.AND P2, PT, R14, R130, PT ;  /* 0x000000820e00720c */ /* 0x000fe20003f44070 */
[--C-:B------:R-:W-:Y:S01]  /*4db0*/  @!P6 IMAD.IADD R125, R125, 0x1, -R14.reuse ;  /* 0x000000017d7de824 */ /* 0x100fe200078e0a0e */
[----:B------:R-:W-:Y:S01]  /*4dc0*/  ISETP.GE.AND P6, PT, R10, RZ, PT ;  /* 0x000000ff0a00720c */ /* 0x000fe20003fc6270 */
[--C-:B------:R-:W-:Y:S01]  /*4dd0*/  @!P4 IMAD.IADD R128, R128, 0x1, -R14.reuse ;  /* 0x000000018080c824 */ /* 0x100fe200078e0a0e */
[----:B------:R-:W-:Y:S01]  /*4de0*/  IADD3 R10, PT, PT, R252, 0x59, RZ ;  /* 0x00000059fc0a7810 */ /* 0x000fe20007ffe0ff */
[----:B------:R-:W-:Y:S01]  /*4df0*/  @!P1 IMAD.MOV R125, RZ, RZ, -R125 ;  /* 0x000000ffff7d9224 */ /* 0x000fe200078e0a7d */
[----:B------:R-:W-:Y:S01]  /*4e00*/  IABS R9, R39 ;  /* 0x0000002700097213 */ /* 0x000fe20000000000 */
[----:B------:R-:W-:Y:S01]  /*4e10*/  @!P3 IMAD.IADD R126, R126, 0x1, -R14 ;  /* 0x000000017e7eb824 */ /* 0x000fe200078e0a0e */
[----:B------:R-:W-:-:S02]  /*4e20*/  IABS R131, R10 ;  /* 0x0000000a00837213 */ /* 0x000fc40000000000 */
[----:B------:R-:W-:Y:S01]  /*4e30*/  ISETP.GT.U32.AND P3, PT, R14, R129, PT ;  /* 0x000000810e00720c */ /* 0x000fe20003f64070 */
[----:B------:R-:W-:Y:S01]  /*4e40*/  IMAD.HI.U32 R3, R0, R9, RZ ;  /* 0x0000000900037227 */ /* 0x000fe200078e00ff */
[----:B------:R-:W-:Y:S02]  /*4e50*/  @!P0 IADD3 R126, PT, PT, -R126, RZ, RZ ;  /* 0x000000ff7e7e8210 */ /* 0x000fe40007ffe1ff */
[----:B------:R-:W-:Y:S01]  /*4e60*/  ISETP.GE.AND P0, PT, R11, RZ, PT ;  /* 0x000000ff0b00720c */ /* 0x000fe20003f06270 */
[--C-:B------:R-:W-:Y:S01]  /*4e70*/  @!P2 IMAD.IADD R130, R130, 0x1, -R14.reuse ;  /* 0x000000018282a824 */ /* 0x100fe200078e0a0e */
[----:B------:R-:W-:Y:S01]  /*4e80*/  @!P6 IADD3 R127, PT, PT, -R127, RZ, RZ ;  /* 0x000000ff7f7fe210 */ /* 0x000fe20007ffe1ff */
[----:B------:R-:W-:Y:S01]  /*4e90*/  IMAD.HI.U32 R2, R0, R131, RZ ;  /* 0x0000008300027227 */ /* 0x000fe200078e00ff */
[----:B------:R-:W-:Y:S02]  /*4ea0*/  ISETP.GE.AND P4, PT, R8, RZ, PT ;  /* 0x000000ff0800720c */ /* 0x000fe40003f86270 */
[----:B------:R-:W-:Y:S01]  /*4eb0*/  ISETP.GT.U32.AND P2, PT, R14, R130, PT ;  /* 0x000000820e00720c */ /* 0x000fe20003f44070 */
[----:B------:R-:W-:Y:S01]  /*4ec0*/  IMAD.MOV R3, RZ, RZ, -R3 ;  /* 0x000000ffff037224 */ /* 0x000fe200078e0a03 */
[----:B------:R-:W-:Y:S01]  /*4ed0*/  IADD3 R2, PT, PT, -R2, RZ, RZ ;  /* 0x000000ff02027210 */ /* 0x000fe20007ffe1ff */
[----:B------:R-:W-:Y:S01]  /*4ee0*/  @!P3 IMAD.IADD R129, R129, 0x1, -R14 ;  /* 0x000000018181b824 */ /* 0x000fe200078e0a0e */
[C---:B------:R-:W-:Y:S01]  /*4ef0*/  ISETP.GT.U32.AND P3, PT, R14.reuse, R128, PT ;  /* 0x000000800e00720c */ /* 0x040fe20003f64070 */
[C---:B------:R-:W-:Y:S01]  /*4f00*/  IMAD R132, R14.reuse, R3, R9 ;  /* 0x000000030e847224 */ /* 0x040fe200078e0209 */
[----:B------:R-:W-:Y:S01]  /*4f10*/  IABS R45, R167 ;  /* 0x000000a7002d7213 */ /* 0x000fe20000000000 */
[C---:B------:R-:W-:Y:S01]  /*4f20*/  IMAD R131, R14.reuse, R2, R131 ;  /* 0x000000020e837224 */ /* 0x040fe200078e0283 */
[----:B------:R-:W-:Y:S01]  /*4f30*/  ISETP.GT.U32.AND P1, PT, R14, R129, PT ;  /* 0x000000810e00720c */ /* 0x000fe20003f24070 */
[C---:B------:R-:W-:Y:S01]  /*4f40*/  VIADD R3, R252.reuse, 0x5c ;  /* 0x0000005cfc037836 */ /* 0x040fe20000000000 */
[C---:B------:R-:W-:Y:S01]  /*4f50*/  IADD3 R2, PT, PT, R252.reuse, 0x5b, RZ ;  /* 0x0000005bfc027810 */ /* 0x040fe20007ffe0ff */
[----:B------:R-:W-:-:S02]  /*4f60*/  VIADD R9, R252, 0x5e ;  /* 0x0000005efc097836 */ /* 0x000fc40000000000 */
[----:B------:R-:W-:Y:S01]  /*4f70*/  @!P2 IADD3 R130, PT, PT, R130, -R14, RZ ;  /* 0x8000000e8282a210 */ /* 0x000fe20007ffe0ff */
[----:B------:R-:W-:Y:S01]  /*4f80*/  VIADD R8, R252, 0x5d ;  /* 0x0000005dfc087836 */ /* 0x000fe20000000000 */
[----:B------:R-:W-:Y:S02]  /*4f90*/  IABS R133, R2 ;  /* 0x0000000200857213 */ /* 0x000fe40000000000 */
[----:B------:R-:W-:Y:S01]  /*4fa0*/  @!P3 IMAD.IADD R128, R128, 0x1, -R14 ;  /* 0x000000018080b824 */ /* 0x000fe200078e0a0e */
[----:B------:R-:W-:Y:S01]  /*4fb0*/  ISETP.GE.AND P6, PT, R2, RZ, PT ;  /* 0x000000ff0200720c */ /* 0x000fe20003fc6270 */
[----:B------:R-:W-:Y:S01]  /*4fc0*/  @!P0 IMAD.MOV R130, RZ, RZ, -R130 ;  /* 0x000000ffff828224 */ /* 0x000fe200078e0a82 */
[----:B------:R-:W-:Y:S01]  /*4fd0*/  ISETP.GT.U32.AND P0, PT, R14, R131, PT ;  /* 0x000000830e00720c */ /* 0x000fe20003f04070 */
[----:B------:R-:W-:Y:S01]  /*4fe0*/  IMAD.HI.U32 R2, R0, R133, RZ ;  /* 0x0000008500027227 */ /* 0x000fe200078e00ff */
[----:B------:R-:W-:Y:S02]  /*4ff0*/  @!P5 IADD3 R128, PT, PT, -R128, RZ, RZ ;  /* 0x000000ff8080d210 */ /* 0x000fe40007ffe1ff */
[----:B------:R-:W-:Y:S01]  /*5000*/  ISETP.GE.AND P5, PT, R3, RZ, PT ;  /* 0x000000ff0300720c */ /* 0x000fe20003fa6270 */
[----:B------:R-:W-:Y:S01]  /*5010*/  @!P1 IMAD.IADD R129, R129, 0x1, -R14 ;  /* 0x0000000181819824 */ /* 0x000fe200078e0a0e */
[----:B------:R-:W-:Y:S01]  /*5020*/  IABS R3, R3 ;  /* 0x0000000300037213 */ /* 0x000fe20000000000 */
[----:B------:R-:W-:Y:S01]  /*5030*/  IMAD.MOV R2, RZ, RZ, -R2 ;  /* 0x000000ffff027224 */ /* 0x000fe200078e0a02 */
[----:B------:R-:W-:Y:S01]  /*5040*/  ISETP.GE.AND P1, PT, R39, RZ, PT ;  /* 0x000000ff2700720c */ /* 0x000fe20003f26270 */
[----:B------:R-:W-:Y:S01]  /*5050*/  @!P4 IMAD.MOV R129, RZ, RZ, -R129 ;  /* 0x000000ffff81c224 */ /* 0x000fe200078e0a81 */
[----:B------:R-:W-:Y:S01]  /*5060*/  ISETP.GE.AND P2, PT, R9, RZ, PT ;  /* 0x000000ff0900720c */ /* 0x000fe20003f46270 */
[----:B------:R-:W-:Y:S01]  /*5070*/  IMAD R133, R14, R2, R133 ;  /* 0x000000020e857224 */ /* 0x000fe200078e0285 */
[----:B------:R-:W-:Y:S01]  /*5080*/  IABS R39, R9 ;  /* 0x0000000900277213 */ /* 0x000fe20000000000 */
[----:B------:R-:W-:Y:S01]  /*5090*/  @!P0 IMAD.IADD R131, R131, 0x1, -R14 ;  /* 0x0000000183838824 */ /* 0x000fe200078e0a0e */
[----:B------:R-:W-:Y:S01]  /*50a0*/  IABS R11, R8 ;  /* 0x00000008000b7213 */ /* 0x000fe20000000000 */
[----:B------:R-:W-:Y:S01]  /*50b0*/  IMAD.MOV.U32 R9, RZ, RZ, R3 ;  /* 0x000000ffff097224 */ /* 0x000fe200078e0003 */
[----:B------:R-:W-:Y:S01]  /*50c0*/  ISETP.GE.AND P3, PT, R10, RZ, PT ;  /* 0x000000ff0a00720c */ /* 0x000fe20003f66270 */
[----:B------:R-:W-:Y:S01]  /*50d0*/  VIADD R10, R252, 0x5f ;  /* 0x0000005ffc0a7836 */ /* 0x000fe20000000000 */
[----:B------:R-:W-:Y:S01]  /*50e0*/  ISETP.GT.U32.AND P0, PT, R14, R131, PT ;  /* 0x000000830e00720c */ /* 0x000fe20003f04070 */
[----:B------:R-:W-:Y:S01]  /*50f0*/  IMAD.HI.U32 R2, R0, R9, RZ ;  /* 0x0000000900027227 */ /* 0x000fe200078e00ff */
[----:B------:R-:W-:-:S02]  /*5100*/  ISETP.GE.AND P4, PT, R8, RZ, PT ;  /* 0x000000ff0800720c */ /* 0x000fc40003f86270 */
[----:B------:R-:W-:Y:S01]  /*5110*/  IABS R41, R10 ;  /* 0x0000000a00297213 */ /* 0x000fe20000000000 */
[----:B------:R-:W-:Y:S01]  /*5120*/  IMAD.HI.U32 R3, R0, R11, RZ ;  /* 0x0000000b00037227 */ /* 0x000fe200078e00ff */
[----:B------:R-:W-:-:S03]  /*5130*/  IADD3 R2, PT, PT, -R2, RZ, RZ ;  /* 0x000000ff02027210 */ /* 0x000fc60007ffe1ff */
[----:B------:R-:W-:Y:S02]  /*5140*/  IMAD.MOV R3, RZ, RZ, -R3 ;  /* 0x000000ffff037224 */ /* 0x000fe400078e0a03 */
[C---:B------:R-:W-:Y:S01]  /*5150*/  IMAD R134, R14.reuse, R2, R9 ;  /* 0x000000020e867224 */ /* 0x040fe200078e0209 */
[----:B------:R-:W-:Y:S01]  /*5160*/  MOV R9, R41 ;  /* 0x0000002900097202 */ /* 0x000fe20000000f00 */
[----:B------:R-:W-:Y:S01]  /*5170*/  @!P0 IMAD.IADD R131, R131, 0x1, -R14 ;  /* 0x0000000183838824 */ /* 0x000fe200078e0a0e */
[C---:B------:R-:W-:Y:S01]  /*5180*/  ISETP.GT.U32.AND P0, PT, R14.reuse, R132, PT ;  /* 0x000000840e00720c */ /* 0x040fe20003f04070 */
[----:B------:R-:W-:Y:S01]  /*5190*/  IMAD R136, R14, R3, R11 ;  /* 0x000000030e887224 */ /* 0x000fe200078e020b */
[----:B------:R-:W-:Y:S01]  /*51a0*/  IABS R11, R73 ;  /* 0x00000049000b7213 */ /* 0x000fe20000000000 */
[----:B------:R-:W-:Y:S01]  /*51b0*/  IMAD.HI.U32 R2, R0, R9, RZ ;  /* 0x0000000900027227 */ /* 0x000fe200078e00ff */
[----:B------:R-:W-:Y:S02]  /*51c0*/  @!P3 IADD3 R131, PT, PT, -R131, RZ, RZ ;  /* 0x000000ff8383b210 */ /* 0x000fe40007ffe1ff */
[----:B------:R-:W-:Y:S01]  /*51d0*/  ISETP.GT.U32.AND P3, PT, R14, R133, PT ;  /* 0x000000850e00720c */ /* 0x000fe20003f64070 */
[----:B------:R-:W-:Y:S01]  /*51e0*/  IMAD.HI.U32 R8, R0, R39, RZ ;  /* 0x0000002700087227 */ /* 0x000fe200078e00ff */
[----:B------:R-:W-:-:S02]  /*51f0*/  IADD3 R2, PT, PT, -R2, RZ, RZ ;  /* 0x000000ff02027210 */ /* 0x000fc40007ffe1ff */
[----:B------:R-:W-:Y:S01]  /*5200*/  IABS R3, R169 ;  /* 0x000000a900037213 */ /* 0x000fe20000000000 */
[----:B------:R-:W-:Y:S01]  /*5210*/  IMAD.MOV R8, RZ, RZ, -R8 ;  /* 0x000000ffff087224 */ /* 0x000fe200078e0a08 */
[----:B------:R-:W-:Y:S01]  /*5220*/  IABS R41, R146 ;  /* 0x0000009200297213 */ /* 0x000fe20000000000 */
[----:B------:R-:W-:Y:S02]  /*5230*/  @!P0 IMAD.IADD R132, R132, 0x1, -R14 ;  /* 0x0000000184848824 */ /* 0x000fe400078e0a0e */
[----:B------:R-:W-:Y:S01]  /*5240*/  IMAD R140, R14, R2, R9 ;  /* 0x000000020e8c7224 */ /* 0x000fe200078e0209 */
[----:B------:R-:W-:Y:S01]  /*5250*/  MOV R9, R3 ;  /* 0x0000000300097202 */ /* 0x000fe20000000f00 */
[----:B------:R-:W-:Y:S01]  /*5260*/  IMAD.HI.U32 R2, R0, R11, RZ ;  /* 0x0000000b00027227 */ /* 0x000fe200078e00ff */
[C---:B------:R-:W-:Y:S02]  /*5270*/  ISETP.GT.U32.AND P0, PT, R14.reuse, R132, PT ;  /* 0x000000840e00720c */ /* 0x040fe40003f04070 */
[----:B------:R-:W-:Y:S01]  /*5280*/  @!P3 IADD3 R133, PT, PT, R133, -R14, RZ ;  /* 0x8000000e8585b210 */ /* 0x000fe20007ffe0ff */
[----:B------:R-:W-:Y:S01]  /*5290*/  IMAD R138, R14, R8, R39 ;  /* 0x000000080e8a7224 */ /* 0x000fe200078e0227 */
[----:B------:R-:W-:Y:S01]  /*52a0*/  IADD3 R142, PT, PT, -R2, RZ, RZ ;  /* 0x000000ff028e7210 */ /* 0x000fe20007ffe1ff */
[----:B------:R-:W-:Y:S01]  /*52b0*/  IMAD.HI.U32 R3, R0, R9, RZ ;  /* 0x0000000900037227 */ /* 0x000fe200078e00ff */
[----:B------:R-:W-:-:S02]  /*52c0*/  ISETP.GT.U32.AND P3, PT, R14, R133, PT ;  /* 0x000000850e00720c */ /* 0x000fc40003f64070 */
[----:B------:R-:W-:Y:S01]  /*52d0*/  IABS R39, R168 ;  /* 0x000000a800277213 */ /* 0x000fe20000000000 */
[----:B------:R-:W-:Y:S02]  /*52e0*/  IMAD R142, R14, R142, R11 ;  /* 0x0000008e0e8e7224 */ /* 0x000fe400078e020b */
[----:B------:R-:W-:Y:S02]  /*52f0*/  IMAD.MOV R3, RZ, RZ, -R3 ;  /* 0x000000ffff037224 */ /* 0x000fe400078e0a03 */
[----:B------:R-:W-:Y:S01]  /*5300*/  @!P0 IMAD.IADD R132, R132, 0x1, -R14 ;  /* 0x0000000184848824 */ /* 0x000fe200078e0a0e */
[----:B------:R-:W-:Y:S01]  /*5310*/  ISETP.GT.U32.AND P0, PT, R14, R134, PT ;  /* 0x000000860e00720c */ /* 0x000fe20003f04070 */
[----:B------:R-:W-:-:S04]  /*5320*/  IMAD.HI.U32 R2, R0, R39, RZ ;  /* 0x0000002700027227 */ /* 0x000fc800078e00ff */
[----:B------:R-:W-:Y:S01]  /*5330*/  @!P1 IMAD.MOV R132, RZ, RZ, -R132 ;  /* 0x000000ffff849224 */ /* 0x000fe200078e0a84 */
[C---:B------:R-:W-:Y:S01]  /*5340*/  ISETP.GT.U32.AND P1, PT, R14.reuse, R136, PT ;  /* 0x000000880e00720c */ /* 0x040fe20003f24070 */
[----:B------:R-:W-:Y:S01]  /*5350*/  @!P3 IMAD.IADD R133, R133, 0x1, -R14 ;  /* 0x000000018585b824 */ /* 0x000fe200078e0a0e */
[C---:B------:R-:W-:Y:S01]  /*5360*/  ISETP.GT.U32.AND P3, PT, R14.reuse, R138, PT ;  /* 0x0000008a0e00720c */ /* 0x040fe20003f64070 */
[----:B------:R-:W-:Y:S02]  /*5370*/  IMAD.MOV R2, RZ, RZ, -R2 ;  /* 0x000000ffff027224 */ /* 0x000fe400078e0a02 */
[----:B------:R-:W-:Y:S01]  /*5380*/  IMAD R11, R14, R3, R9 ;  /* 0x000000030e0b7224 */ /* 0x000fe200078e0209 */
[----:B------:R-:W-:Y:S01]  /*5390*/  IADD3 R9, PT, PT, R252, 0x64, RZ ;  /* 0x00000064fc097810 */ /* 0x000fe20007ffe0ff */
[----:B------:R-:W-:Y:S01]  /*53a0*/  @!P0 IMAD.IADD R134, R134, 0x1, -R14 ;  /* 0x0000000186868824 */ /* 0x000fe200078e0a0e */
[----:B------:R-:W-:Y:S01]  /*53b0*/  @!P6 IADD3 R133, PT, PT, -R133, RZ, RZ ;  /* 0x000000ff8585e210 */ /* 0x000fe20007ffe1ff */
[----:B------:R-:W-:Y:S01]  /*53c0*/  IMAD R144, R14, R2, R39 ;  /* 0x000000020e907224 */ /* 0x000fe200078e0227 */
[----:B------:R-:W-:Y:S01]  /*53d0*/  IABS R39, R9 ;  /* 0x0000000900277213 */ /* 0x000fe20000000000 */
[----:B------:R-:W-:Y:S01]  /*53e0*/  IMAD.HI.U32 R2, R0, R69, RZ ;  /* 0x0000004500027227 */ /* 0x000fe200078e00ff */
[----:B------:R-:W-:-:S03]  /*53f0*/  ISETP.GT.U32.AND P0, PT, R14, R134, PT ;  /* 0x000000860e00720c */ /* 0x000fc60003f04070 */
[--C-:B------:R-:W-:Y:S02]  /*5400*/  @!P1 IMAD.IADD R136, R136, 0x1, -R14.reuse ;  /* 0x0000000188889824 */ /* 0x100fe400078e0a0e */
[----:B------:R-:W-:Y:S02]  /*5410*/  @!P3 IMAD.IADD R138, R138, 0x1, -R14 ;  /* 0x000000018a8ab824 */ /* 0x000fe400078e0a0e */
[----:B------:R-:W-:Y:S01]  /*5420*/  IMAD.MOV R2, RZ, RZ, -R2 ;  /* 0x000000ffff027224 */ /* 0x000fe200078e0a02 */
[----:B------:R-:W-:Y:S01]  /*5430*/  ISETP.GT.U32.AND P1, PT, R14, R136, PT ;  /* 0x000000880e00720c */ /* 0x000fe20003f24070 */
[----:B------:R-:W-:Y:S01]  /*5440*/  IMAD.HI.U32 R3, R0, R41, RZ ;  /* 0x0000002900037227 */ /* 0x000fe200078e00ff */
[----:B------:R-:W-:-:S03]  /*5450*/  ISETP.GT.U32.AND P3, PT, R14, R138, PT ;  /* 0x0000008a0e00720c */ /* 0x000fc60003f64070 */
[----:B------:R-:W-:Y:S01]  /*5460*/  @!P0 IMAD.IADD R134, R134, 0x1, -R14 ;  /* 0x0000000186868824 */ /* 0x000fe200078e0a0e */
[C---:B------:R-:W-:Y:S01]  /*5470*/  ISETP.GT.U32.AND P0, PT, R14.reuse, R140, PT ;  /* 0x0000008c0e00720c */ /* 0x040fe20003f04070 */
[----:B------:R-:W-:Y:S02]  /*5480*/  IMAD R69, R14, R2, R69 ;  /* 0x000000020e457224 */ /* 0x000fe400078e0245 */
[----:B------:R-:W-:-:S04]  /*5490*/  IMAD.HI.U32 R2, R0, R39, RZ ;  /* 0x0000002700027227 */ /* 0x000fc800078e00ff */
[----:B------:R-:W-:Y:S01]  /*54a0*/  @!P1 IADD3 R136, PT, PT, R136, -R14, RZ ;  /* 0x8000000e88889210 */ /* 0x000fe20007ffe0ff */
[----:B------:R-:W-:Y:S01]  /*54b0*/  IMAD.MOV R3, RZ, RZ, -R3 ;  /* 0x000000ffff037224 */ /* 0x000fe200078e0a03 */
[----:B------:R-:W-:Y:S01]  /*54c0*/  ISETP.GT.U32.AND P1, PT, R14, R142, PT ;  /* 0x0000008e0e00720c */ /* 0x000fe20003f24070 */
[----:B------:R-:W-:Y:S01]  /*54d0*/  @!P5 IMAD.MOV R134, RZ, RZ, -R134 ;  /* 0x000000ffff86d224 */ /* 0x000fe200078e0a86 */
[----:B------:R-:W-:Y:S01]  /*54e0*/  @!P3 IADD3 R138, PT, PT, R138, -R14, RZ ;  /* 0x8000000e8a8ab210 */ /* 0x000fe20007ffe0ff */
[C---:B------:R-:W-:Y:S01]  /*54f0*/  IMAD R41, R14.reuse, R3, R41 ;  /* 0x000000030e297224 */ /* 0x040fe200078e0229 */
[----:B------:R-:W-:Y:S01]  /*5500*/  ISETP.GT.U32.AND P3, PT, R14, R11, PT ;  /* 0x0000000b0e00720c */ /* 0x000fe20003f64070 */
[----:B------:R-:W-:Y:S01]  /*5510*/  @!P0 IMAD.IADD R140, R140, 0x1, -R14 ;  /* 0x000000018c8c8824 */ /* 0x000fe200078e0a0e */
[----:B------:R-:W-:Y:S01]  /*5520*/  IADD3 R8, PT, PT, -R2, RZ, RZ ;  /* 0x000000ff02087210 */ /* 0x000fe20007ffe1ff */
[----:B------:R-:W-:-:S03]  /*5530*/  IMAD.HI.U32 R2, R0, R47, RZ ;  /* 0x0000002f00027227 */ /* 0x000fc600078e00ff */
[----:B------:R-:W-:Y:S01]  /*5540*/  ISETP.GT.U32.AND P0, PT, R14, R140, PT ;  /* 0x0000008c0e00720c */ /* 0x000fe20003f04070 */
[----:B------:R-:W-:Y:S02]  /*5550*/  IMAD.MOV R2, RZ, RZ, -R2 ;  /* 0x000000ffff027224 */ /* 0x000fe400078e0a02 */
[----:B------:R-:W-:Y:S02]  /*5560*/  @!P1 IMAD.IADD R142, R142, 0x1, -R14 ;  /* 0x000000018e8e9824 */ /* 0x000fe400078e0a0e */
[C---:B------:R-:W-:Y:S02]  /*5570*/  IMAD R39, R14.reuse, R8, R39 ;  /* 0x000000080e277224 */ /* 0x040fe400078e0227 */
[----:B------:R-:W-:Y:S01]  /*5580*/  @!P3 IADD3 R11, PT, PT, R11, -R14, RZ ;  /* 0x8000000e0b0bb210 */ /* 0x000fe20007ffe0ff */
[C---:B------:R-:W-:Y:S01]  /*5590*/  IMAD R47, R14.reuse, R2, R47 ;  /* 0x000000020e2f7224 */ /* 0x040fe200078e022f */
[----:B------:R-:W-:Y:S01]  /*55a0*/  ISETP.GT.U32.AND P1, PT, R14, R142, PT ;  /* 0x0000008e0e00720c */ /* 0x000fe20003f24070 */
[----:B------:R-:W-:Y:S01]  /*55b0*/  IMAD.HI.U32 R2, R0, R45, RZ ;  /* 0x0000002d00027227 */ /* 0x000fe200078e00ff */
[----:B------:R-:W-:-:S02]  /*55c0*/  ISETP.GT.U32.AND P3, PT, R14, R11, PT ;  /* 0x0000000b0e00720c */ /* 0x000fc40003f64070 */
[----:B------:R-:W-:Y:S01]  /*55d0*/  @!P0 IADD3 R140, PT, PT, R140, -R14, RZ ;  /* 0x8000000e8c8c8210 */ /* 0x000fe20007ffe0ff */
[----:B------:R-:W-:Y:S01]  /*55e0*/  IMAD.HI.U32 R3, R0, R53, RZ ;  /* 0x0000003500037227 */ /* 0x000fe200078e00ff */
[----:B------:R-:W-:Y:S02]  /*55f0*/  ISETP.GT.U32.AND P0, PT, R14, R144, PT ;  /* 0x000000900e00720c */ /* 0x000fe40003f04070 */
[----:B------:R-:W-:Y:S01]  /*5600*/  IADD3 R8, PT, PT, -R2, RZ, RZ ;  /* 0x000000ff02087210 */ /* 0x000fe20007ffe1ff */
[----:B------:R-:W-:-:S04]  /*5610*/  IMAD.HI.U32 R2, R0, R43, RZ ;  /* 0x0000002b00027227 */ /* 0x000fc800078e00ff */
[----:B------:R-:W-:Y:S01]  /*5620*/  @!P1 IMAD.IADD R142, R142, 0x1, -R14 ;  /* 0x000000018e8e9824 */ /* 0x000fe200078e0a0e */
[C---:B------:R-:W-:Y:S01]  /*5630*/  ISETP.GT.U32.AND P1, PT, R14.reuse, R69, PT ;  /* 0x000000450e00720c */ /* 0x040fe20003f24070 */
[C---:B------:R-:W-:Y:S01]  /*5640*/  IMAD R45, R14.reuse, R8, R45 ;  /* 0x000000080e2d7224 */ /* 0x040fe200078e022d */
[-C--:B------:R-:W-:Y:S01]  /*5650*/  @!P3 IADD3 R11, PT, PT, R11, -R14.reuse, RZ ;  /* 0x8000000e0b0bb210 */ /* 0x080fe20007ffe0ff */
[----:B------:R-:W-:Y:S01]  /*5660*/  IMAD.MOV R3, RZ, RZ, -R3 ;  /* 0x000000ffff037224 */ /* 0x000fe200078e0a03 */
[----:B------:R-:W-:Y:S01]  /*5670*/  ISETP.GT.U32.AND P3, PT, R14, R39, PT ;  /* 0x000000270e00720c */ /* 0x000fe20003f64070 */
[----:B------:R-:W-:Y:S01]  /*5680*/  @!P2 IMAD.MOV R138, RZ, RZ, -R138 ;  /* 0x000000ffff8aa224 */ /* 0x000fe200078e0a8a */
[----:B------:R-:W-:Y:S01]  /*5690*/  @!P0 IADD3 R144, PT, PT, R144, -R14, RZ ;  /* 0x8000000e90908210 */ /* 0x000fe20007ffe0ff */
[----:B------:R-:W-:Y:S01]  /*56a0*/  IMAD R53, R14, R3, R53 ;  /* 0x000000030e357224 */ /* 0x000fe200078e0235 */
[----:B------:R-:W-:Y:S01]  /*56b0*/  IADD3 R2, PT, PT, -R2, RZ, RZ ;  /* 0x000000ff02027210 */ /* 0x000fe20007ffe1ff */
[----:B------:R-:W-:Y:S01]  /*56c0*/  IMAD.HI.U32 R3, R0, R51, RZ ;  /* 0x0000003300037227 */ /* 0x000fe200078e00ff */
[----:B------:R-:W-:-:S03]  /*56d0*/  ISETP.GT.U32.AND P0, PT, R14, R144, PT ;  /* 0x000000900e00720c */ /* 0x000fc60003f04070 */
[----:B------:R-:W-:Y:S02]  /*56e0*/  @!P1 IMAD.IADD R69, R69, 0x1, -R14 ;  /* 0x0000000145459824 */ /* 0x000fe400078e0a0e */
[----:B------:R-:W-:Y:S02]  /*56f0*/  IMAD R43, R14, R2, R43 ;  /* 0x000000020e2b7224 */ /* 0x000fe400078e022b */
[----:B------:R-:W-:Y:S01]  /*5700*/  @!P3 IADD3 R39, PT, PT, R39, -R14, RZ ;  /* 0x8000000e2727b210 */ /* 0x000fe20007ffe0ff */
[----:B------:R-:W-:Y:S01]  /*5710*/  IMAD.HI.U32 R2, R0, R49, RZ ;  /* 0x0000003100027227 */ /* 0x000fe200078e00ff */
[C---:B------:R-:W-:Y:S02]  /*5720*/  ISETP.GT.U32.AND P1, PT, R14.reuse, R69, PT ;  /* 0x000000450e00720c */ /* 0x040fe40003f24070 */
[----:B------:R-:W-:Y:S01]  /*5730*/  ISETP.GT.U32.AND P3, PT, R14, R39, PT ;  /* 0x000000270e00720c */ /* 0x000fe20003f64070 */
[----:B------:R-:W-:Y:S02]  /*5740*/  IMAD.MOV R8, RZ, RZ, -R2 ;  /* 0x000000ffff087224 */ /* 0x000fe400078e0a02 */
[----:B------:R-:W-:Y:S01]  /*5750*/  @!P0 IMAD.IADD R144, R144, 0x1, -R14 ;  /* 0x0000000190908824 */ /* 0x000fe200078e0a0e */
[----:B------:R-:W-:Y:S01]  /*5760*/  ISETP.GT.U32.AND P0, PT, R14, R47, PT ;  /* 0x0000002f0e00720c */ /* 0x000fe20003f04070 */
[----:B------:R-:W-:-:S04]  /*5770*/  IMAD.HI.U32 R2, R0, R55, RZ ;  /* 0x0000003700027227 */ /* 0x000fc800078e00ff */
[----:B------:R-:W-:Y:S02]  /*5780*/  IMAD.MOV R3, RZ, RZ, -R3 ;  /* 0x000000ffff037224 */ /* 0x000fe400078e0a03 */
[--C-:B------:R-:W-:Y:S01]  /*5790*/  @!P1 IMAD.IADD R69, R69, 0x1, -R14.reuse ;  /* 0x0000000145459824 */ /* 0x100fe200078e0a0e */
[C---:B------:R-:W-:Y:S01]  /*57a0*/  ISETP.GT.U32.AND P1, PT, R14.reuse, R41, PT ;  /* 0x000000290e00720c */ /* 0x040fe20003f24070 */
[--C-:B------:R-:W-:Y:S01]  /*57b0*/  @!P3 IMAD.IADD R39, R39, 0x1, -R14.reuse ;  /* 0x000000012727b824 */ /* 0x100fe200078e0a0e */
[C---:B------:R-:W-:Y:S01]  /*57c0*/  ISETP.GT.U32.AND P3, PT, R14.reuse, R45, PT ;  /* 0x0000002d0e00720c */ /* 0x040fe20003f64070 */
[----:B------:R-:W-:Y:S02]  /*57d0*/  IMAD R49, R14, R8, R49 ;  /* 0x000000080e317224 */ /* 0x000fe400078e0231 */
[----:B------:R-:W-:Y:S02]  /*57e0*/  @!P0 IMAD.IADD R47, R47, 0x1, -R14 ;  /* 0x000000012f2f8824 */ /* 0x000fe400078e0a0e */
[----:B------:R-:W-:-:S02]  /*57f0*/  IMAD.MOV R2, RZ, RZ, -R2 ;  /* 0x000000ffff027224 */ /* 0x000fc400078e0a02 */
[C---:B------:R-:W-:Y:S01]  /*5800*/  IMAD R51, R14.reuse, R3, R51 ;  /* 0x000000030e337224 */ /* 0x040fe200078e0233 */
[C---:B------:R-:W-:Y:S01]  /*5810*/  ISETP.GT.U32.AND P0, PT, R14.reuse, R47, PT ;  /* 0x0000002f0e00720c */ /* 0x040fe20003f04070 */
[----:B------:R-:W-:Y:S02]  /*5820*/  IMAD R55, R14, R2, R55 ;  /* 0x000000020e377224 */ /* 0x000fe400078e0237 */
[--C-:B------:R-:W-:Y:S02]  /*5830*/  @!P1 IMAD.IADD R41, R41, 0x1, -R14.reuse ;  /* 0x0000000129299824 */ /* 0x100fe400078e0a0e */
[----:B------:R-:W-:Y:S02]  /*5840*/  @!P3 IMAD.IADD R45, R45, 0x1, -R14 ;  /* 0x000000012d2db824 */ /* 0x000fe400078e0a0e */
[----:B------:R-:W-:Y:S01]  /*5850*/  IMAD.HI.U32 R2, R0, R59, RZ ;  /* 0x0000003b00027227 */ /* 0x000fe200078e00ff */
[C---:B------:R-:W-:Y:S02]  /*5860*/  ISETP.GT.U32.AND P1, PT, R14.reuse, R41, PT ;  /* 0x000000290e00720c */ /* 0x040fe40003f24070 */
[----:B------:R-:W-:Y:S01]  /*5870*/  ISETP.GT.U32.AND P3, PT, R14, R45, PT ;  /* 0x0000002d0e00720c */ /* 0x000fe20003f64070 */
[----:B------:R-:W-:-:S04]  /*5880*/  IMAD.HI.U32 R3, R0, R63, RZ ;  /* 0x0000003f00037227 */ /* 0x000fc800078e00ff */
[----:B------:R-:W-:Y:S01]  /*5890*/  @!P0 IMAD.IADD R47, R47, 0x1, -R14 ;  /* 0x000000012f2f8824 */ /* 0x000fe200078e0a0e */
[----:B------:R-:W-:Y:S01]  /*58a0*/  ISETP.GT.U32.AND P0, PT, R14, R53, PT ;  /* 0x000000350e00720c */ /* 0x000fe20003f04070 */
[----:B------:R-:W-:Y:S01]  /*58b0*/  IMAD.HI.U32 R8, R0, R67, RZ ;  /* 0x0000004300087227 */ /* 0x000fe200078e00ff */
[----:B------:R-:W-:-:S03]  /*58c0*/  IADD3 R3, PT, PT, -R3, RZ, RZ ;  /* 0x000000ff03037210 */ /* 0x000fc60007ffe1ff */
[----:B------:R-:W-:Y:S01]  /*58d0*/  @!P1 IADD3 R41, PT, PT, R41, -R14, RZ ;  /* 0x8000000e29299210 */ /* 0x000fe20007ffe0ff */
[----:B------:R-:W-:Y:S01]  /*58e0*/  IMAD.MOV R2, RZ, RZ, -R2 ;  /* 0x000000ffff027224 */ /* 0x000fe200078e0a02 */
[C---:B------:R-:W-:Y:S01]  /*58f0*/  ISETP.GT.U32.AND P1, PT, R14.reuse, R43, PT ;  /* 0x0000002b0e00720c */ /* 0x040fe20003f24070 */
[----:B------:R-:W-:Y:S01]  /*5900*/  @!P3 IMAD.IADD R45, R45, 0x1, -R14 ;  /* 0x000000012d2db824 */ /* 0x000fe200078e0a0e */
[C---:B------:R-:W-:Y:S01]  /*5910*/  ISETP.GT.U32.AND P3, PT, R14.reuse, R49, PT ;  /* 0x000000310e00720c */ /* 0x040fe20003f64070 */
[----:B------:R-:W-:Y:S02]  /*5920*/  IMAD.MOV R8, RZ, RZ, -R8 ;  /* 0x000000ffff087224 */ /* 0x000fe400078e0a08 */
[C---:B------:R-:W-:Y:S01]  /*5930*/  IMAD R59, R14.reuse, R2, R59 ;  /* 0x000000020e3b7224 */ /* 0x040fe200078e023b */
[----:B------:R-:W-:Y:S01]  /*5940*/  @!P0 IADD3 R53, PT, PT, R53, -R14, RZ ;  /* 0x8000000e35358210 */ /* 0x000fe20007ffe0ff */
[C---:B------:R-:W-:Y:S02]  /*5950*/  IMAD R63, R14.reuse, R3, R63 ;  /* 0x000000030e3f7224 */ /* 0x040fe400078e023f */
[C---:B------:R-:W-:Y:S01]  /*5960*/  IMAD R67, R14.reuse, R8, R67 ;  /* 0x000000080e437224 */ /* 0x040fe200078e0243 */
[----:B------:R-:W-:Y:S01]  /*5970*/  ISETP.GT.U32.AND P0, PT, R14, R53, PT ;  /* 0x000000350e00720c */ /* 0x000fe20003f04070 */
[----:B------:R-:W-:-:S04]  /*5980*/  IMAD.HI.U32 R2, R0, R71, RZ ;  /* 0x0000004700027227 */ /* 0x000fc800078e00ff */
[----:B------:R-:W-:Y:S01]  /*5990*/  @!P1 IMAD.IADD R43, R43, 0x1, -R14 ;  /* 0x000000012b2b9824 */ /* 0x000fe200078e0a0e */
[----:B------:R-:W-:Y:S01]  /*59a0*/  @!P3 IADD3 R49, PT, PT, R49, -R14, RZ ;  /* 0x8000000e3131b210 */ /* 0x000fe20007ffe0ff */
[----:B------:R-:W-:Y:S02]  /*59b0*/  IMAD.MOV R2, RZ, RZ, -R2 ;  /* 0x000000ffff027224 */ /* 0x000fe400078e0a02 */
[----:B------:R-:W-:Y:S01]  /*59c0*/  IMAD.HI.U32 R3, R0, R75, RZ ;  /* 0x0000004b00037227 */ /* 0x000fe200078e00ff */
[C---:B------:R-:W-:Y:S02]  /*59d0*/  ISETP.GT.U32.AND P1, PT, R14.reuse, R43, PT ;  /* 0x0000002b0e00720c */ /* 0x040fe40003f24070 */
[C---:B------:R-:W-:Y:S01]  /*59e0*/  ISETP.GT.U32.AND P3, PT, R14.reuse, R49, PT ;  /* 0x000000310e00720c */ /* 0x040fe20003f64070 */
[----:B------:R-:W-:Y:S01]  /*59f0*/  IMAD R71, R14, R2, R71 ;  /* 0x000000020e477224 */ /* 0x000fe200078e0247 */
[----:B------:R-:W-:Y:S01]  /*5a00*/  @!P0 IADD3 R53, PT, PT, R53, -R14, RZ ;  /* 0x8000000e35358210 */ /* 0x000fe20007ffe0ff */
[----:B------:R-:W-:Y:S01]  /*5a10*/  IMAD.HI.U32 R2, R0, R79, RZ ;  /* 0x0000004f00027227 */ /* 0x000fe200078e00ff */
[----:B------:R-:W-:-:S03]  /*5a20*/  ISETP.GT.U32.AND P0, PT, R14, R51, PT ;  /* 0x000000330e00720c */ /* 0x000fc60003f04070 */
[----:B------:R-:W-:Y:S01]  /*5a30*/  IMAD.MOV R3, RZ, RZ, -R3 ;  /* 0x000000ffff037224 */ /* 0x000fe200078e0a03 */
[----:B------:R-:W-:Y:S01]  /*5a40*/  IADD3 R2, PT, PT, -R2, RZ, RZ ;  /* 0x000000ff02027210 */ /* 0x000fe20007ffe1ff */
[----:B------:R-:W-:Y:S02]  /*5a50*/  @!P4 IMAD.MOV R136, RZ, RZ, -R136 ;  /* 0x000000ffff88c224 */ /* 0x000fe400078e0a88 */
[--C-:B------:R-:W-:Y:S01]  /*5a60*/  @!P1 IMAD.IADD R43, R43, 0x1, -R14.reuse ;  /* 0x000000012b2b9824 */ /* 0x100fe200078e0a0e */
[C---:B------:R-:W-:Y:S01]  /*5a70*/  ISETP.GT.U32.AND P1, PT, R14.reuse, R55, PT ;  /* 0x000000370e00720c */ /* 0x040fe20003f24070 */
[--C-:B------:R-:W-:Y:S01]  /*5a80*/  @!P3 IMAD.IADD R49, R49, 0x1, -R14.reuse ;  /* 0x000000013131b824 */ /* 0x100fe200078e0a0e */
[C---:B------:R-:W-:Y:S01]  /*5a90*/  ISETP.GT.U32.AND P3, PT, R14.reuse, R59, PT ;  /* 0x0000003b0e00720c */ /* 0x040fe20003f64070 */
[----:B------:R-:W-:Y:S02]  /*5aa0*/  IMAD R75, R14, R3, R75 ;  /* 0x000000030e4b7224 */ /* 0x000fe400078e024b */
[----:B------:R-:W-:-:S02]  /*5ab0*/  @!P0 IMAD.IADD R51, R51, 0x1, -R14 ;  /* 0x0000000133338824 */ /* 0x000fc400078e0a0e */
[----:B------:R-:W-:Y:S02]  /*5ac0*/  IMAD R79, R14, R2, R79 ;  /* 0x000000020e4f7224 */ /* 0x000fe400078e024f */
[----:B------:R-:W-:Y:S01]  /*5ad0*/  IMAD.HI.U32 R2, R0, R83, RZ ;  /* 0x0000005300027227 */ /* 0x000fe200078e00ff */
[----:B------:R-:W-:-:S03]  /*5ae0*/  ISETP.GT.U32.AND P0, PT, R14, R51, PT ;  /* 0x000000330e00720c */ /* 0x000fc60003f04070 */
[----:B------:R-:W-:Y:S01]  /*5af0*/  @!P1 IADD3 R55, PT, PT, R55, -R14, RZ ;  /* 0x8000000e37379210 */ /* 0x000fe20007ffe0ff */
[----:B------:R-:W-:Y:S02]  /*5b00*/  IMAD.MOV R3, RZ, RZ, -R2 ;  /* 0x000000ffff037224 */ /* 0x000fe400078e0a02 */
[----:B------:R-:W-:Y:S01]  /*5b10*/  @!P3 IMAD.IADD R59, R59, 0x1, -R14 ;  /* 0x000000013b3bb824 */ /* 0x000fe200078e0a0e */
[----:B------:R-:W-:Y:S01]  /*5b20*/  ISETP.GT.U32.AND P1, PT, R14, R55, PT ;  /* 0x000000370e00720c */ /* 0x000fe20003f24070 */
[----:B------:R-:W-:-:S03]  /*5b30*/  IMAD.HI.U32 R2, R0, R87, RZ ;  /* 0x0000005700027227 */ /* 0x000fc600078e00ff */
[C---:B------:R-:W-:Y:S01]  /*5b40*/  ISETP.GT.U32.AND P3, PT, R14.reuse, R59, PT ;  /* 0x0000003b0e00720c */ /* 0x040fe20003f64070 */
[C---:B------:R-:W-:Y:S02]  /*5b50*/  IMAD R83, R14.reuse, R3, R83 ;  /* 0x000000030e537224 */ /* 0x040fe400078e0253 */
[----:B------:R-:W-:Y:S01]  /*5b60*/  @!P0 IMAD.IADD R51, R51, 0x1, -R14 ;  /* 0x0000000133338824 */ /* 0x000fe200078e0a0e */
[----:B------:R-:W-:Y:S01]  /*5b70*/  ISETP.GT.U32.AND P0, PT, R14, R63, PT ;  /* 0x0000003f0e00720c */ /* 0x000fe20003f04070 */
[----:B------:R-:W-:Y:S02]  /*5b80*/  IMAD.MOV R3, RZ, RZ, -R2 ;  /* 0x000000ffff037224 */ /* 0x000fe400078e0a02 */
[----:B------:R-:W-:-:S04]  /*5b90*/  IMAD.HI.U32 R2, R0, R91, RZ ;  /* 0x0000005b00027227 */ /* 0x000fc800078e00ff */
[--C-:B------:R-:W-:Y:S01]  /*5ba0*/  @!P1 IMAD.IADD R55, R55, 0x1, -R14.reuse ;  /* 0x0000000137379824 */ /* 0x100fe200078e0a0e */
[C---:B------:R-:W-:Y:S01]  /*5bb0*/  ISETP.GT.U32.AND P1, PT, R14.reuse, R67, PT ;  /* 0x000000430e00720c */ /* 0x040fe20003f24070 */
[----:B------:R-:W-:Y:S01]  /*5bc0*/  @!P3 IMAD.IADD R59, R59, 0x1, -R14 ;  /* 0x000000013b3bb824 */ /* 0x000fe200078e0a0e */
[C---:B------:R-:W-:Y:S01]  /*5bd0*/  ISETP.GT.U32.AND P3, PT, R14.reuse, R71, PT ;  /* 0x000000470e00720c */ /* 0x040fe20003f64070 */
[----:B------:R-:W-:Y:S01]  /*5be0*/  IMAD R87, R14, R3, R87 ;  /* 0x000000030e577224 */ /* 0x000fe200078e0257 */
[----:B------:R-:W-:Y:S02]  /*5bf0*/  IADD3 R2, PT, PT, -R2, RZ, RZ ;  /* 0x000000ff02027210 */ /* 0x000fe40007ffe1ff */
[----:B------:R-:W-:-:S03]  /*5c00*/  @!P0 IADD3 R63, PT, PT, R63, -R14, RZ ;  /* 0x8000000e3f3f8210 */ /* 0x000fc60007ffe0ff */
[C---:B------:R-:W-:Y:S01]  /*5c10*/  IMAD R91, R14.reuse, R2, R91 ;  /* 0x000000020e5b7224 */ /* 0x040fe200078e025b */
[----:B------:R-:W-:Y:S01]  /*5c20*/  ISETP.GT.U32.AND P0, PT, R14, R63, PT ;  /* 0x0000003f0e00720c */ /* 0x000fe20003f04070 */
[----:B------:R-:W-:-:S04]  /*5c30*/  IMAD.HI.U32 R2, R0, R93, RZ ;  /* 0x0000005d00027227 */ /* 0x000fc800078e00ff */
[----:B------:R-:W-:Y:S01]  /*5c40*/  @!P1 IMAD.IADD R67, R67, 0x1, -R14 ;  /* 0x0000000143439824 */ /* 0x000fe200078e0a0e */
[-C--:B------:R-:W-:Y:S02]  /*5c50*/  @!P3 IADD3 R71, PT, PT, R71, -R14.reuse, RZ ;  /* 0x8000000e4747b210 */ /* 0x080fe40007ffe0ff */
[----:B------:R-:W-:Y:S01]  /*5c60*/  IADD3 R3, PT, PT, -R2, RZ, RZ ;  /* 0x000000ff02037210 */ /* 0x000fe20007ffe1ff */
[----:B------:R-:W-:Y:S01]  /*5c70*/  IMAD.HI.U32 R2, R0, R143, RZ ;  /* 0x0000008f00027227 */ /* 0x000fe200078e00ff */
[C---:B------:R-:W-:Y:S02]  /*5c80*/  ISETP.GT.U32.AND P1, PT, R14.reuse, R67, PT ;  /* 0x000000430e00720c */ /* 0x040fe40003f24070 */
[C---:B------:R-:W-:Y:S01]  /*5c90*/  ISETP.GT.U32.AND P3, PT, R14.reuse, R71, PT ;  /* 0x000000470e00720c */ /* 0x040fe20003f64070 */
[----:B------:R-:W-:Y:S01]  /*5ca0*/  IMAD.MOV R2, RZ, RZ, -R2 ;  /* 0x000000ffff027224 */ /* 0x000fe200078e0a02 */
[----:B------:R-:W-:Y:S01]  /*5cb0*/  @!P0 IADD3 R63, PT, PT, R63, -R14, RZ ;  /* 0x8000000e3f3f8210 */ /* 0x000fe20007ffe0ff */
[C---:B------:R-:W-:Y:S01]  /*5cc0*/  IMAD R93, R14.reuse, R3, R93 ;  /* 0x000000030e5d7224 */ /* 0x040fe200078e025d */
[C---:B------:R-:W-:Y:S01]  /*5cd0*/  ISETP.GT.U32.AND P0, PT, R14.reuse, R75, PT ;  /* 0x0000004b0e00720c */ /* 0x040fe20003f04070 */
[----:B------:R-:W-:-:S02]  /*5ce0*/  IMAD R143, R14, R2, R143 ;  /* 0x000000020e8f7224 */ /* 0x000fc400078e028f */
[----:B------:R-:W-:-:S04]  /*5cf0*/  IMAD.HI.U32 R2, R0, R99, RZ ;  /* 0x0000006300027227 */ /* 0x000fc800078e00ff */
[--C-:B------:R-:W-:Y:S01]  /*5d00*/  @!P1 IMAD.IADD R67, R67, 0x1, -R14.reuse ;  /* 0x0000000143439824 */ /* 0x100fe200078e0a0e */
[C---:B------:R-:W-:Y:S01]  /*5d10*/  ISETP.GT.U32.AND P1, PT, R14.reuse, R79, PT ;  /* 0x0000004f0e00720c */ /* 0x040fe20003f24070 */
[----:B------:R-:W-:Y:S01]  /*5d20*/  @!P3 IMAD.IADD R71, R71, 0x1, -R14 ;  /* 0x000000014747b824 */ /* 0x000fe200078e0a0e */
[C---:B------:R-:W-:Y:S01]  /*5d30*/  ISETP.GT.U32.AND P3, PT, R14.reuse, R83, PT ;  /* 0x000000530e00720c */ /* 0x040fe20003f64070 */
[----:B------:R-:W-:Y:S02]  /*5d40*/  IMAD.MOV R2, RZ, RZ, -R2 ;  /* 0x000000ffff027224 */ /* 0x000fe400078e0a02 */
[----:B------:R-:W-:Y:S02]  /*5d50*/  @!P0 IADD3 R75, PT, PT, R75, -R14, RZ ;  /* 0x8000000e4b4b8210 */ /* 0x000fe40007ffe0ff */
[C---:B------:R-:W-:Y:S02]  /*5d60*/  IMAD R99, R14.reuse, R2, R99 ;  /* 0x000000020e637224 */ /* 0x040fe400078e0263 */
[----:B------:R-:W-:Y:S01]  /*5d70*/  ISETP.GT.U32.AND P0, PT, R14, R75, PT ;  /* 0x0000004b0e00720c */ /* 0x000fe20003f04070 */
[----:B------:R-:W-:-:S04]  /*5d80*/  IMAD.HI.U32 R2, R0, R95, RZ ;  /* 0x0000005f00027227 */ /* 0x000fc800078e00ff */
[--C-:B------:R-:W-:Y:S01]  /*5d90*/  @!P1 IMAD.IADD R79, R79, 0x1, -R14.reuse ;  /* 0x000000014f4f9824 */ /* 0x100fe200078e0a0e */
[----:B------:R-:W-:Y:S01]  /*5da0*/  IADD3 R3, PT, PT, -R2, RZ, RZ ;  /* 0x000000ff02037210 */ /* 0x000fe20007ffe1ff */
[--C-:B------:R-:W-:Y:S02]  /*5db0*/  @!P3 IMAD.IADD R83, R83, 0x1, -R14.reuse ;  /* 0x000000015353b824 */ /* 0x100fe400078e0a0e */
[----:B------:R-:W-:Y:S01]  /*5dc0*/  IMAD.HI.U32 R2, R0, R97, RZ ;  /* 0x0000006100027227 */ /* 0x000fe200078e00ff */
[C---:B------:R-:W-:Y:S02]  /*5dd0*/  ISETP.GT.U32.AND P1, PT, R14.reuse, R79, PT ;  /* 0x0000004f0e00720c */ /* 0x040fe40003f24070 */
[C---:B------:R-:W-:Y:S01]  /*5de0*/  ISETP.GT.U32.AND P3, PT, R14.reuse, R83, PT ;  /* 0x000000530e00720c */ /* 0x040fe20003f64070 */
[----:B------:R-:W-:Y:S01]  /*5df0*/  @!P0 IMAD.IADD R75, R75, 0x1, -R14 ;  /* 0x000000014b4b8824 */ /* 0x000fe200078e0a0e */
[C---:B------:R-:W-:Y:S01]  /*5e00*/  ISETP.GT.U32.AND P0, PT, R14.reuse, R87, PT ;  /* 0x000000570e00720c */ /* 0x040fe20003f04070 */
[----:B------:R-:W-:Y:S01]  /*5e10*/  IMAD R95, R14, R3, R95 ;  /* 0x000000030e5f7224 */ /* 0x000fe200078e025f */
[----:B------:R-:W-:Y:S01]  /*5e20*/  IADD3 R2, PT, PT, -R2, RZ, RZ ;  /* 0x000000ff02027210 */ /* 0x000fe20007ffe1ff */
[----:B------:R-:W-:-:S04]  /*5e30*/  IMAD.HI.U32 R3, R0, R135, RZ ;  /* 0x0000008700037227 */ /* 0x000fc800078e00ff */
[C---:B------:R-:W-:Y:S02]  /*5e40*/  IMAD R97, R14.reuse, R2, R97 ;  /* 0x000000020e617224 */ /* 0x040fe400078e0261 */
[--C-:B------:R-:W-:Y:S01]  /*5e50*/  @!P1 IMAD.IADD R79, R79, 0x1, -R14.reuse ;  /* 0x000000014f4f9824 */ /* 0x100fe200078e0a0e */
[C---:B------:R-:W-:Y:S01]  /*5e60*/  ISETP.GT.U32.AND P1, PT, R14.reuse, R91, PT ;  /* 0x0000005b0e00720c */ /* 0x040fe20003f24070 */
[----:B------:R-:W-:Y:S01]  /*5e70*/  @!P3 IMAD.IADD R83, R83, 0x1, -R14 ;  /* 0x000000015353b824 */ /* 0x000fe200078e0a0e */
[----:B------:R-:W-:Y:S01]  /*5e80*/  ISETP.GT.U32.AND P3, PT, R14, R93, PT ;  /* 0x0000005d0e00720c */ /* 0x000fe20003f64070 */
[----:B------:R-:W-:Y:S01]  /*5e90*/  IMAD.HI.U32 R2, R0, R139, RZ ;  /* 0x0000008b00027227 */ /* 0x000fe200078e00ff */
[----:B------:R-:W-:-:S03]  /*5ea0*/  @!P0 IADD3 R87, PT, PT, R87, -R14, RZ ;  /* 0x8000000e57578210 */ /* 0x000fc60007ffe0ff */
[----:B------:R-:W-:Y:S01]  /*5eb0*/  IMAD.MOV R2, RZ, RZ, -R2 ;  /* 0x000000ffff027224 */ /* 0x000fe200078e0a02 */
[C---:B------:R-:W-:Y:S01]  /*5ec0*/  ISETP.GT.U32.AND P0, PT, R14.reuse, R87, PT ;  /* 0x000000570e00720c */ /* 0x040fe20003f04070 */
[----:B------:R-:W-:Y:S02]  /*5ed0*/  IMAD.MOV R3, RZ, RZ, -R3 ;  /* 0x000000ffff037224 */ /* 0x000fe400078e0a03 */
[----:B------:R-:W-:Y:S02]  /*5ee0*/  IMAD R139, R14, R2, R139 ;  /* 0x000000020e8b7224 */ /* 0x000fe400078e028b */
[----:B------:R-:W-:Y:S01]  /*5ef0*/  @!P1 IADD3 R91, PT, PT, R91, -R14, RZ ;  /* 0x8000000e5b5b9210 */ /* 0x000fe20007ffe0ff */
[----:B------:R-:W-:-:S03]  /*5f00*/  IMAD.HI.U32 R2, R0, R137, RZ ;  /* 0x0000008900027227 */ /* 0x000fc600078e00ff */
[C---:B------:R-:W-:Y:S01]  /*5f10*/  ISETP.GT.U32.AND P1, PT, R14.reuse, R91, PT ;  /* 0x0000005b0e00720c */ /* 0x040fe20003f24070 */
[----:B------:R-:W-:Y:S01]  /*5f20*/  @!P3 IMAD.IADD R93, R93, 0x1, -R14 ;  /* 0x000000015d5db824 */ /* 0x000fe200078e0a0e */
[C---:B------:R-:W-:Y:S01]  /*5f30*/  ISETP.GT.U32.AND P3, PT, R14.reuse, R95, PT ;  /* 0x0000005f0e00720c */ /* 0x040fe20003f64070 */
[----:B------:R-:W-:Y:S01]  /*5f40*/  IMAD.MOV R2, RZ, RZ, -R2 ;  /* 0x000000ffff027224 */ /* 0x000fe200078e0a02 */
[----:B------:R-:W-:Y:S01]  /*5f50*/  @!P0 IADD3 R87, PT, PT, R87, -R14, RZ ;  /* 0x8000000e57578210 */ /* 0x000fe20007ffe0ff */
[C---:B------:R-:W-:Y:S01]  /*5f60*/  IMAD R135, R14.reuse, R3, R135 ;  /* 0x000000030e877224 */ /* 0x040fe200078e0287 */
[C---:B------:R-:W-:Y:S01]  /*5f70*/  ISETP.GT.U32.AND P0, PT, R14.reuse, R143, PT ;  /* 0x0000008f0e00720c */ /* 0x040fe20003f04070 */
[----:B------:R-:W-:Y:S02]  /*5f80*/  IMAD R137, R14, R2, R137 ;  /* 0x000000020e897224 */ /* 0x000fe400078e0289 */
[----:B------:R-:W-:-:S04]  /*5f90*/  IMAD.HI.U32 R2, R0, R141, RZ ;  /* 0x0000008d00027227 */ /* 0x000fc800078e00ff */
[----:B------:R-:W-:Y:S01]  /*5fa0*/  @!P1 IADD3 R91, PT, PT, R91, -R14, RZ ;  /* 0x8000000e5b5b9210 */ /* 0x000fe20007ffe0ff */
[----:B------:R-:W-:Y:S01]  /*5fb0*/  IMAD.MOV R2, RZ, RZ, -R2 ;  /* 0x000000ffff027224 */ /* 0x000fe200078e0a02 */
[C---:B------:R-:W-:Y:S01]  /*5fc0*/  ISETP.GT.U32.AND P1, PT, R14.reuse, R99, PT ;  /* 0x000000630e00720c */ /* 0x040fe20003f24070 */
[----:B------:R-:W-:Y:S02]  /*5fd0*/  @!P3 IMAD.IADD R95, R95, 0x1, -R14 ;  /* 0x000000015f5fb824 */ /* 0x000fe400078e0a0e */
[C---:B------:R-:W-:Y:S01]  /*5fe0*/  IMAD R141, R14.reuse, R2, R141 ;  /* 0x000000020e8d7224 */ /* 0x040fe200078e028d */
[----:B------:R-:W-:Y:S01]  /*5ff0*/  @!P0 IADD3 R143, PT, PT, R143, -R14, RZ ;  /* 0x8000000e8f8f8210 */ /* 0x000fe20007ffe0ff */
[----:B------:R-:W1:Y:S01]  /*6000*/  LDC.64 R2, c[0x0][0x3a8] ;  /* 0x0000ea00ff027b82 */ /* 0x000e620000000a00 */
[C---:B------:R-:W-:Y:S02]  /*6010*/  ISETP.GT.U32.AND P0, PT, R14.reuse, R97, PT ;  /* 0x000000610e00720c */ /* 0x040fe40003f04070 */
[----:B------:R-:W-:-:S02]  /*6020*/  ISETP.GT.U32.AND P6, PT, R14, R143, PT ;  /* 0x0000008f0e00720c */ /* 0x000fc40003fc4070 */
[----:B------:R-:W-:-:S03]  /*6030*/  ISETP.GT.U32.AND P5, PT, R14, R95, PT ;  /* 0x0000005f0e00720c */ /* 0x000fc60003fa4070 */
[----:B------:R-:W-:Y:S01]  /*6040*/  @!P1 IMAD.IADD R99, R99, 0x1, -R14 ;  /* 0x0000000163639824 */ /* 0x000fe200078e0a0e */
[----:B------:R-:W-:-:S04]  /*6050*/  ISETP.GT.U32.AND P1, PT, R14, R93, PT ;  /* 0x0000005d0e00720c */ /* 0x000fc80003f24070 */
[C---:B------:R-:W-:Y:S01]  /*6060*/  ISETP.GT.U32.AND P3, PT, R14.reuse, R99, PT ;  /* 0x000000630e00720c */ /* 0x040fe20003f64070 */
[--C-:B------:R-:W-:Y:S02]  /*6070*/  @!P0 IMAD.IADD R97, R97, 0x1, -R14.reuse ;  /* 0x0000000161618824 */ /* 0x100fe400078e0a0e */
[--C-:B------:R-:W-:Y:S01]  /*6080*/  @!P6 IMAD.IADD R143, R143, 0x1, -R14.reuse ;  /* 0x000000018f8fe824 */ /* 0x100fe200078e0a0e */
[C---:B------:R-:W-:Y:S01]  /*6090*/  ISETP.GT.U32.AND P6, PT, R14.reuse, R137, PT ;  /* 0x000000890e00720c */ /* 0x040fe20003fc4070 */
[----:B------:R-:W-:Y:S01]  /*60a0*/  @!P5 IMAD.IADD R95, R95, 0x1, -R14 ;  /* 0x000000015f5fd824 */ /* 0x000fe200078e0a0e */
[C---:B------:R-:W-:Y:S02]  /*60b0*/  ISETP.GT.U32.AND P0, PT, R14.reuse, R97, PT ;  /* 0x000000610e00720c */ /* 0x040fe40003f04070 */
[----:B------:R-:W-:Y:S02]  /*60c0*/  ISETP.GT.U32.AND P5, PT, R14, R135, PT ;  /* 0x000000870e00720c */ /* 0x000fe40003fa4070 */
[----:B------:R-:W-:-:S02]  /*60d0*/  @!P1 IADD3 R93, PT, PT, R93, -R14, RZ ;  /* 0x8000000e5d5d9210 */ /* 0x000fc40007ffe0ff */
[----:B------:R-:W-:Y:S02]  /*60e0*/  ISETP.GT.U32.AND P1, PT, R14, R139, PT ;  /* 0x0000008b0e00720c */ /* 0x000fe40003f24070 */
[----:B------:R-:W-:Y:S02]  /*60f0*/  @!P3 IADD3 R99, PT, PT, R99, -R14, RZ ;  /* 0x8000000e6363b210 */ /* 0x000fe40007ffe0ff */
[----:B------:R-:W-:Y:S01]  /*6100*/  ISETP.GE.AND P3, PT, R10, RZ, PT ;  /* 0x000000ff0a00720c */ /* 0x000fe20003f66270 */
[--C-:B------:R-:W-:Y:S01]  /*6110*/  @!P6 IMAD.IADD R137, R137, 0x1, -R14.reuse ;  /* 0x000000018989e824 */ /* 0x100fe200078e0a0e */
[----:B------:R-:W-:Y:S01]  /*6120*/  ISETP.GE.AND P6, PT, R169, RZ, PT ;  /* 0x000000ffa900720c */ /* 0x000fe20003fc6270 */
[--C-:B------:R-:W-:Y:S01]  /*6130*/  @!P0 IMAD.IADD R97, R97, 0x1, -R14.reuse ;  /* 0x0000000161618824 */ /* 0x100fe200078e0a0e */
[----:B------:R-:W-:Y:S01]  /*6140*/  ISETP.GE.AND P0, PT, R73, RZ, PT ;  /* 0x000000ff4900720c */ /* 0x000fe20003f06270 */
[----:B------:R-:W-:Y:S01]  /*6150*/  @!P5 IMAD.IADD R135, R135, 0x1, -R14 ;  /* 0x000000018787d824 */ /* 0x000fe200078e0a0e */
[----:B------:R-:W-:Y:S01]  /*6160*/  IABS R73, R252 ;  /* 0x000000fc00497213 */ /* 0x000fe20000000000 */
[----:B------:R-:W-:Y:S01]  /*6170*/  IMAD R10, R7, UR75, RZ ;  /* 0x0000004b070a7c24 */ /* 0x000fe2000f8e02ff */
[----:B------:R-:W-:-:S02]  /*6180*/  ISETP.GT.U32.AND P2, PT, R14, R137, PT ;  /* 0x000000890e00720c */ /* 0x000fc40003f44070 */
[----:B------:R-:W-:Y:S01]  /*6190*/  @!P1 IADD3 R139, PT, PT, R139, -R14, RZ ;  /* 0x8000000e8b8b9210 */ /* 0x000fe20007ffe0ff */
[----:B------:R-:W-:Y:S01]  /*61a0*/  IMAD.HI.U32 R0, R0, R73, RZ ;  /* 0x0000004900007227 */ /* 0x000fe200078e00ff */
[----:B------:R-:W-:Y:S02]  /*61b0*/  ISETP.GT.U32.AND P1, PT, R14, R141, PT ;  /* 0x0000008d0e00720c */ /* 0x000fe40003f24070 */
[----:B------:R-:W-:Y:S01]  /*61c0*/  @!P3 IADD3 R140, PT, PT, -R140, RZ, RZ ;  /* 0x000000ff8c8cb210 */ /* 0x000fe20007ffe1ff */
[----:B------:R-:W-:Y:S01]  /*61d0*/  IMAD.MOV R0, RZ, RZ, -R0 ;  /* 0x000000ffff007224 */ /* 0x000fe200078e0a00 */
[C---:B------:R-:W-:Y:S01]  /*61e0*/  ISETP.GT.U32.AND P3, PT, R14.reuse, R135, PT ;  /* 0x000000870e00720c */ /* 0x040fe20003f64070 */
[----:B------:R-:W-:Y:S01]  /*61f0*/  @!P0 IMAD.MOV R142, RZ, RZ, -R142 ;  /* 0x000000ffff8e8224 */ /* 0x000fe200078e0a8e */
[----:B------:R-:W-:Y:S01]  /*6200*/  ISETP.GE.AND P0, PT, R77, RZ, PT ;  /* 0x000000ff4d00720c */ /* 0x000fe20003f06270 */
[----:B------:R-:W-:Y:S01]  /*6210*/  IMAD R73, R14, R0, R73 ;  /* 0x000000000e497224 */ /* 0x000fe200078e0249 */
[----:B------:R-:W-:Y:S01]  /*6220*/  ISETP.GE.AND P5, PT, R168, RZ, PT ;  /* 0x000000ffa800720c */ /* 0x000fe20003fa6270 */
[----:B------:R-:W-:-:S02]  /*6230*/  @!P2 IMAD.IADD R137, R137, 0x1, -R14 ;  /* 0x000000018989a824 */ /* 0x000fc400078e0a0e */
[----:B-1----:R-:W-:Y:S01]  /*6240*/  IMAD R0, R170, R3, RZ ;  /* 0x00000003aa007224 */ /* 0x002fe200078e02ff */
[----:B------:R-:W-:Y:S01]  /*6250*/  ISETP.GT.U32.AND P2, PT, R14, R73, PT ;  /* 0x000000490e00720c */ /* 0x000fe20003f44070 */
[----:B------:R-:W-:Y:S01]  /*6260*/  IMAD R3, R4, UR75, RZ ;  /* 0x0000004b04037c24 */ /* 0x000fe2000f8e02ff */
[-C--:B------:R-:W-:Y:S01]  /*6270*/  @!P1 IADD3 R141, PT, PT, R141, -R14.reuse, RZ ;  /* 0x8000000e8d8d9210 */ /* 0x080fe20007ffe0ff */
[----:B------:R-:W-:Y:S01]  /*6280*/  IMAD R77, R5, UR75, RZ ;  /* 0x0000004b054d7c24 */ /* 0x000fe2000f8e02ff */
[C---:B------:R-:W-:Y:S01]  /*6290*/  ISETP.GT.U32.AND P1, PT, R14.reuse, R139, PT ;  /* 0x0000008b0e00720c */ /* 0x040fe20003f24070 */
[----:B------:R-:W-:Y:S01]  /*62a0*/  @!P3 IMAD.IADD R135, R135, 0x1, -R14 ;  /* 0x000000018787b824 */ /* 0x000fe200078e0a0e */
[----:B------:R-:W-:Y:S02]  /*62b0*/  ISETP.GT.U32.AND P4, PT, R14, R141, PT ;  /* 0x0000008d0e00720c */ /* 0x000fe40003f84070 */
[C---:B-----5:R-:W-:Y:S01]  /*62c0*/  LEA R246, P3, R0.reuse, UR26, 0x2 ;  /* 0x0000001a00f67c11 */ /* 0x060fe2000f8610ff */
[----:B------:R-:W-:Y:S01]  /*62d0*/  @!P5 IMAD.MOV R144, RZ, RZ, -R144 ;  /* 0x000000ffff90d224 */ /* 0x000fe200078e0a90 */
[----:B------:R-:W-:Y:S01]  /*62e0*/  ISETP.NE.AND P5, PT, R13, RZ, PT ;  /* 0x000000ff0d00720c */ /* 0x000fe20003fa5270 */
[----:B------:R-:W1:Y:S01]  /*62f0*/  LDCU UR26, c[0x0][0x3b0] ;  /* 0x00007600ff1a77ac */ /* 0x000e620008000800 */
[----:B------:R-:W-:Y:S01]  /*6300*/  LEA.HI.X.SX32 R0, R0, UR27, 0x2, P3 ;  /* 0x0000001b00007c11 */ /* 0x000fe200098f16ff */
[----:B------:R-:W-:Y:S01]  /*6310*/  @!P2 IMAD.IADD R73, R73, 0x1, -R14 ;  /* 0x000000014949a824 */ /* 0x000fe200078e0a0e */
[----:B------:R-:W2:Y:S03]  /*6320*/  LDCU UR27, c[0x0][0x3b0] ;  /* 0x00007600ff1b77ac */ /* 0x000ea60008000800 */
[----:B------:R-:W-:-:S02]  /*6330*/  @!P1 IADD3 R139, PT, PT, R139, -R14, RZ ;  /* 0x8000000e8b8b9210 */ /* 0x000fc40007ffe0ff */
[----:B------:R-:W-:Y:S02]  /*6340*/  @!P4 IADD3 R141, PT, PT, R141, -R14, RZ ;  /* 0x8000000e8d8dc210 */ /* 0x000fe40007ffe0ff */
[----:B------:R-:W-:Y:S02]  /*6350*/  LEA R4, P4, R3, UR24, 0x2 ;  /* 0x0000001803047c11 */ /* 0x000fe4000f8810ff */
[----:B------:R-:W-:Y:S01]  /*6360*/  ISETP.GE.AND P1, PT, R9, RZ, PT ;  /* 0x000000ff0900720c */ /* 0x000fe20003f26270 */
[----:B------:R-:W-:Y:S01]  /*6370*/  IMAD R9, R6, UR75, RZ ;  /* 0x0000004b06097c24 */ /* 0x000fe2000f8e02ff */
[----:B------:R-:W-:Y:S01]  /*6380*/  LEA.HI.X.SX32 R5, R3, UR25, 0x2, P4 ;  /* 0x0000001903057c11 */ /* 0x000fe2000a0f16ff */
[----:B------:R-:W-:Y:S01]  /*6390*/  IMAD.MOV.U32 R3, RZ, RZ, R11 ;  /* 0x000000ffff037224 */ /* 0x000fe200078e000b */
[----:B------:R-:W-:Y:S01]  /*63a0*/  ISETP.GT.U32.AND P2, PT, R14, R73, PT ;  /* 0x000000490e00720c */ /* 0x000fe20003f44070 */
[----:B------:R-:W3:Y:S01]  /*63b0*/  LDCU UR75, c[0x0][0x3b0] ;  /* 0x00007600ff4b77ac */ /* 0x000ee20008000800 */
[----:B------:R-:W-:Y:S01]  /*63c0*/  LEA R6, P3, R9, UR24, 0x2 ;  /* 0x0000001809067c11 */ /* 0x000fe2000f8610ff */
[----:B------:R4:W-:Y:S01]  /*63d0*/  STL.64 [R1+0x1c48], R4 ;  /* 0x001c480401007387 */ /* 0x0009e20000100a00 */
[----:B------:R-:W-:-:S02]  /*63e0*/  @!P6 IADD3 R3, PT, PT, -R3, RZ, RZ ;  /* 0x000000ff0303e210 */ /* 0x000fc40007ffe1ff */
[----:B------:R-:W-:Y:S02]  /*63f0*/  ISETP.GE.AND P6, PT, R146, RZ, PT ;  /* 0x000000ff9200720c */ /* 0x000fe40003fc6270 */
[----:B------:R-:W-:Y:S02]  /*6400*/  MOV R146, R69 ;  /* 0x0000004500927202 */ /* 0x000fe40000000f00 */
[----:B------:R-:W-:Y:S02]  /*6410*/  LEA.HI.X.SX32 R7, R9, UR25, 0x2, P3 ;  /* 0x0000001909077c11 */ /* 0x000fe400098f16ff */
[----:B------:R-:W-:Y:S01]  /*6420*/  ISETP.GE.AND P3, PT, R145, RZ, PT ;  /* 0x000000ff9100720c */ /* 0x000fe20003f66270 */
[----:B------:R-:W-:Y:S01]  /*6430*/  @!P0 IMAD.MOV R146, RZ, RZ, -R146 ;  /* 0x000000ffff928224 */ /* 0x000fe200078e0a92 */
[----:B------:R-:W-:Y:S01]  /*6440*/  LOP3.LUT R145, RZ, R13, RZ, 0x33, !PT ;  /* 0x0000000dff917212 */ /* 0x000fe200078e33ff */
[----:B------:R-:W-:Y:S01]  /*6450*/  @!P2 IMAD.IADD R73, R73, 0x1, -R14 ;  /* 0x000000014949a824 */ /* 0x000fe200078e0a0e */
[----:B------:R-:W-:Y:S01]  /*6460*/  ISETP.GE.AND P0, PT, R148, RZ, PT ;  /* 0x000000ff9400720c */ /* 0x000fe20003f06270 */
[----:B------:R5:W-:Y:S01]  /*6470*/  STL.64 [R1+0x1c50], R6 ;  /* 0x001c500601007387 */ /* 0x000be20000100a00 */
[----:B------:R-:W-:-:S02]  /*6480*/  MOV R148, R39 ;  /* 0x0000002700947202 */ /* 0x000fc40000000f00 */
[C---:B------:R-:W-:Y:S02]  /*6490*/  SEL R14, R145.reuse, R12, !P5 ;  /* 0x0000000c910e7207 */ /* 0x040fe40006800000 */
[----:B------:R-:W-:Y:S01]  /*64a0*/  LEA R8, P4, R10, UR24, 0x2 ;  /* 0x000000180a087c11 */ /* 0x000fe2000f8810ff */
[----:B------:R-:W-:Y:S01]  /*64b0*/  @!P1 IMAD.MOV R148, RZ, RZ, -R148 ;  /* 0x000000ffff949224 */ /* 0x000fe200078e0a94 */
[C---:B------:R-:W-:Y:S02]  /*64c0*/  SEL R18, R145.reuse, R18, !P5 ;  /* 0x0000001291127207 */ /* 0x040fe40006800000 */
[C---:B------:R-:W-:Y:S02]  /*64d0*/  SEL R20, R145.reuse, R20, !P5 ;  /* 0x0000001491147207 */ /* 0x040fe40006800000 */
[C---:B------:R-:W-:Y:S02]  /*64e0*/  SEL R21, R145.reuse, R21, !P5 ;  /* 0x0000001591157207 */ /* 0x040fe40006800000 */
[----:B------:R-:W-:Y:S01]  /*64f0*/  ISETP.GE.AND P1, PT, R150, RZ, PT ;  /* 0x000000ff9600720c */ /* 0x000fe20003f26270 */
[----:B------:R-:W-:Y:S01]  /*6500*/  IMAD.MOV.U32 R150, RZ, RZ, R47 ;  /* 0x000000ffff967224 */ /* 0x000fe200078e002f */
[C---:B------:R-:W-:Y:S01]  /*6510*/  SEL R69, R145.reuse, R28, !P5 ;  /* 0x0000001c91457207 */ /* 0x040fe20006800000 */
[----:B------:R-:W-:Y:S01]  /*6520*/  IMAD R28, R14, UR49, RZ ;  /* 0x000000310e1c7c24 */ /* 0x000fe2000f8e02ff */
[----:B------:R-:W-:Y:S01]  /*6530*/  SEL R35, R145, R35, !P5 ;  /* 0x0000002391237207 */ /* 0x000fe20006800000 */
[----:B------:R-:W-:Y:S01]  /*6540*/  IMAD R14, R18, UR49, RZ ;  /* 0x00000031120e7c24 */ /* 0x000fe2000f8e02ff */
[----:B------:R-:W-:Y:S01]  /*6550*/  LEA.HI.X.SX32 R9, R10, UR25, 0x2, P4 ;  /* 0x000000190a097c11 */ /* 0x000fe2000a0f16ff */
[----:B------:R-:W-:Y:S01]  /*6560*/  IMAD R18, R20, UR49, RZ ;  /* 0x0000003114127c24 */ /* 0x000fe2000f8e02ff */
[----:B------:R-:W-:Y:S01]  /*6570*/  LEA R10, P4, R77, UR24, 0x2 ;  /* 0x000000184d0a7c11 */ /* 0x000fe2000f8810ff */
[----:B------:R-:W-:Y:S01]  /*6580*/  IMAD R20, R21, UR49, RZ ;  /* 0x0000003115147c24 */ /* 0x000fe2000f8e02ff */
[----:B------:R-:W-:Y:S01]  /*6590*/  SEL R31, R145, R31, !P5 ;  /* 0x0000001f911f7207 */ /* 0x000fe20006800000 */
[----:B------:R-:W-:Y:S01]  /*65a0*/  IMAD R21, R35, UR49, RZ ;  /* 0x0000003123157c24 */ /* 0x000fe2000f8e02ff */
[----:B------:R-:W-:Y:S01]  /*65b0*/  @!P3 IADD3 R150, PT, PT, -R150, RZ, RZ ;  /* 0x000000ff9696b210 */ /* 0x000fe20007ffe1ff */
[----:B------:R1:W-:Y:S01]  /*65c0*/  STL.64 [R1+0x1c58], R8 ;  /* 0x001c580801007387 */ /* 0x0003e20000100a00 */
[----:B------:R-:W-:Y:S01]  /*65d0*/  LEA.HI.X.SX32 R11, R77, UR25, 0x2, P4 ;  /* 0x000000194d0b7c11 */ /* 0x000fe2000a0f16ff */
[----:B------:R-:W1:Y:S01]  /*65e0*/  LDCU UR24, c[0x0][0x3b0] ;  /* 0x00007600ff1877ac */ /* 0x000e620008000800 */
[----:B------:R-:W-:-:S02]  /*65f0*/  ISETP.GE.AND P2, PT, R167, RZ, PT ;  /* 0x000000ffa700720c */ /* 0x000fc40003f46270 */
[----:B------:R-:W-:Y:S01]  /*6600*/  SEL R35, R145, R27, !P5 ;  /* 0x0000001b91237207 */ /* 0x000fe20006800000 */
[----:B------:R-:W-:Y:S01]  /*6610*/  IMAD R27, R31, UR46, RZ ;  /* 0x0000002e1f1b7c24 */ /* 0x000fe2000f8e02ff */
[----:B------:R-:W-:Y:S01]  /*6620*/  ISETP.GE.AND P3, PT, R152, RZ, PT ;  /* 0x000000ff9800720c */ /* 0x000fe20003f66270 */
[----:B------:R-:W-:Y:S01]  /*6630*/  IMAD.MOV.U32 R152, RZ, RZ, R41 ;  /* 0x000000ffff987224 */ /* 0x000fe200078e0029 */
[----:B------:R-:W-:Y:S01]  /*6640*/  ISETP.GE.AND P4, PT, R252, RZ, PT ;  /* 0x000000fffc00720c */ /* 0x000fe20003f86270 */
[----:B------:R-:W-:Y:S01]  /*6650*/  STL.64 [R1+0x1c60], R10 ;  /* 0x001c600a01007387 */ /* 0x000fe20000100a00 */
[C---:B------:R-:W-:Y:S01]  /*6660*/  SEL R30, R145.reuse, R30, !P5 ;  /* 0x0000001e911e7207 */ /* 0x040fe20006800000 */
[----:B------:R-:W-:Y:S01]  /*6670*/  @!P6 IMAD.MOV R152, RZ, RZ, -R152 ;  /* 0x000000ffff98e224 */ /* 0x000fe200078e0a98 */
[----:B------:R-:W-:Y:S01]  /*6680*/  SEL R31, R145, R29, !P5 ;  /* 0x0000001d911f7207 */ /* 0x000fe20006800000 */
[----:B------:R-:W-:Y:S01]  /*6690*/  IMAD R29, R35, UR45, RZ ;  /* 0x0000002d231d7c24 */ /* 0x000fe2000f8e02ff */
[C---:B------:R-:W-:Y:S01]  /*66a0*/  SEL R13, R145.reuse, R15, !P5 ;  /* 0x0000000f910d7207 */ /* 0x040fe20006800000 */
[----:B------:R-:W1:Y:S01]  /*66b0*/  LDCU UR25, c[0x0][0x3b0] ;  /* 0x00007600ff1977ac */ /* 0x000e620008000800 */
[C---:B------:R-:W-:Y:S01]  /*66c0*/  SEL R35, R145.reuse, R33, !P5 ;  /* 0x0000002191237207 */ /* 0x040fe20006800000 */
[----:B------:R-:W-:Y:S01]  /*66d0*/  IMAD R33, R30, UR43, RZ ;  /* 0x0000002b1e217c24 */ /* 0x000fe2000f8e02ff */
[----:B------:R-:W-:Y:S01]  /*66e0*/  SEL R17, R145, R17, !P5 ;  /* 0x0000001191117207 */ /* 0x000fe20006800000 */
[----:B------:R-:W-:Y:S01]  /*66f0*/  IMAD R13, R13, UR51, RZ ;  /* 0x000000330d0d7c24 */ /* 0x000fe2000f8e02ff */
[C---:B------:R-:W-:Y:S01]  /*6700*/  SEL R15, R145.reuse, R25, !P5 ;  /* 0x00000019910f7207 */ /* 0x040fe20006800000 */
[----:B------:R-:W-:Y:S01]  /*6710*/  @!P4 IMAD.MOV R73, RZ, RZ, -R73 ;  /* 0x000000ffff49c224 */ /* 0x000fe200078e0a49 */
[----:B------:R-:W-:Y:S01]  /*6720*/  SEL R41, R145, R36, !P5 ;  /* 0x0000002491297207 */ /* 0x000fe20006800000 */
[----:B------:R-:W-:Y:S01]  /*6730*/  IMAD R31, R31, UR44, RZ ;  /* 0x0000002c1f1f7c24 */ /* 0x000fe2000f8e02ff */
[----:B------:R-:W-:Y:S01]  /*6740*/  SEL R25, R145, R26, !P5 ;  /* 0x0000001a91197207 */ /* 0x000fe20006800000 */
[----:B------:R-:W-:Y:S01]  /*6750*/  IMAD R15, R15, UR49, RZ ;  /* 0x000000310f0f7c24 */ /* 0x000fe2000f8e02ff */
[----:B------:R-:W-:Y:S01]  /*6760*/  MOV R30, R45 ;  /* 0x0000002d001e7202 */ /* 0x000fe20000000f00 */
[----:B------:R-:W-:Y:S01]  /*6770*/  IMAD R35, R35, UR42, RZ ;  /* 0x0000002a23237c24 */ /* 0x000fe2000f8e02ff */
[C---:B------:R-:W-:Y:S01]  /*6780*/  SEL R39, R145.reuse, R34, !P5 ;  /* 0x0000002291277207 */ /* 0x040fe20006800000 */
[----:B------:R-:W-:Y:S01]  /*6790*/  IMAD.MOV.U32 R34, RZ, RZ, R43 ;  /* 0x000000ffff227224 */ /* 0x000fe200078e002b */
[----:B------:R-:W-:Y:S01]  /*67a0*/  MOV R36, R49 ;  /* 0x0000003100247202 */ /* 0x000fe20000000f00 */
[----:B------:R-:W-:Y:S01]  /*67b0*/  @!P2 IMAD.MOV R30, RZ, RZ, -R30 ;  /* 0x000000ffff1ea224 */ /* 0x000fe200078e0a1e */
[C---:B------:R-:W-:Y:S01]  /*67c0*/  SEL R38, R145.reuse, R38, !P5 ;  /* 0x0000002691267207 */ /* 0x040fe20006800000 */
[----:B------:R-:W-:Y:S01]  /*67d0*/  @!P1 IMAD.MOV R34, RZ, RZ, -R34 ;  /* 0x000000ffff229224 */ /* 0x000fe200078e0a22 */
[C---:B------:R-:W-:Y:S01]  /*67e0*/  SEL R37, R145.reuse, R37, !P5 ;  /* 0x0000002591257207 */ /* 0x040fe20006800000 */
[----:B------:R-:W-:Y:S01]  /*67f0*/  @!P3 IMAD.MOV R36, RZ, RZ, -R36 ;  /* 0x000000ffff24b224 */ /* 0x000fe200078e0a24 */
[----:B------:R-:W-:Y:S01]  /*6800*/  SEL R217, R145, R24, !P5 ;  /* 0x0000001891d97207 */ /* 0x000fe20006800000 */
[----:B------:R-:W-:Y:S01]  /*6810*/  IMAD R24, R17, UR49, RZ ;  /* 0x0000003111187c24 */ /* 0x000fe2000f8e02ff */
[----:B------:R-:W-:Y:S01]  /*6820*/  SEL R46, R145, R46, !P5 ;  /* 0x0000002e912e7207 */ /* 0x000fe20006800000 */
[----:B------:R-:W-:Y:S01]  /*6830*/  IMAD R17, R25, UR49, RZ ;  /* 0x0000003119117c24 */ /* 0x000fe2000f8e02ff */
[----:B------:R-:W-:Y:S01]  /*6840*/  SEL R25, R145, R23, !P5 ;  /* 0x0000001791197207 */ /* 0x000fe20006800000 */
[----:B------:R-:W-:Y:S01]  /*6850*/  IMAD R43, R38, UR38, RZ ;  /* 0x00000026262b7c24 */ /* 0x000fe2000f8e02ff */
[----:B------:R-:W-:Y:S01]  /*6860*/  ISETP.GE.AND P2, PT, R157, RZ, PT ;  /* 0x000000ff9d00720c */ /* 0x000fe20003f46270 */
[----:B------:R-:W-:Y:S01]  /*6870*/  IMAD R23, R37, UR48, RZ ;  /* 0x0000003025177c24 */ /* 0x000fe2000f8e02ff */
[----:B------:R-:W-:Y:S01]  /*6880*/  ISETP.GE.AND P1, PT, R163, RZ, PT ;  /* 0x000000ffa300720c */ /* 0x000fe20003f26270 */
[----:B------:R-:W-:Y:S01]  /*6890*/  IMAD.MOV.U32 R38, RZ, RZ, R51 ;  /* 0x000000ffff267224 */ /* 0x000fe200078e0033 */
[----:B------:R-:W-:Y:S01]  /*68a0*/  SEL R49, R145, R44, !P5 ;  /* 0x0000002c91317207 */ /* 0x000fe20006800000 */
[----:B------:R-:W-:Y:S01]  /*68b0*/  IMAD R51, R46, UR34, RZ ;  /* 0x000000222e337c24 */ /* 0x000fe2000f8e02ff */
[----:B------:R-:W-:Y:S01]  /*68c0*/  ISETP.GE.AND P3, PT, R158, RZ, PT ;  /* 0x000000ff9e00720c */ /* 0x000fe20003f66270 */
[----:B------:R-:W-:Y:S01]  /*68d0*/  IMAD R217, R217, UR49, RZ ;  /* 0x00000031d9d97c24 */ /* 0x000fe2000f8e02ff */
[----:B------:R-:W-:Y:S01]  /*68e0*/  ISETP.GE.AND P4, PT, R162, RZ, PT ;  /* 0x000000ffa200720c */ /* 0x000fe20003f86270 */
[----:B------:R-:W-:Y:S01]  /*68f0*/  IMAD R39, R39, UR40, RZ ;  /* 0x0000002827277c24 */ /* 0x000fe2000f8e02ff */
[----:B------:R-:W-:Y:S01]  /*6900*/  SEL R44, R145, R57, !P5 ;  /* 0x00000039912c7207 */ /* 0x000fe20006800000 */
[----:B------:R-:W-:Y:S01]  /*6910*/  IMAD R25, R25, UR47, RZ ;  /* 0x0000002f19197c24 */ /* 0x000fe2000f8e02ff */
[C---:B------:R-:W-:Y:S01]  /*6920*/  SEL R37, R145.reuse, R32, !P5 ;  /* 0x0000002091257207 */ /* 0x040fe20006800000 */
[----:B------:R-:W-:Y:S01]  /*6930*/  IMAD.MOV.U32 R32, RZ, RZ, R53 ;  /* 0x000000ffff207224 */ /* 0x000fe200078e0035 */
[----:B------:R-:W-:Y:S01]  /*6940*/  SEL R46, R145, R61, !P5 ;  /* 0x0000003d912e7207 */ /* 0x000fe20006800000 */
[----:B------:R-:W-:Y:S01]  /*6950*/  IMAD R49, R49, UR35, RZ ;  /* 0x0000002331317c24 */ /* 0x000fe2000f8e02ff */
[----:B------:R-:W-:Y:S01]  /*6960*/  SEL R47, R145, R42, !P5 ;  /* 0x0000002a912f7207 */ /* 0x000fe20006800000 */
[----:B------:R-:W-:Y:S01]  /*6970*/  IMAD R37, R37, UR41, RZ ;  /* 0x0000002925257c24 */ /* 0x000fe2000f8e02ff */
[----:B------:R-:W-:Y:S01]  /*6980*/  MOV R42, R59 ;  /* 0x0000003b002a7202 */ /* 0x000fe20000000f00 */
[----:B------:R-:W-:Y:S01]  /*6990*/  IMAD R59, R44, UR30, RZ ;  /* 0x0000001e2c3b7c24 */ /* 0x000fe2000f8e02ff */
[----:B------:R-:W-:Y:S01]  /*69a0*/  @!P0 IADD3 R32, PT, PT, -R32, RZ, RZ ;  /* 0x000000ff20208210 */ /* 0x000fe20007ffe1ff */
[----:B------:R-:W-:Y:S01]  /*69b0*/  IMAD.MOV.U32 R44, RZ, RZ, R63 ;  /* 0x000000ffff2c7224 */ /* 0x000fe200078e003f */
[C---:B------:R-:W-:Y:S01]  /*69c0*/  SEL R45, R145.reuse, R40, !P5 ;  /* 0x00000028912d7207 */ /* 0x040fe20006800000 */
[----:B------:R-:W-:Y:S01]  /*69d0*/  IMAD R63, R46, UR28, RZ ;  /* 0x0000001c2e3f7c24 */ /* 0x000fe2000f8e02ff */
[----:B------:R-:W-:Y:S01]  /*69e0*/  SEL R50, R145, R50, !P5 ;  /* 0x0000003291327207 */ /* 0x000fe20006800000 */
[----:B------:R-:W-:Y:S01]  /*69f0*/  IMAD.MOV.U32 R40, RZ, RZ, R55 ;  /* 0x000000ffff287224 */ /* 0x000fe200078e0037 */
[----:B------:R-:W-:Y:S01]  /*6a00*/  ISETP.GE.AND P0, PT, R165, RZ, PT ;  /* 0x000000ffa500720c */ /* 0x000fe20003f06270 */
[----:B------:R-:W-:Y:S01]  /*6a10*/  IMAD.MOV.U32 R46, RZ, RZ, R67 ;  /* 0x000000ffff2e7224 */ /* 0x000fe200078e0043 */
[C---:B------:R-:W-:Y:S01]  /*6a20*/  SEL R56, R145.reuse, R56, !P5 ;  /* 0x0000003891387207 */ /* 0x040fe20006800000 */
[----:B------:R-:W-:Y:S01]  /*6a30*/  @!P2 IMAD.MOV R40, RZ, RZ, -R40 ;  /* 0x000000ffff28a224 */ /* 0x000fe200078e0a28 */
[----:B------:R-:W-:Y:S01]  /*6a40*/  SEL R76, R145, R76, !P5 ;  /* 0x0000004c914c7207 */ /* 0x000fe20006800000 */
[----:B------:R-:W-:Y:S01]  /*6a50*/  IMAD R57, R50, UR31, RZ ;  /* 0x0000001f32397c24 */ /* 0x000fe2000f8e02ff */
[----:B------:R-:W-:Y:S01]  /*6a60*/  @!P1 IADD3 R44, PT, PT, -R44, RZ, RZ ;  /* 0x000000ff2c2c9210 */ /* 0x000fe20007ffe1ff */
[----:B------:R-:W-:Y:S01]  /*6a70*/  @!P3 IMAD.MOV R46, RZ, RZ, -R46 ;  /* 0x000000ffff2eb224 */ /* 0x000fe200078e0a2e */
[----:B------:R-:W-:Y:S01]  /*6a80*/  @!P4 IADD3 R38, PT, PT, -R38, RZ, RZ ;  /* 0x000000ff2626c210 */ /* 0x000fe20007ffe1ff */
[----:B------:R-:W-:Y:S01]  /*6a90*/  IMAD.MOV.U32 R50, RZ, RZ, R75 ;  /* 0x000000ffff327224 */ /* 0x000fe200078e004b */
[----:B------:R-:W-:Y:S01]  /*6aa0*/  ISETP.GE.AND P2, PT, R164, RZ, PT ;  /* 0x000000ffa400720c */ /* 0x000fe20003f46270 */
[----:B------:R-:W-:Y:S01]  /*6ab0*/  IMAD R75, R56, UR18, RZ ;  /* 0x00000012384b7c24 */ /* 0x000fe2000f8e02ff */
[----:B------:R-:W-:Y:S01]  /*6ac0*/  ISETP.GE.AND P1, PT, R161, RZ, PT ;  /* 0x000000ffa100720c */ /* 0x000fe20003f26270 */
[----:B------:R-:W-:Y:S01]  /*6ad0*/  IMAD.MOV.U32 R56, RZ, RZ, R87 ;  /* 0x000000ffff387224 */ /* 0x000fe200078e0057 */
[----:B------:R-:W-:Y:S01]  /*6ae0*/  ISETP.GE.AND P3, PT, R160, RZ, PT ;  /* 0x000000ffa000720c */ /* 0x000fe20003f66270 */
[----:B------:R-:W-:Y:S01]  /*6af0*/  IMAD R87, R76, UR12, RZ ;  /* 0x0000000c4c577c24 */ /* 0x000fe2000f8e02ff */
[C---:B------:R-:W-:Y:S01]  /*6b00*/  SEL R73, R145.reuse, R73, !P5 ;  /* 0x0000004991497207 */ /* 0x040fe20006800000 */
[----:B------:R-:W1:Y:S01]  /*6b10*/  LDCU UR12, c[0x0][0x3a0] ;  /* 0x00007400ff0c77ac */ /* 0x000e620008000800 */
[----:B------:R-:W-:Y:S01]  /*6b20*/  ISETP.GE.AND P4, PT, R166, RZ, PT ;  /* 0x000000ffa600720c */ /* 0x000fe20003f86270 */
[----:B------:R-:W-:Y:S01]  /*6b30*/  @!P0 IMAD.MOV R42, RZ, RZ, -R42 ;  /* 0x000000ffff2a8224 */ /* 0x000fe200078e0a2a */
[----:B------:R-:W-:Y:S01]  /*6b40*/  SEL R53, R145, R48, !P5 ;  /* 0x0000003091357207 */ /* 0x000fe20006800000 */
[----:B------:R-:W-:Y:S01]  /*6b50*/  IMAD R12, R73, UR49, RZ ;  /* 0x00000031490c7c24 */ /* 0x000fe2000f8e02ff */
[C---:B------:R-:W-:Y:S01]  /*6b60*/  SEL R48, R145.reuse, R65, !P5 ;  /* 0x0000004191307207 */ /* 0x040fe20006800000 */
[----:B------:R-:W1:Y:S01]  /*6b70*/  LDCU UR48, c[0x0][0x3b0] ;  /* 0x00007600ff3077ac */ /* 0x000e620008000800 */
[----:B------:R-:W-:Y:S01]  /*6b80*/  SEL R73, R145, R54, !P5 ;  /* 0x0000003691497207 */ /* 0x000fe20006800000 */
[----:B------:R-:W-:Y:S01]  /*6b90*/  IMAD R41, R41, UR39, RZ ;  /* 0x0000002729297c24 */ /* 0x000fe2000f8e02ff */
[----:B------:R-:W-:Y:S01]  /*6ba0*/  MOV R54, R83 ;  /* 0x0000005300367202 */ /* 0x000fe20000000f00 */
[----:B------:R-:W-:Y:S01]  /*6bb0*/  IMAD R67, R48, UR22, RZ ;  /* 0x0000001630437c24 */ /* 0x000fe2000f8e02ff */
[----:B------:R-:W-:Y:S01]  /*6bc0*/  ISETP.GE.AND P0, PT, R159, RZ, PT ;  /* 0x000000ff9f00720c */ /* 0x000fe20003f06270 */
[----:B------:R-:W-:Y:S01]  /*6bd0*/  IMAD R73, R73, UR19, RZ ;  /* 0x0000001349497c24 */ /* 0x000fe2000f8e02ff */
[----:B------:R-:W-:Y:S01]  /*6be0*/  MOV R48, R71 ;  /* 0x0000004700307202 */ /* 0x000fe20000000f00 */
[----:B------:R-:W-:Y:S01]  /*6bf0*/  @!P1 IMAD.MOV R54, RZ, RZ, -R54 ;  /* 0x000000ffff369224 */ /* 0x000fe200078e0a36 */
[C---:B------:R-:W-:Y:S01]  /*6c00*/  SEL R58, R145.reuse, R58, !P5 ;  /* 0x0000003a913a7207 */ /* 0x040fe20006800000 */
[----:B------:R-:W1:Y:S01]  /*6c10*/  LDCU UR42, c[0x0][0x3b0] ;  /* 0x00007600ff2a77ac */ /* 0x000e620008000800 */
[C---:B------:R-:W-:Y:S01]  /*6c20*/  SEL R52, R145.reuse, R52, !P5 ;  /* 0x0000003491347207 */ /* 0x040fe20006800000 */
[----:B------:R-:W-:Y:S01]  /*6c30*/  @!P4 IMAD.MOV R48, RZ, RZ, -R48 ;  /* 0x000000ffff30c224 */ /* 0x000fe200078e0a30 */
[C---:B------:R-:W-:Y:S01]  /*6c40*/  SEL R16, R145.reuse, R16, !P5 ;  /* 0x0000001091107207 */ /* 0x040fe20006800000 */
[----:B------:R-:W-:Y:S01]  /*6c50*/  IMAD R61, R58, UR29, RZ ;  /* 0x0000001d3a3d7c24 */ /* 0x000fe2000f8e02ff */
[----:B------:R-:W-:Y:S01]  /*6c60*/  @!P2 IADD3 R50, PT, PT, -R50, RZ, RZ ;  /* 0x000000ff3232a210 */ /* 0x000fe20007ffe1ff */
        /* <DEDUP_REMOVED lines=8> */
[----:B------:R-:W-:Y:S01]  /*6cf0*/  IMAD R91, R80, UR11, RZ ;  /* 0x0000000b505b7c24 */ /* 0x000fe2000f8e02ff */
[----:B------:R-:W-:Y:S01]  /*6d00*/  ISETP.GE.AND P1, PT, R85, RZ, PT ;  /* 0x000000ff5500720c */ /* 0x000fe20003f26270 */
[----:B------:R-:W-:Y:S01]  /*6d10*/  IMAD R16, R19, UR49, RZ ;  /* 0x0000003113107c24 */ /* 0x000fe2000f8e02ff */
[----:B------:R-:W-:Y:S01]  /*6d20*/  ISETP.GE.AND P3, PT, R89, RZ, PT ;  /* 0x000000ff5900720c */ /* 0x000fe20003f66270 */
[----:B------:R-:W2:Y:S01]  /*6d30*/  LDCU UR11, c[0x0][0x3a0] ;  /* 0x00007400ff0b77ac */ /* 0x000ea20008000800 */
[----:B------:R-:W-:Y:S01]  /*6d40*/  ISETP.GE.AND P4, PT, R155, RZ, PT ;  /* 0x000000ff9b00720c */ /* 0x000fe20003f86270 */
[----:B------:R-:W-:Y:S01]  /*6d50*/  IMAD R19, R69, UR49, RZ ;  /* 0x0000003145137c24 */ /* 0x000fe2000f8e02ff */
[C---:B------:R-:W-:Y:S01]  /*6d60*/  SEL R60, R145.reuse, R60, !P5 ;  /* 0x0000003c913c7207 */ /* 0x040fe20006800000 */
[----:B------:R-:W-:Y:S01]  /*6d70*/  @!P0 IMAD.MOV R52, RZ, RZ, -R52 ;  /* 0x000000ffff348224 */ /* 0x000fe200078e0a34 */
[C---:B------:R-:W-:Y:S01]  /*6d80*/  SEL R62, R145.reuse, R62, !P5 ;  /* 0x0000003e913e7207 */ /* 0x040fe20006800000 */
[----:B-1----:R-:W-:Y:S01]  /*6d90*/  UIADD3 UR12, UPT, UPT, UR12, 0x3f, URZ ;  /* 0x0000003f0c0c7890 */ /* 0x002fe2000fffe0ff */
[----:B------:R-:W-:Y:S01]  /*6da0*/  SEL R69, R145, R64, !P5 ;  /* 0x0000004091457207 */ /* 0x000fe20006800000 */
[----:B------:R-:W-:Y:S01]  /*6db0*/  IMAD R65, R60, UR23, RZ ;  /* 0x000000173c417c24 */ /* 0x000fe2000f8e02ff */
[----:B------:R-:W-:Y:S01]  /*6dc0*/  MOV R60, R93 ;  /* 0x0000005d003c7202 */ /* 0x000fe20000000f00 */
[----:B------:R-:W-:Y:S01]  /*6dd0*/  IMAD R71, R62, UR20, RZ ;  /* 0x000000143e477c24 */ /* 0x000fe2000f8e02ff */
[----:B------:R-:W-:Y:S01]  /*6de0*/  MOV R62, R99 ;  /* 0x00000063003e7202 */ /* 0x000fe20000000f00 */
[----:B------:R-:W-:Y:S01]  /*6df0*/  IMAD.MOV.U32 R64, RZ, RZ, R95 ;  /* 0x000000ffff407224 */ /* 0x000fe200078e005f */
[----:B------:R-:W-:Y:S01]  /*6e00*/  ISETP.GE.AND P0, PT, R81, RZ, PT ;  /* 0x000000ff5100720c */ /* 0x000fe20003f06270 */
[----:B------:R-:W-:Y:S01]  /*6e10*/  UISETP.GT.AND UP0, UPT, UR12, 0x3f, UPT ;  /* 0x0000003f0c00788c */ /* 0x000fe2000bf04270 */
[----:B------:R-:W-:Y:S01]  /*6e20*/  SEL R84, R145, R84, !P5 ;  /* 0x0000005491547207 */ /* 0x000fe20006800000 */
[----:B------:R-:W-:Y:S01]  /*6e30*/  @!P2 IMAD.MOV R60, RZ, RZ, -R60 ;  /* 0x000000ffff3ca224 */ /* 0x000fe200078e0a3c */
[----:B------:R-:W-:Y:S01]  /*6e40*/  @!P3 IADD3 R64, PT, PT, -R64, RZ, RZ ;  /* 0x000000ff4040b210 */ /* 0x000fe20007ffe1ff */
[----:B------:R-:W-:Y:S01]  /*6e50*/  @!P1 IMAD.MOV R62, RZ, RZ, -R62 ;  /* 0x000000ffff3e9224 */ /* 0x000fe200078e0a3e */
[----:B------:R-:W-:Y:S01]  /*6e60*/  ISETP.GE.AND P2, PT, R151, RZ, PT ;  /* 0x000000ff9700720c */ /* 0x000fe20003f46270 */
[----:B------:R-:W-:Y:S01]  /*6e70*/  @!P4 IMAD.MOV R58, RZ, RZ, -R58 ;  /* 0x000000ffff3ac224 */ /* 0x000fe200078e0a3a */
[----:B------:R-:W-:Y:S01]  /*6e80*/  ISETP.GE.AND P6, PT, R153, RZ, PT ;  /* 0x000000ff9900720c */ /* 0x000fe20003fc6270 */
[----:B------:R-:W-:Y:S01]  /*6e90*/  IMAD R95, R84, UR4, RZ ;  /* 0x00000004545f7c24 */ /* 0x000fe2000f8e02ff */
[----:B------:R-:W-:Y:S01]  /*6ea0*/  ISETP.GE.AND P1, PT, R147, RZ, PT ;  /* 0x000000ff9300720c */ /* 0x000fe20003f26270 */
[----:B------:R-:W-:Y:S01]  /*6eb0*/  USEL UR4, URZ, 0x4, !UP0 ;  /* 0x00000004ff047887 */ /* 0x000fe2000c000000 */
[----:B------:R-:W-:Y:S01]  /*6ec0*/  ISETP.GE.AND P3, PT, R149, RZ, PT ;  /* 0x000000ff9500720c */ /* 0x000fe20003f66270 */
[----:B------:R-:W-:Y:S01]  /*6ed0*/  @!P0 IMAD.MOV R143, RZ, RZ, -R143 ;  /* 0x000000ffff8f8224 */ /* 0x000fe200078e0a8f */
[----:B------:R-:W-:Y:S01]  /*6ee0*/  ISETP.GE.AND P4, PT, R154, RZ, PT ;  /* 0x000000ff9a00720c */ /* 0x000fe20003f86270 */
[----:B------:R1:W-:Y:S01]  /*6ef0*/  STL [R1+0x1c68], R91 ;  /* 0x001c685b01007387 */ /* 0x0003e20000100800 */
[----:B------:R-:W-:Y:S01]  /*6f00*/  SEL R68, R145, R68, !P5 ;  /* 0x0000004491447207 */ /* 0x000fe20006800000 */
[----:B------:R-:W-:Y:S01]  /*6f10*/  IMAD R45, R45, UR37, RZ ;  /* 0x000000252d2d7c24 */ /* 0x000fe2000f8e02ff */
[C---:B------:R-:W-:Y:S01]  /*6f20*/  SEL R77, R145.reuse, R66, !P5 ;  /* 0x00000042914d7207 */ /* 0x040fe20006800000 */
[----:B------:R-:W-:Y:S01]  /*6f30*/  IMAD.MOV.U32 R66, RZ, RZ, R97 ;  /* 0x000000ffff427224 */ /* 0x000fe200078e0061 */
[----:B--2---:R-:W-:Y:S01]  /*6f40*/  ISETP.GE.AND P0, PT, R170, UR11, PT ;  /* 0x0000000baa007c0c */ /* 0x004fe2000bf06270 */
[----:B------:R-:W-:Y:S01]  /*6f50*/  IMAD R79, R68, UR16, RZ ;  /* 0x00000010444f7c24 */ /* 0x000fe2000f8e02ff */
[C---:B------:R-:W-:Y:S01]  /*6f60*/  SEL R70, R145.reuse, R70, !P5 ;  /* 0x0000004691467207 */ /* 0x040fe20006800000 */
[----:B------:R-:W-:Y:S01]  /*6f70*/  IMAD.U32 R68, RZ, RZ, UR4 ;  /* 0x00000004ff447e24 */ /* 0x000fe2000f8e00ff */
[C---:B------:R-:W-:Y:S01]  /*6f80*/  SEL R72, R145.reuse, R72, !P5 ;  /* 0x0000004891487207 */ /* 0x040fe20006800000 */
[----:B------:R-:W-:Y:S01]  /*6f90*/  @!P2 IMAD.MOV R139, RZ, RZ, -R139 ;  /* 0x000000ffff8ba224 */ /* 0x000fe200078e0a8b */
[C---:B------:R-:W-:Y:S01]  /*6fa0*/  SEL R74, R145.reuse, R74, !P5 ;  /* 0x0000004a914a7207 */ /* 0x040fe20006800000 */
[----:B------:R-:W-:Y:S01]  /*6fb0*/  @!P6 IMAD.MOV R137, RZ, RZ, -R137 ;  /* 0x000000ffff89e224 */ /* 0x000fe200078e0a89 */
[C---:B------:R-:W-:Y:S01]  /*6fc0*/  SEL R78, R145.reuse, R78, !P5 ;  /* 0x0000004e914e7207 */ /* 0x040fe20006800000 */
[----:B------:R-:W-:Y:S01]  /*6fd0*/  @!P3 IMAD.MOV R141, RZ, RZ, -R141 ;  /* 0x000000ffff8db224 */ /* 0x000fe200078e0a8d */
[----:B------:R-:W-:Y:S01]  /*6fe0*/  SEL R82, R145, R82, !P5 ;  /* 0x0000005291527207 */ /* 0x000fe20006800000 */
[----:B------:R-:W-:Y:S01]  /*6ff0*/  IMAD R81, R70, UR15, RZ ;  /* 0x0000000f46517c24 */ /* 0x000fe2000f8e02ff */
[----:B------:R-:W-:Y:S01]  /*7000*/  SEL R68, R68, RZ, !P0 ;  /* 0x000000ff44447207 */ /* 0x000fe20004000000 */
[----:B------:R-:W-:Y:S01]  /*7010*/  IMAD R83, R72, UR14, RZ ;  /* 0x0000000e48537c24 */ /* 0x000fe2000f8e02ff */
[----:B------:R-:W-:Y:S01]  /*7020*/  @!P1 IADD3 R135, PT, PT, -R135, RZ, RZ ;  /* 0x000000ff87879210 */ /* 0x000fe20007ffe1ff */
[----:B------:R-:W-:Y:S01]  /*7030*/  IMAD R85, R74, UR13, RZ ;  /* 0x0000000d4a557c24 */ /* 0x000fe2000f8e02ff */
[----:B------:R-:W-:Y:S01]  /*7040*/  @!P4 IADD3 R66, PT, PT, -R66, RZ, RZ ;  /* 0x000000ff4242c210 */ /* 0x000fe20007ffe1ff */
[----:B------:R-:W-:Y:S01]  /*7050*/  IMAD R89, R78, UR10, RZ ;  /* 0x0000000a4e597c24 */ /* 0x000fe2000f8e02ff */
[----:B----4-:R-:W-:Y:S01]  /*7060*/  LEA R4, P1, R12, R246, 0x2 ;  /* 0x000000f60c047211 */ /* 0x010fe200078210ff */
[----:B------:R-:W-:Y:S01]  /*7070*/  IMAD R93, R82, UR9, RZ ;  /* 0x00000009525d7c24 */ /* 0x000fe2000f8e02ff */
[----:B------:R-:W-:Y:S01]  /*7080*/  ISETP.NE.U32.AND P0, PT, R68, RZ, PT ;  /* 0x000000ff4400720c */ /* 0x000fe20003f05070 */
[----:B------:R-:W-:Y:S01]  /*7090*/  IMAD R47, R47, UR36, RZ ;  /* 0x000000242f2f7c24 */ /* 0x000fe2000f8e02ff */
[C---:B------:R-:W-:Y:S01]  /*70a0*/  SEL R189, R145.reuse, R3, !P5 ;  /* 0x0000000391bd7207 */ /* 0x040fe20006800000 */
[----:B------:R-:W2:Y:S01]  /*70b0*/  LDCU UR36, c[0x0][0x3b0] ;  /* 0x00007600ff2477ac */ /* 0x000ea20008000800 */
[----:B------:R-:W-:Y:S01]  /*70c0*/  SEL R22, R145, R22, !P5 ;  /* 0x0000001691167207 */ /* 0x000fe20006800000 */
[----:B------:R-:W-:Y:S01]  /*70d0*/  IMAD R53, R53, UR33, RZ ;  /* 0x0000002135357c24 */ /* 0x000fe2000f8e02ff */
[C---:B------:R-:W-:Y:S01]  /*70e0*/  SEL R86, R145.reuse, R86, !P5 ;  /* 0x0000005691567207 */ /* 0x040fe20006800000 */
[----:B------:R-:W4:Y:S01]  /*70f0*/  LDCU UR43, c[0x0][0x3b0] ;  /* 0x00007600ff2b77ac */ /* 0x000f220008000800 */
[C---:B------:R-:W-:Y:S01]  /*7100*/  SEL R99, R145.reuse, R90, !P5 ;  /* 0x0000005a91637207 */ /* 0x040fe20006800000 */
[----:B------:R-:W-:Y:S01]  /*7110*/  IMAD R22, R22, UR49, RZ ;  /* 0x0000003116167c24 */ /* 0x000fe2000f8e02ff */
[C---:B------:R-:W-:Y:S01]  /*7120*/  SEL R88, R145.reuse, R88, !P5 ;  /* 0x0000005891587207 */ /* 0x040fe20006800000 */
[----:B------:R-:W-:Y:S01]  /*7130*/  IMAD R97, R86, UR8, RZ ;  /* 0x0000000856617c24 */ /* 0x000fe2000f8e02ff */
[----:B------:R-:W-:Y:S01]  /*7140*/  SEL R92, R145, R92, !P5 ;  /* 0x0000005c915c7207 */ /* 0x000fe20006800000 */
[----:B------:R-:W-:Y:S01]  /*7150*/  IMAD R99, R99, UR7, RZ ;  /* 0x0000000763637c24 */ /* 0x000fe2000f8e02ff */
[C---:B------:R-:W-:Y:S01]  /*7160*/  SEL R94, R145.reuse, R94, !P5 ;  /* 0x0000005e915e7207 */ /* 0x040fe20006800000 */
[----:B------:R-:W1:Y:S01]  /*7170*/  LDCU UR49, c[0x0][0x3b0] ;  /* 0x00007600ff3177ac */ /* 0x000e620008000800 */
        /* <DEDUP_REMOVED lines=8> */
[C---:B------:R-:W-:Y:S01]  /*7200*/  SEL R102, R145.reuse, R102, !P5 ;  /* 0x0000006691667207 */ /* 0x040fe20006800000 */
        /* <DEDUP_REMOVED lines=48> */
[----:B---3--:R-:W-:Y:S01]  /*7510*/  IMAD R159, R159, UR75, RZ ;  /* 0x0000004b9f9f7c24 */ /* 0x008fe2000f8e02ff */
[C---:B------:R-:W-:Y:S01]  /*7520*/  SEL R165, R145.reuse, R127, !P5 ;  /* 0x0000007f91a57207 */ /* 0x040fe20006800000 */
[----:B------:R-:W-:Y:S01]  /*7530*/  IMAD R127, R108, UR65, RZ ;  /* 0x000000416c7f7c24 */ /* 0x000fe2000f8e02ff */
[----:B------:R-:W-:Y:S01]  /*7540*/  SEL R167, R145, R128, !P5 ;  /* 0x0000008091a77207 */ /* 0x000fe20006800000 */
[----:B------:R-:W-:Y:S01]  /*7550*/  IMAD R157, R157, UR24, RZ ;  /* 0x000000189d9d7c24 */ /* 0x000fe2000f8e02ff */
[C---:B------:R-:W-:Y:S01]  /*7560*/  SEL R169, R145.reuse, R129, !P5 ;  /* 0x0000008191a97207 */ /* 0x040fe20006800000 */
[----:B------:R-:W-:Y:S01]  /*7570*/  IMAD R129, R76, UR64, RZ ;  /* 0x000000404c817c24 */ /* 0x000fe2000f8e02ff */
[C---:B------:R-:W-:Y:S01]  /*7580*/  SEL R171, R145.reuse, R130, !P5 ;  /* 0x0000008291ab7207 */ /* 0x040fe20006800000 */
[----:B------:R-:W3:Y:S01]  /*7590*/  LDCU UR41, c[0x0][0x3b0] ;  /* 0x00007600ff2977ac */ /* 0x000ee20008000800 */
[C---:B------:R-:W-:Y:S01]  /*75a0*/  SEL R173, R145.reuse, R131, !P5 ;  /* 0x0000008391ad7207 */ /* 0x040fe20006800000 */
[----:B------:R-:W-:Y:S01]  /*75b0*/  IMAD R131, R110, UR63, RZ ;  /* 0x0000003f6e837c24 */ /* 0x000fe2000f8e02ff */
[----:B------:R-:W-:Y:S01]  /*75c0*/  SEL R175, R145, R132, !P5 ;  /* 0x0000008491af7207 */ /* 0x000fe20006800000 */
[----:B------:R-:W-:Y:S01]  /*75d0*/  IMAD R171, R171, UR48, RZ ;  /* 0x00000030abab7c24 */ /* 0x000fe2000f8e02ff */
[C---:B------:R-:W-:Y:S01]  /*75e0*/  SEL R177, R145.reuse, R133, !P5 ;  /* 0x0000008591b17207 */ /* 0x040fe20006800000 */
[----:B------:R-:W-:Y:S01]  /*75f0*/  IMAD R133, R78, UR62, RZ ;  /* 0x0000003e4e857c24 */ /* 0x000fe2000f8e02ff */
[----:B------:R-:W-:Y:S01]  /*7600*/  SEL R179, R145, R134, !P5 ;  /* 0x0000008691b37207 */ /* 0x000fe20006800000 */
[----:B-1----:R-:W-:Y:S01]  /*7610*/  IMAD R169, R169, UR49, RZ ;  /* 0x00000031a9a97c24 */ /* 0x002fe2000f8e02ff */
[C---:B------:R-:W-:Y:S01]  /*7620*/  SEL R181, R145.reuse, R136, !P5 ;  /* 0x0000008891b57207 */ /* 0x040fe20006800000 */
[----:B------:R-:W1:Y:S01]  /*7630*/  LDCU UR40, c[0x0][0x3b0] ;  /* 0x00007600ff2877ac */ /* 0x000e620008000800 */
[----:B------:R-:W-:Y:S01]  /*7640*/  SEL R183, R145, R138, !P5 ;  /* 0x0000008a91b77207 */ /* 0x000fe20006800000 */
[----:B------:R-:W-:Y:S01]  /*7650*/  IMAD R149, R149, UR54, RZ ;  /* 0x0000003695957c24 */ /* 0x000fe2000f8e02ff */
[----:B------:R-:W-:Y:S01]  /*7660*/  SEL R185, R145, R140, !P5 ;  /* 0x0000008c91b97207 */ /* 0x000fe20006800000 */
[----:B----4-:R-:W-:Y:S01]  /*7670*/  IMAD R181, R181, UR43, RZ ;  /* 0x0000002bb5b57c24 */ /* 0x010fe2000f8e02ff */
[----:B------:R-:W-:Y:S01]  /*7680*/  SEL R187, R145, R142, !P5 ;  /* 0x0000008e91bb7207 */ /* 0x000fe20006800000 */
[----:B------:R-:W-:Y:S01]  /*7690*/  IMAD R183, R183, UR42, RZ ;  /* 0x0000002ab7b77c24 */ /* 0x000fe2000f8e02ff */
[----:B------:R-:W-:Y:S01]  /*76a0*/  SEL R191, R145, R144, !P5 ;  /* 0x0000009091bf7207 */ /* 0x000fe20006800000 */
[----:B------:R-:W-:Y:S01]  /*76b0*/  IMAD R151, R151, UR53, RZ ;  /* 0x0000003597977c24 */ /* 0x000fe2000f8e02ff */
[C---:B------:R-:W-:Y:S01]  /*76c0*/  SEL R193, R145.reuse, R146, !P5 ;  /* 0x0000009291c17207 */ /* 0x040fe20006800000 */
[----:B------:R-:W4:Y:S01]  /*76d0*/  LDCU UR39, c[0x0][0x3b0] ;  /* 0x00007600ff2777ac */ /* 0x000f220008000800 */
[----:B------:R-:W-:Y:S01]  /*76e0*/  SEL R195, R145, R148, !P5 ;  /* 0x0000009491c37207 */ /* 0x000fe20006800000 */
[----:B------:R-:W-:Y:S01]  /*76f0*/  IMAD R153, R153, UR52, RZ ;  /* 0x0000003499997c24 */ /* 0x000fe2000f8e02ff */
[----:B------:R-:W-:Y:S01]  /*7700*/  SEL R197, R145, R150, !P5 ;  /* 0x0000009691c57207 */ /* 0x000fe20006800000 */
[----:B------:R-:W-:Y:S01]  /*7710*/  IMAD R193, R193, UR37, RZ ;  /* 0x00000025c1c17c24 */ /* 0x000fe2000f8e02ff */
[----:B------:R-:W-:Y:S01]  /*7720*/  SEL R199, R145, R152, !P5 ;  /* 0x0000009891c77207 */ /* 0x000fe20006800000 */
[----:B--2---:R-:W-:Y:S01]  /*7730*/  IMAD R195, R195, UR36, RZ ;  /* 0x00000024c3c37c24 */ /* 0x004fe2000f8e02ff */
[C---:B------:R-:W-:Y:S01]  /*7740*/  SEL R201, R145.reuse, R30, !P5 ;  /* 0x0000001e91c97207 */ /* 0x040fe20006800000 */
[----:B------:R-:W2:Y:S01]  /*7750*/  LDCU UR38, c[0x0][0x3b0] ;  /* 0x00007600ff2677ac */ /* 0x000ea20008000800 */
[----:B------:R-:W-:Y:S01]  /*7760*/  SEL R203, R145, R32, !P5 ;  /* 0x0000002091cb7207 */ /* 0x000fe20006800000 */
[----:B------:R-:W-:Y:S01]  /*7770*/  IMAD R155, R155, UR26, RZ ;  /* 0x0000001a9b9b7c24 */ /* 0x000fe2000f8e02ff */
[C---:B------:R-:W-:Y:S01]  /*7780*/  SEL R205, R145.reuse, R34, !P5 ;  /* 0x0000002291cd7207 */ /* 0x040fe20006800000 */
[----:B------:R-:W1:Y:S01]  /*7790*/  LDCU UR35, c[0x0][0x3b0] ;  /* 0x00007600ff2377ac */ /* 0x000e620008000800 */
[----:B------:R-:W-:Y:S01]  /*77a0*/  SEL R207, R145, R36, !P5 ;  /* 0x0000002491cf7207 */ /* 0x000fe20006800000 */
[----:B------:R-:W-:Y:S01]  /*77b0*/  IMAD R161, R161, UR27, RZ ;  /* 0x0000001ba1a17c24 */ /* 0x000fe2000f8e02ff */
[----:B------:R-:W-:Y:S01]  /*77c0*/  SEL R209, R145, R38, !P5 ;  /* 0x0000002691d17207 */ /* 0x000fe20006800000 */
        /* <DEDUP_REMOVED lines=33> */
[C---:B------:R-:W-:Y:S01]  /*79e0*/  SEL R243, R145.reuse, R137, !P5 ;  /* 0x0000008991f37207 */ /* 0x040fe20006800000 */
[----:B------:R-:W-:Y:S01]  /*79f0*/  IMAD R137, R80, UR60, RZ ;  /* 0x0000003c50897c24 */ /* 0x000fe2000f8e02ff */
[C---:B------:R-:W-:Y:S01]  /*7a00*/  SEL R245, R145.reuse, R135, !P5 ;  /* 0x0000008791f57207 */ /* 0x040fe20006800000 */
[----:B------:R-:W-:Y:S01]  /*7a10*/  IMAD R135, R112, UR61, RZ ;  /* 0x0000003d70877c24 */ /* 0x000fe2000f8e02ff */
[----:B------:R-:W-:Y:S01]  /*7a20*/  SEL R247, R145, R141, !P5 ;  /* 0x0000008d91f77207 */ /* 0x000fe20006800000 */
[----:B------:R-:W-:Y:S01]  /*7a30*/  IMAD R145, R84, UR56, RZ ;  /* 0x0000003854917c24 */ /* 0x000fe2000f8e02ff */
[----:B------:R-:W-:Y:S01]  /*7a40*/  LEA.HI.X.SX32 R5, R12, R0, 0x2, P1 ;  /* 0x000000000c057211 */ /* 0x000fe200008f16ff */
[----:B------:R-:W-:Y:S01]  /*7a50*/  IMAD R141, R82, UR58, RZ ;  /* 0x0000003a528d7c24 */ /* 0x000fe2000f8e02ff */
[-C--:B------:R-:W-:Y:S01]  /*7a60*/  LEA R12, P5, R13, R246.reuse, 0x2 ;  /* 0x000000f60d0c7211 */ /* 0x080fe200078a10ff */
[----:B------:R-:W-:Y:S01]  /*7a70*/  IMAD R243, R243, UR8, RZ ;  /* 0x00000008f3f37c24 */ /* 0x000fe2000f8e02ff */
[----:B-----5:R-:W-:Y:S01]  /*7a80*/  LEA R6, P1, R28, R246, 0x2 ;  /* 0x000000f61c067211 */ /* 0x020fe200078210ff */
[----:B------:R5:W-:Y:S01]  /*7a90*/  STL.64 [R1+0x48], R4 ;  /* 0x0000480401007387 */ /* 0x000be20000100a00 */
[----:B------:R-:W-:Y:S01]  /*7aa0*/  LEA.HI.X.SX32 R13, R13, R0, 0x2, P5 ;  /* 0x000000000d0d7211 */ /* 0x000fe200028f16ff */
[----:B------:R-:W1:Y:S01]  /*7ab0*/  LDCU UR15, c[0x0][0x3b0] ;  /* 0x00007600ff0f77ac */ /* 0x000e620008000800 */
[-C--:B------:R-:W-:Y:S01]  /*7ac0*/  LEA R8, P3, R24, R246.reuse, 0x2 ;  /* 0x000000f618087211 */ /* 0x080fe200078610ff */
[----:B------:R-:W-:Y:S01]  /*7ad0*/  IMAD R177, R177, UR45, RZ ;  /* 0x0000002db1b17c24 */ /* 0x000fe2000f8e02ff */
[----:B------:R-:W-:Y:S01]  /*7ae0*/  LEA R90, P4, R14, R246, 0x2 ;  /* 0x000000f60e5a7211 */ /* 0x000fe200078810ff */
[----:B------:R2:W-:Y:S01]  /*7af0*/  STL.64 [R1+0x15e0], R12 ;  /* 0x0015e00c01007387 */ /* 0x0005e20000100a00 */
[-C--:B------:R-:W-:Y:S01]  /*7b00*/  LEA.HI.X.SX32 R7, R28, R0.reuse, 0x2, P1 ;  /* 0x000000001c077211 */ /* 0x080fe200008f16ff */
[----:B------:R-:W1:Y:S01]  /*7b10*/  LDCU UR23, c[0x0][0x3b0] ;  /* 0x00007600ff1777ac */ /* 0x000e620008000800 */
[----:B------:R-:W-:Y:S01]  /*7b20*/  LEA.HI.X.SX32 R91, R14, R0, 0x2, P4 ;  /* 0x000000000e5b7211 */ /* 0x000fe200020f16ff */
[----:B------:R3:W-:Y:S01]  /*7b30*/  STL [R1+0x30], R8 ;  /* 0x0000300801007387 */ /* 0x0007e20000100800 */
[-C--:B------:R-:W-:Y:S01]  /*7b40*/  LEA R10, P5, R16, R246.reuse, 0x2 ;  /* 0x000000f6100a7211 */ /* 0x080fe200078a10ff */
[----:B------:R-:W1:Y:S01]  /*7b50*/  LDCU UR22, c[0x0][0x3b0] ;  /* 0x00007600ff1677ac */ /* 0x000e620008000800 */
[C---:B-----5:R-:W-:Y:S01]  /*7b60*/  LEA R4, P2, R26.reuse, R246, 0x2 ;  /* 0x000000f61a047211 */ /* 0x060fe200078410ff */
[----:B------:R5:W-:Y:S01]  /*7b70*/  STL.64 [R1+0x40], R6 ;  /* 0x0000400601007387 */ /* 0x000be20000100a00 */
[----:B------:R-:W-:Y:S01]  /*7b80*/  IMAD R179, R179, UR44, RZ ;  /* 0x0000002cb3b37c24 */ /* 0x000fe2000f8e02ff */
[----:B------:R-:W4:Y:S01]  /*7b90*/  LDCU UR19, c[0x0][0x3b0] ;  /* 0x00007600ff1377ac */ /* 0x000f220008000800 */
[-C--:B------:R-:W-:Y:S01]  /*7ba0*/  LEA.HI.X.SX32 R5, R26, R0.reuse, 0x2, P2 ;  /* 0x000000001a057211 */ /* 0x080fe200010f16ff */
[----:B--2---:R-:W-:Y:S01]  /*7bb0*/  IMAD.MOV.U32 R13, RZ, RZ, R9 ;  /* 0x000000ffff0d7224 */ /* 0x004fe200078e0009 */
[----:B------:R-:W-:Y:S01]  /*7bc0*/  LEA.HI.X.SX32 R13, R24, R0, 0x2, P3 ;  /* 0x00000000180d7211 */ /* 0x000fe200018f16ff */
[----:B------:R-:W2:Y:S01]  /*7bd0*/  LDCU UR18, c[0x0][0x3b0] ;  /* 0x00007600ff1277ac */ /* 0x000ea20008000800 */
[----:B------:R-:W-:Y:S01]  /*7be0*/  MOV R12, R8 ;  /* 0x00000008000c7202 */ /* 0x000fe20000000f00 */
[----:B------:R4:W-:Y:S01]  /*7bf0*/  STL.64 [R1+0x38], R4 ;  /* 0x0000380401007387 */ /* 0x0009e20000100a00 */
[----:B---3--:R-:W-:Y:S01]  /*7c00*/  LEA R8, P6, R18, R246, 0x2 ;  /* 0x000000f612087211 */ /* 0x008fe200078c10ff */
[----:B------:R-:W3:Y:S01]  /*7c10*/  LDCU UR4, c[0x0][0x3b0] ;  /* 0x00007600ff0477ac */ /* 0x000ee20008000800 */
[----:B------:R-:W-:Y:S01]  /*7c20*/  LEA.HI.X.SX32 R11, R16, R0, 0x2, P5 ;  /* 0x00000000100b7211 */ /* 0x000fe200028f16ff */
[----:B------:R-:W-:Y:S01]  /*7c30*/  STL [R1+0x34], R13 ;  /* 0x0000340d01007387 */ /* 0x000fe20000100800 */
[-C--:B-----5:R-:W-:Y:S01]  /*7c40*/  LEA R6, P1, R20, R246.reuse, 0x2 ;  /* 0x000000f614067211 */ /* 0x0a0fe200078210ff */
[----:B------:R-:W-:Y:S01]  /*7c50*/  IMAD R185, R185, UR41, RZ ;  /* 0x00000029b9b97c24 */ /* 0x000fe2000f8e02ff */
[-C--:B------:R-:W-:Y:S01]  /*7c60*/  LEA R14, P4, R15, R246.reuse, 0x2 ;  /* 0x000000f60f0e7211 */ /* 0x080fe200078810ff */
[----:B------:R5:W-:Y:S01]  /*7c70*/  STL.64 [R1+0x28], R90 ;  /* 0x0000285a01007387 */ /* 0x000be20000100a00 */
[-C--:B------:R-:W-:Y:S01]  /*7c80*/  LEA R12, P3, R217, R246.reuse, 0x2 ;  /* 0x000000f6d90c7211 */ /* 0x080fe200078610ff */
[----:B-1----:R-:W-:Y:S01]  /*7c90*/  IMAD R187, R187, UR40, RZ ;  /* 0x00000028bbbb7c24 */ /* 0x002fe2000f8e02ff */
[----:B------:R-:W1:Y:S01]  /*7ca0*/  LDCU UR17, c[0x0][0x3b0] ;  /* 0x00007600ff1177ac */ /* 0x000e620008000800 */
[----:B----4-:R-:W-:Y:S01]  /*7cb0*/  LEA R4, P2, R22, R246, 0x2 ;  /* 0x000000f616047211 */ /* 0x010fe200078410ff */
[----:B------:R-:W-:Y:S01]  /*7cc0*/  IMAD R189, R189, UR39, RZ ;  /* 0x00000027bdbd7c24 */ /* 0x000fe2000f8e02ff */
[----:B------:R-:W4:Y:S01]  /*7cd0*/  S2UR UR5, SR_CgaCtaId ;  /* 0x00000000000579c3 */ /* 0x000f220000008800 */
[----:B------:R-:W1:Y:S01]  /*7ce0*/  LDCU UR16, c[0x0][0x3b0] ;  /* 0x00007600ff1077ac */ /* 0x000e620008000800 */
[----:B------:R-:W-:-:S02]  /*7cf0*/  IMAD R191, R191, UR38, RZ ;  /* 0x00000026bfbf7c24 */ /* 0x000fc4000f8e02ff */
[----:B------:R-:W-:Y:S01]  /*7d00*/  IMAD R197, R197, UR35, RZ ;  /* 0x00000023c5c57c24 */ /* 0x000fe2000f8e02ff */
[----:B------:R-:W1:Y:S01]  /*7d10*/  LDCU UR13, c[0x0][0x3b0] ;  /* 0x00007600ff0d77ac */ /* 0x000e620008000800 */
[----:B-----5:R-:W5:Y:S01]  /*7d20*/  LDL.LU R91, [R1+0x1c68] ;  /* 0x001c6800015b7983 */ /* 0x020f620000300800 */
[-C--:B------:R-:W-:Y:S01]  /*7d30*/  LEA.HI.X.SX32 R9, R18, R0.reuse, 0x2, P6 ;  /* 0x0000000012097211 */ /* 0x080fe200030f16ff */
[----:B------:R-:W-:Y:S01]  /*7d40*/  IMAD R199, R199, UR34, RZ ;  /* 0x00000022c7c77c24 */ /* 0x000fe2000f8e02ff */
[-C--:B------:R-:W-:Y:S01]  /*7d50*/  LEA.HI.X.SX32 R7, R20, R0.reuse, 0x2, P1 ;  /* 0x0000000014077211 */ /* 0x080fe200008f16ff */
[----:B------:R2:W-:Y:S01]  /*7d60*/  STL.64 [R1+0x20], R10 ;  /* 0x0000200a01007387 */ /* 0x0005e20000100a00 */
[-C--:B------:R-:W-:Y:S01]  /*7d70*/  LEA.HI.X.SX32 R5, R22, R0.reuse, 0x2, P2 ;  /* 0x0000000016057211 */ /* 0x080fe200010f16ff */
[----:B------:R-:W1:Y:S01]  /*7d80*/  LDCU UR10, c[0x0][0x3b0] ;  /* 0x00007600ff0a77ac */ /* 0x000e620008000800 */
[-C--:B------:R-:W-:Y:S01]  /*7d90*/  LEA.HI.X.SX32 R15, R15, R0.reuse, 0x2, P4 ;  /* 0x000000000f0f7211 */ /* 0x080fe200020f16ff */
[----:B------:R-:W-:Y:S01]  /*7da0*/  IMAD R201, R201, UR33, RZ ;  /* 0x00000021c9c97c24 */ /* 0x000fe2000f8e02ff */
[----:B------:R-:W-:Y:S01]  /*7db0*/  LEA.HI.X.SX32 R13, R217, R0, 0x2, P3 ;  /* 0x00000000d90d7211 */ /* 0x000fe200018f16ff */
[----:B------:R-:W1:Y:S01]  /*7dc0*/  LDCU UR9, c[0x0][0x3b0] ;  /* 0x00007600ff0977ac */ /* 0x000e620008000800 */
[-C--:B------:R-:W-:Y:S01]  /*7dd0*/  LEA R16, P5, R17, R246.reuse, 0x2 ;  /* 0x000000f611107211 */ /* 0x080fe200078a10ff */
[----:B------:R-:W-:Y:S01]  /*7de0*/  IMAD R203, R203, UR32, RZ ;  /* 0x00000020cbcb7c24 */ /* 0x000fe2000f8e02ff */
[----:B------:R-:W1:Y:S01]  /*7df0*/  LDCU UR11, c[0x0][0x3b0] ;  /* 0x00007600ff0b77ac */ /* 0x000e620008000800 */
[----:B------:R-:W-:Y:S01]  /*7e00*/  IMAD R209, R209, UR29, RZ ;  /* 0x0000001dd1d17c24 */ /* 0x000fe2000f8e02ff */
[----:B--2---:R-:W2:Y:S01]  /*7e10*/  LDL.LU.64 R10, [R1+0x1c60] ;  /* 0x001c6000010a7983 */ /* 0x004ea20000300a00 */
[----:B------:R-:W-:Y:S01]  /*7e20*/  IMAD R211, R211, UR28, RZ ;  /* 0x0000001cd3d37c24 */ /* 0x000fe2000f8e02ff */
[----:B------:R-:W1:Y:S01]  /*7e30*/  LDCU UR7, c[0x0][0x3b0] ;  /* 0x00007600ff0777ac */ /* 0x000e620008000800 */
[----:B------:R-:W-:Y:S01]  /*7e40*/  IMAD R229, R229, UR15, RZ ;  /* 0x0000000fe5e57c24 */ /* 0x000fe2000f8e02ff */
[----:B------:R3:W-:Y:S01]  /*7e50*/  STL.64 [R1+0x18], R8 ;  /* 0x0000180801007387 */ /* 0x0007e20000100a00 */
[-C--:B------:R-:W-:Y:S01]  /*7e60*/  LEA R26, P4, R27, R246.reuse, 0x2 ;  /* 0x000000f61b1a7211 */ /* 0x080fe200078810ff */
[----:B------:R-:W4:Y:S01]  /*7e70*/  LDCU UR6, c[0x0][0x3b0] ;  /* 0x00007600ff0677ac */ /* 0x000f220008000800 */
[-C--:B------:R-:W-:Y:S01]  /*7e80*/  LEA R24, P3, R25, R246.reuse, 0x2 ;  /* 0x000000f619187211 */ /* 0x080fe200078610ff */
[----:B------:R-:W-:Y:S01]  /*7e90*/  IMAD R213, R213, UR23, RZ ;  /* 0x00000017d5d57c24 */ /* 0x000fe2000f8e02ff */
[-C--:B------:R-:W-:Y:S01]  /*7ea0*/  LEA R18, P6, R19, R246.reuse, 0x2 ;  /* 0x000000f613127211 */ /* 0x080fe200078c10ff */
[----:B------:R-:W-:Y:S01]  /*7eb0*/  IMAD R215, R215, UR22, RZ ;  /* 0x00000016d7d77c24 */ /* 0x000fe2000f8e02ff */
[-C--:B------:R-:W-:Y:S01]  /*7ec0*/  LEA R20, P1, R21, R246.reuse, 0x2 ;  /* 0x000000f615147211 */ /* 0x080fe200078210ff */
[----:B------:R-:W-:Y:S01]  /*7ed0*/  IMAD R221, R221, UR19, RZ ;  /* 0x00000013dddd7c24 */ /* 0x000fe2000f8e02ff */
[----:B------:R-:W-:Y:S01]  /*7ee0*/  LEA R22, P2, R23, R246, 0x2 ;  /* 0x000000f617167211 */ /* 0x000fe200078410ff */
[----:B------:R-:W-:Y:S01]  /*7ef0*/  IMAD R223, R223, UR18, RZ ;  /* 0x00000012dfdf7c24 */ /* 0x000fe2000f8e02ff */
[----:B---3--:R-:W3:Y:S01]  /*7f00*/  LDL.LU.64 R8, [R1+0x1c58] ;  /* 0x001c580001087983 */ /* 0x008ee20000300a00 */
[----:B------:R-:W-:Y:S01]  /*7f10*/  LEA.HI.X.SX32 R17, R17, R0, 0x2, P5 ;  /* 0x0000000011117211 */ /* 0x000fe200028f16ff */
[----:B------:R-:W-:-:S02]  /*7f20*/  IMAD R241, R241, UR4, RZ ;  /* 0x00000004f1f17c24 */ /* 0x000fc4000f8e02ff */
[----:B------:R4:W-:Y:S01]  /*7f30*/  STL.64 [R1+0x10], R6 ;  /* 0x0000100601007387 */ /* 0x0009e20000100a00 */
[----:B------:R-:W-:Y:S01]  /*7f40*/  LEA.HI.X.SX32 R27, R27, R0, 0x2, P4 ;  /* 0x000000001b1b7211 */ /* 0x000fe200020f16ff */
[----:B-1----:R-:W-:Y:S02]  /*7f50*/  IMAD R225, R225, UR17, RZ ;  /* 0x00000011e1e17c24 */ /* 0x002fe4000f8e02ff */
[----:B------:R-:W-:Y:S02]  /*7f60*/  IMAD R227, R227, UR16, RZ ;  /* 0x00000010e3e37c24 */ /* 0x000fe4000f8e02ff */
[----:B------:R-:W-:Y:S02]  /*7f70*/  IMAD R233, R233, UR13, RZ ;  /* 0x0000000de9e97c24 */ /* 0x000fe4000f8e02ff */
[----:B------:R-:W-:Y:S02]  /*7f80*/  IMAD R235, R235, UR10, RZ ;  /* 0x0000000aebeb7c24 */ /* 0x000fe4000f8e02ff */
[----:B------:R-:W-:Y:S01]  /*7f90*/  IMAD R237, R237, UR9, RZ ;  /* 0x00000009eded7c24 */ /* 0x000fe2000f8e02ff */
[----:B----4-:R-:W4:Y:S01]  /*7fa0*/  LDL.LU.64 R6, [R1+0x1c50] ;  /* 0x001c500001067983 */ /* 0x010f220000300a00 */
[----:B------:R-:W-:Y:S01]  /*7fb0*/  LEA R38, P4, R39, R246, 0x2 ;  /* 0x000000f627267211 */ /* 0x000fe200078810ff */
[----:B------:R-:W-:Y:S01]  /*7fc0*/  IMAD R239, R239, UR11, RZ ;  /* 0x0000000befef7c24 */ /* 0x000fe2000f8e02ff */
[-C--:B------:R-:W-:Y:S01]  /*7fd0*/  LEA.HI.X.SX32 R25, R25, R0.reuse, 0x2, P3 ;  /* 0x0000000019197211 */ /* 0x080fe200018f16ff */
[----:B------:R1:W-:Y:S01]  /*7fe0*/  STL.64 [R1+0x8], R4 ;  /* 0x0000080401007387 */ /* 0x0003e20000100a00 */
[----:B------:R-:W-:Y:S01]  /*7ff0*/  LEA.HI.X.SX32 R19, R19, R0, 0x2, P6 ;  /* 0x0000000013137211 */ /* 0x000fe200030f16ff */
[----:B------:R-:W-:Y:S01]  /*8000*/  IMAD R245, R245, UR7, RZ ;  /* 0x00000007f5f57c24 */ /* 0x000fe2000f8e02ff */
[----:B------:R-:W-:Y:S01]  /*8010*/  LEA R28, P5, R29, R246, 0x2 ;  /* 0x000000f61d1c7211 */ /* 0x000fe200078a10ff */
[----:B------:R-:W-:Y:S01]  /*8020*/  IMAD R247, R247, UR6, RZ ;  /* 0x00000006f7f77c24 */ /* 0x000fe2000f8e02ff */
[----:B------:R-:W-:-:S02]  /*8030*/  LEA.HI.X.SX32 R21, R21, R0, 0x2, P1 ;  /* 0x0000000015157211 */ /* 0x000fc400008f16ff */
[-C--:B------:R-:W-:Y:S01]  /*8040*/  LEA.HI.X.SX32 R23, R23, R0.reuse, 0x2, P2 ;  /* 0x0000000017177211 */ /* 0x080fe200010f16ff */
[----:B------:R-:W2:Y:S01]  /*8050*/  LDCU.64 UR28, c[0x0][0x358] ;  /* 0x00006b00ff1c77ac */ /* 0x000ea20008000a00 */
[----:B-1----:R-:W2:Y:S01]  /*8060*/  LDL.LU.64 R4, [R1+0x1c48] ;  /* 0x001c480001047983 */ /* 0x002ea20000300a00 */
[----:B------:R-:W-:Y:S01]  /*8070*/  LEA.HI.X.SX32 R39, R39, R0, 0x2, P4 ;  /* 0x0000000027277211 */ /* 0x000fe200020f16ff */
[----:B------:R-:W-:Y:S01]  /*8080*/  UMOV UR4, 0x400 ;  /* 0x0000040000047882 */ /* 0x000fe20000000000 */
[-C--:B------:R-:W-:Y:S01]  /*8090*/  LEA R50, P4, R51, R246.reuse, 0x2 ;  /* 0x000000f633327211 */ /* 0x080fe200078810ff */
[----:B------:R-:W1:Y:S01]  /*80a0*/  LDCU.64 UR8, c[0x0][0x3a8] ;  /* 0x00007500ff0877ac */ /* 0x000e620008000a00 */
[----:B------:R-:W-:Y:S02]  /*80b0*/  LEA R36, P3, R37, R246, 0x2 ;  /* 0x000000f625247211 */ /* 0x000fe400078610ff */
[-C--:B------:R-:W-:Y:S02]  /*80c0*/  LEA.HI.X.SX32 R51, R51, R0.reuse, 0x2, P4 ;  /* 0x0000000033337211 */ /* 0x080fe400020f16ff */
[----:B------:R-:W-:-:S02]  /*80d0*/  LEA.HI.X.SX32 R37, R37, R0, 0x2, P3 ;  /* 0x0000000025257211 */ /* 0x000fc400018f16ff */
[-C--:B------:R-:W-:Y:S02]  /*80e0*/  LEA R62, P4, R63, R246.reuse, 0x2 ;  /* 0x000000f63f3e7211 */ /* 0x080fe400078810ff */
[----:B------:R-:W-:Y:S02]  /*80f0*/  LEA R48, P3, R49, R246, 0x2 ;  /* 0x000000f631307211 */ /* 0x000fe400078610ff */
[-C--:B------:R-:W-:Y:S02]  /*8100*/  LEA.HI.X.SX32 R63, R63, R0.reuse, 0x2, P4 ;  /* 0x000000003f3f7211 */ /* 0x080fe400020f16ff */
[----:B------:R-:W-:Y:S02]  /*8110*/  LEA.HI.X.SX32 R49, R49, R0, 0x2, P3 ;  /* 0x0000000031317211 */ /* 0x000fe400018f16ff */
[-C--:B------:R-:W-:Y:S02]  /*8120*/  LEA R74, P4, R75, R246.reuse, 0x2 ;  /* 0x000000f64b4a7211 */ /* 0x080fe400078810ff */
[----:B------:R-:W-:-:S02]  /*8130*/  LEA R60, P3, R61, R246, 0x2 ;  /* 0x000000f63d3c7211 */ /* 0x000fc400078610ff */
[-C--:B------:R-:W-:Y:S02]  /*8140*/  LEA.HI.X.SX32 R75, R75, R0.reuse, 0x2, P4 ;  /* 0x000000004b4b7211 */ /* 0x080fe400020f16ff */
[----:B------:R-:W-:Y:S02]  /*8150*/  LEA.HI.X.SX32 R61, R61, R0, 0x2, P3 ;  /* 0x000000003d3d7211 */ /* 0x000fe400018f16ff */
[-C--:B------:R-:W-:Y:S02]  /*8160*/  LEA R86, P4, R87, R246.reuse, 0x2 ;  /* 0x000000f657567211 */ /* 0x080fe400078810ff */
        /* <DEDUP_REMOVED lines=12> */
[-C--:B------:R-:W-:Y:S01]  /*8230*/  LEA R108, P3, R109, R246.reuse, 0x2 ;  /* 0x000000f66d6c7211 */ /* 0x080fe200078610ff */
[----:B------:R1:W-:Y:S01]  /*8240*/  STL.64 [R1+0x1600], R12 ;  /* 0x0016000c01007387 */ /* 0x0003e20000100a00 */
[-C--:B------:R-:W-:Y:S02]  /*8250*/  LEA R30, P6, R31, R246.reuse, 0x2 ;  /* 0x000000f61f1e7211 */ /* 0x080fe400078c10ff */
[----:B------:R-:W-:Y:S01]  /*8260*/  LEA R32, P1, R33, R246, 0x2 ;  /* 0x000000f621207211 */ /* 0x000fe200078210ff */
[----:B------:R-:W-:Y:S01]  /*8270*/  STL.64 [R1+0x1608], R14 ;  /* 0x0016080e01007387 */ /* 0x000fe20000100a00 */
[----:B------:R-:W-:-:S02]  /*8280*/  LEA.HI.X.SX32 R123, R123, R0, 0x2, P4 ;  /* 0x000000007b7b7211 */ /* 0x000fc400020f16ff */
[----:B------:R-:W-:Y:S01]  /*8290*/  LEA R34, P2, R35, R246, 0x2 ;  /* 0x000000f623227211 */ /* 0x000fe200078410ff */
[----:B------:R-:W-:Y:S01]  /*82a0*/  STL.64 [R1+0x1610], R16 ;  /* 0x0016101001007387 */ /* 0x000fe20000100a00 */
[----:B------:R-:W-:Y:S02]  /*82b0*/  LEA.HI.X.SX32 R109, R109, R0, 0x2, P3 ;  /* 0x000000006d6d7211 */ /* 0x000fe400018f16ff */
[----:B------:R-:W-:Y:S01]  /*82c0*/  LEA R134, P4, R135, R246, 0x2 ;  /* 0x000000f687867211 */ /* 0x000fe200078810ff */
[----:B------:R-:W-:Y:S01]  /*82d0*/  STL.64 [R1+0x1618], R18 ;  /* 0x0016181201007387 */ /* 0x000fe20000100a00 */
[----:B------:R-:W-:Y:S01]  /*82e0*/  LEA.HI.X.SX32 R29, R29, R0, 0x2, P5 ;  /* 0x000000001d1d7211 */ /* 0x000fe200028f16ff */
[----:B-1----:R-:W1:Y:S01]  /*82f0*/  LDC R13, c[0x0][0x3a0] ;  /* 0x0000e800ff0d7b82 */ /* 0x002e620000000800 */
[----:B------:R-:W-:Y:S01]  /*8300*/  LEA R120, P3, R121, R246, 0x2 ;  /* 0x000000f679787211 */ /* 0x000fe200078610ff */
[----:B------:R1:W-:Y:S01]  /*8310*/  STL.64 [R1+0x1620], R20 ;  /* 0x0016201401007387 */ /* 0x0003e20000100a00 */
[----:B------:R-:W-:-:S02]  /*8320*/  LEA.HI.X.SX32 R31, R31, R0, 0x2, P6 ;  /* 0x000000001f1f7211 */ /* 0x000fc400030f16ff */
[----:B------:R-:W-:Y:S01]  /*8330*/  LEA R40, P5, R41, R246, 0x2 ;  /* 0x000000f629287211 */ /* 0x000fe200078a10ff */
[----:B------:R-:W-:Y:S01]  /*8340*/  STL.64 [R1+0x15f8], R22 ;  /* 0x0015f81601007387 */ /* 0x000fe20000100a00 */
[----:B------:R-:W-:Y:S01]  /*8350*/  LEA.HI.X.SX32 R33, R33, R0, 0x2, P1 ;  /* 0x0000000021217211 */ /* 0x000fe200008f16ff */
[----:B------:R-:W2:Y:S01]  /*8360*/  LDC R12, c[0x0][0x3a0] ;  /* 0x0000e800ff0c7b82 */ /* 0x000ea20000000800 */
[----:B------:R-:W-:Y:S01]  /*8370*/  LEA R42, P6, R43, R246, 0x2 ;  /* 0x000000f62b2a7211 */ /* 0x000fe200078c10ff */
[----:B------:R-:W-:Y:S01]  /*8380*/  STL.64 [R1+0x15e8], R24 ;  /* 0x0015e81801007387 */ /* 0x000fe20000100a00 */
[-C--:B------:R-:W-:Y:S02]  /*8390*/  LEA.HI.X.SX32 R35, R35, R0.reuse, 0x2, P2 ;  /* 0x0000000023237211 */ /* 0x080fe400010f16ff */
[----:B------:R-:W-:Y:S01]  /*83a0*/  LEA.HI.X.SX32 R135, R135, R0, 0x2, P4 ;  /* 0x0000000087877211 */ /* 0x000fe200020f16ff */
[----:B------:R-:W-:Y:S01]  /*83b0*/  STL.64 [R1+0x1628], R26 ;  /* 0x0016281a01007387 */ /* 0x000fe20000100a00 */
[----:B------:R-:W-:Y:S01]  /*83c0*/  LEA R44, P1, R45, R246, 0x2 ;  /* 0x000000f62d2c7211 */ /* 0x000fe200078210ff */
[----:B------:R-:W-:Y:S01]  /*83d0*/  ULEA UR5, UR5, UR4, 0x18 ;  /* 0x0000000405057291 */ /* 0x000fe2000f8ec0ff */
[----:B------:R-:W-:Y:S01]  /*83e0*/  LEA.HI.X.SX32 R121, R121, R0, 0x2, P3 ;  /* 0x0000000079797211 */ /* 0x000fe200018f16ff */
[----:B------:R-:W-:Y:S01]  /*83f0*/  STL.64 [R1+0x1630], R28 ;  /* 0x0016301c01007387 */ /* 0x000fe20000100a00 */
[-C--:B------:R-:W-:Y:S01]  /*8400*/  LEA R146, P4, R147, R246.reuse, 0x2 ;  /* 0x000000f693927211 */ /* 0x080fe200078810ff */
[----:B-1----:R-:W1:Y:S01]  /*8410*/  LDC R20, c[0x0][0x3a0] ;  /* 0x0000e800ff147b82 */ /* 0x002e620000000800 */
[-C--:B------:R-:W-:Y:S01]  /*8420*/  LEA R46, P2, R47, R246.reuse, 0x2 ;  /* 0x000000f62f2e7211 */ /* 0x080fe200078410ff */
[----:B------:R1:W-:Y:S01]  /*8430*/  STL.64 [R1+0x1638], R30 ;  /* 0x0016381e01007387 */ /* 0x0003e20000100a00 */
[----:B------:R-:W-:-:S02]  /*8440*/  LEA R132, P3, R133, R246, 0x2 ;  /* 0x000000f685847211 */ /* 0x000fc400078610ff */
[-C--:B------:R-:W-:Y:S01]  /*8450*/  LEA.HI.X.SX32 R41, R41, R0.reuse, 0x2, P5 ;  /* 0x0000000029297211 */ /* 0x080fe200028f16ff */
[----:B------:R-:W-:Y:S01]  /*8460*/  STL.64 [R1+0x1640], R32 ;  /* 0x0016402001007387 */ /* 0x000fe20000100a00 */
[----:B------:R-:W-:Y:S02]  /*8470*/  LEA.HI.X.SX32 R43, R43, R0, 0x2, P6 ;  /* 0x000000002b2b7211 */ /* 0x000fe400030f16ff */
[----:B------:R-:W-:Y:S01]  /*8480*/  LEA R52, P5, R53, R246, 0x2 ;  /* 0x000000f635347211 */ /* 0x000fe200078a10ff */
[----:B------:R-:W-:Y:S01]  /*8490*/  STL.64 [R1+0x1648], R34 ;  /* 0x0016482201007387 */ /* 0x000fe20000100a00 */
[-C--:B------:R-:W-:Y:S02]  /*84a0*/  LEA.HI.X.SX32 R45, R45, R0.reuse, 0x2, P1 ;  /* 0x000000002d2d7211 */ /* 0x080fe400008f16ff */
[----:B------:R-:W-:Y:S01]  /*84b0*/  LEA.HI.X.SX32 R147, R147, R0, 0x2, P4 ;  /* 0x0000000093937211 */ /* 0x000fe200020f16ff */
[----:B------:R-:W-:Y:S01]  /*84c0*/  STL.64 [R1+0x1650], R36 ;  /* 0x0016502401007387 */ /* 0x000fe20000100a00 */
[----:B------:R-:W-:-:S02]  /*84d0*/  LEA R54, P6, R55, R246, 0x2 ;  /* 0x000000f637367211 */ /* 0x000fc400078c10ff */
[-C--:B------:R-:W-:Y:S01]  /*84e0*/  LEA.HI.X.SX32 R47, R47, R0.reuse, 0x2, P2 ;  /* 0x000000002f2f7211 */ /* 0x080fe200010f16ff */
[----:B------:R-:W-:Y:S01]  /*84f0*/  STL.64 [R1+0x1658], R38 ;  /* 0x0016582601007387 */ /* 0x000fe20000100a00 */
[----:B------:R-:W-:Y:S02]  /*8500*/  LEA.HI.X.SX32 R133, R133, R0, 0x2, P3 ;  /* 0x0000000085857211 */ /* 0x000fe400018f16ff */
[-C--:B------:R-:W-:Y:S01]  /*8510*/  LEA R158, P4, R159, R246.reuse, 0x2 ;  /* 0x000000f69f9e7211 */ /* 0x080fe200078810ff */
[----:B------:R-:W-:Y:S01]  /*8520*/  STL.64 [R1+0x15f0], R40 ;  /* 0x0015f02801007387 */ /* 0x000fe20000100a00 */
[-C--:B------:R-:W-:Y:S02]  /*8530*/  LEA R56, P1, R57, R246.reuse, 0x2 ;  /* 0x000000f639387211 */ /* 0x080fe400078210ff */
[-C--:B------:R-:W-:Y:S01]  /*8540*/  LEA R144, P3, R145, R246.reuse, 0x2 ;  /* 0x000000f691907211 */ /* 0x080fe200078610ff */
[----:B------:R-:W-:Y:S01]  /*8550*/  STL.64 [R1+0x1660], R42 ;  /* 0x0016602a01007387 */ /* 0x000fe20000100a00 */
[----:B------:R-:W-:-:S02]  /*8560*/  LEA R58, P2, R59, R246, 0x2 ;  /* 0x000000f63b3a7211 */ /* 0x000fc400078410ff */
[----:B------:R-:W-:Y:S01]  /*8570*/  LEA.HI.X.SX32 R53, R53, R0, 0x2, P5 ;  /* 0x0000000035357211 */ /* 0x000fe200028f16ff */
[----:B------:R-:W-:Y:S01]  /*8580*/  STL.64 [R1+0x1668], R44 ;  /* 0x0016682c01007387 */ /* 0x000fe20000100a00 */
[----:B------:R-:W-:Y:S02]  /*8590*/  LEA R64, P5, R65, R246, 0x2 ;  /* 0x000000f641407211 */ /* 0x000fe400078a10ff */
[-C--:B------:R-:W-:Y:S01]  /*85a0*/  LEA.HI.X.SX32 R55, R55, R0.reuse, 0x2, P6 ;  /* 0x0000000037377211 */ /* 0x080fe200030f16ff */
[----:B------:R-:W-:Y:S01]  /*85b0*/  STL.64 [R1+0x1670], R46 ;  /* 0x0016702e01007387 */ /* 0x000fe20000100a00 */
[----:B------:R-:W-:Y:S02]  /*85c0*/  LEA.HI.X.SX32 R159, R159, R0, 0x2, P4 ;  /* 0x000000009f9f7211 */ /* 0x000fe400020f16ff */
[----:B------:R-:W-:Y:S01]  /*85d0*/  LEA R66, P6, R67, R246, 0x2 ;  /* 0x000000f643427211 */ /* 0x000fe200078c10ff */
[----:B------:R-:W-:Y:S01]  /*85e0*/  STL.64 [R1+0x1678], R48 ;  /* 0x0016783001007387 */ /* 0x000fe20000100a00 */
[----:B------:R-:W-:-:S02]  /*85f0*/  LEA.HI.X.SX32 R57, R57, R0, 0x2, P1 ;  /* 0x0000000039397211 */ /* 0x000fc400008f16ff */
[----:B------:R-:W-:Y:S02]  /*8600*/  LEA.HI.X.SX32 R145, R145, R0, 0x2, P3 ;  /* 0x0000000091917211 */ /* 0x000fe400018f16ff */
[----:B------:R-:W-:Y:S01]  /*8610*/  LEA R170, P4, R171, R246, 0x2 ;  /* 0x000000f6abaa7211 */ /* 0x000fe200078810ff */
[----:B------:R-:W-:Y:S01]  /*8620*/  STL.64 [R1+0x1680], R50 ;  /* 0x0016803201007387 */ /* 0x000fe20000100a00 */
[----:B------:R-:W-:Y:S02]  /*8630*/  LEA.HI.X.SX32 R59, R59, R0, 0x2, P2 ;  /* 0x000000003b3b7211 */ /* 0x000fe400010f16ff */
[-C--:B------:R-:W-:Y:S01]  /*8640*/  LEA R156, P3, R157, R246.reuse, 0x2 ;  /* 0x000000f69d9c7211 */ /* 0x080fe200078610ff */
[----:B------:R-:W-:Y:S01]  /*8650*/  STL.64 [R1+0x1688], R52 ;  /* 0x0016883401007387 */ /* 0x000fe20000100a00 */
[-C--:B------:R-:W-:Y:S02]  /*8660*/  LEA R68, P1, R69, R246.reuse, 0x2 ;  /* 0x000000f645447211 */ /* 0x080fe400078210ff */
[----:B------:R-:W-:Y:S01]  /*8670*/  LEA R70, P2, R71, R246, 0x2 ;  /* 0x000000f647467211 */ /* 0x000fe200078410ff */
[----:B------:R-:W-:Y:S01]  /*8680*/  STL.64 [R1+0x1690], R54 ;  /* 0x0016903601007387 */ /* 0x000fe20000100a00 */
[----:B------:R-:W-:-:S02]  /*8690*/  LEA.HI.X.SX32 R65, R65, R0, 0x2, P5 ;  /* 0x0000000041417211 */ /* 0x000fc400028f16ff */
[----:B------:R-:W-:Y:S01]  /*86a0*/  LEA R76, P5, R77, R246, 0x2 ;  /* 0x000000f64d4c7211 */ /* 0x000fe200078a10ff */
[----:B------:R-:W-:Y:S01]  /*86b0*/  STL.64 [R1+0x1698], R56 ;  /* 0x0016983801007387 */ /* 0x000fe20000100a00 */
[-C--:B------:R-:W-:Y:S02]  /*86c0*/  LEA.HI.X.SX32 R67, R67, R0.reuse, 0x2, P6 ;  /* 0x0000000043437211 */ /* 0x080fe400030f16ff */
[----:B------:R-:W-:Y:S01]  /*86d0*/  LEA.HI.X.SX32 R171, R171, R0, 0x2, P4 ;  /* 0x00000000abab7211 */ /* 0x000fe200020f16ff */
[----:B------:R-:W-:Y:S01]  /*86e0*/  STL.64 [R1+0x16a0], R58 ;  /* 0x0016a03a01007387 */ /* 0x000fe20000100a00 */
[----:B------:R-:W-:Y:S02]  /*86f0*/  LEA R78, P6, R79, R246, 0x2 ;  /* 0x000000f64f4e7211 */ /* 0x000fe400078c10ff */
[----:B------:R-:W-:Y:S02]  /*8700*/  LEA.HI.X.SX32 R157, R157, R0, 0x2, P3 ;  /* 0x000000009d9d7211 */ /* 0x000fe400018f16ff */
        /* <DEDUP_REMOVED lines=8> */
[----:B------:R-:W-:Y:S02]  /*8790*/  LEA.HI.X.SX32 R77, R77, R0, 0x2, P5 ;  /* 0x000000004d4d7211 */ /* 0x000fe400028f16ff */
[-C--:B------:R-:W-:Y:S01]  /*87a0*/  LEA R82, P2, R83, R246.reuse, 0x2 ;  /* 0x000000f653527211 */ /* 0x080fe200078410ff */
[----:B------:R-:W-:Y:S01]  /*87b0*/  STL.64 [R1+0x16c0], R66 ;  /* 0x0016c04201007387 */ /* 0x000fe20000100a00 */
[----:B------:R-:W-:-:S02]  /*87c0*/  LEA R88, P5, R89, R246, 0x2 ;  /* 0x000000f659587211 */ /* 0x000fc400078a10ff */
[-C--:B------:R-:W-:Y:S02]  /*87d0*/  LEA.HI.X.SX32 R79, R79, R0.reuse, 0x2, P6 ;  /* 0x000000004f4f7211 */ /* 0x080fe400030f16ff */
[-C--:B------:R-:W-:Y:S01]  /*87e0*/  LEA.HI.X.SX32 R183, R183, R0.reuse, 0x2, P4 ;  /* 0x00000000b7b77211 */ /* 0x080fe200020f16ff */
[----:B------:R-:W-:Y:S01]  /*87f0*/  STL.64 [R1+0x16c8], R68 ;  /* 0x0016c84401007387 */ /* 0x000fe20000100a00 */
[----:B------:R-:W-:Y:S02]  /*8800*/  LEA.HI.X.SX32 R169, R169, R0, 0x2, P3 ;  /* 0x00000000a9a97211 */ /* 0x000fe400018f16ff */
[-C--:B------:R-:W-:Y:S01]  /*8810*/  LEA R194, P4, R195, R246.reuse, 0x2 ;  /* 0x000000f6c3c27211 */ /* 0x080fe200078810ff */
[----:B------:R-:W-:Y:S01]  /*8820*/  STL.64 [R1+0x16d0], R70 ;  /* 0x0016d04601007387 */ /* 0x000fe20000100a00 */
[----:B------:R-:W-:Y:S02]  /*8830*/  LEA R180, P3, R181, R246, 0x2 ;  /* 0x000000f6b5b47211 */ /* 0x000fe400078610ff */
[-C--:B------:R-:W-:Y:S01]  /*8840*/  LEA.HI.X.SX32 R81, R81, R0.reuse, 0x2, P1 ;  /* 0x0000000051517211 */ /* 0x080fe200008f16ff */
[----:B------:R-:W-:Y:S01]  /*8850*/  STL.64 [R1+0x16d8], R72 ;  /* 0x0016d84801007387 */ /* 0x000fe20000100a00 */
[----:B------:R-:W-:-:S02]  /*8860*/  LEA.HI.X.SX32 R83, R83, R0, 0x2, P2 ;  /* 0x0000000053537211 */ /* 0x000fc400010f16ff */
[----:B------:R-:W-:Y:S01]  /*8870*/  LEA.HI.X.SX32 R89, R89, R0, 0x2, P5 ;  /* 0x0000000059597211 */ /* 0x000fe200028f16ff */
[----:B------:R-:W-:Y:S01]  /*8880*/  STL.64 [R1+0x16e0], R74 ;  /* 0x0016e04a01007387 */ /* 0x000fe20000100a00 */
[-C--:B------:R-:W-:Y:S02]  /*8890*/  LEA R92, P1, R93, R246.reuse, 0x2 ;  /* 0x000000f65d5c7211 */ /* 0x080fe400078210ff */
[-C--:B------:R-:W-:Y:S01]  /*88a0*/  LEA R94, P2, R95, R246.reuse, 0x2 ;  /* 0x000000f65f5e7211 */ /* 0x080fe200078410ff */
[----:B------:R-:W-:Y:S01]  /*88b0*/  STL.64 [R1+0x16e8], R76 ;  /* 0x0016e84c01007387 */ /* 0x000fe20000100a00 */
[----:B------:R-:W-:Y:S02]  /*88c0*/  LEA R100, P5, R101, R246, 0x2 ;  /* 0x000000f665647211 */ /* 0x000fe400078a10ff */
[-C--:B------:R-:W-:Y:S01]  /*88d0*/  LEA.HI.X.SX32 R195, R195, R0.reuse, 0x2, P4 ;  /* 0x00000000c3c37211 */ /* 0x080fe200020f16ff */
[----:B------:R-:W-:Y:S01]  /*88e0*/  STL.64 [R1+0x16f0], R78 ;  /* 0x0016f04e01007387 */ /* 0x000fe20000100a00 */
[----:B------:R-:W-:-:S02]  /*88f0*/  LEA.HI.X.SX32 R181, R181, R0, 0x2, P3 ;  /* 0x00000000b5b57211 */ /* 0x000fc400018f16ff */
[-C--:B------:R-:W-:Y:S01]  /*8900*/  LEA R206, P4, R207, R246.reuse, 0x2 ;  /* 0x000000f6cfce7211 */ /* 0x080fe200078810ff */
[----:B------:R-:W-:Y:S01]  /*8910*/  STL.64 [R1+0x16f8], R80 ;  /* 0x0016f85001007387 */ /* 0x000fe20000100a00 */
[----:B------:R-:W-:Y:S02]  /*8920*/  LEA R192, P3, R193, R246, 0x2 ;  /* 0x000000f6c1c07211 */ /* 0x000fe400078610ff */
[-C--:B------:R-:W-:Y:S01]  /*8930*/  LEA.HI.X.SX32 R93, R93, R0.reuse, 0x2, P1 ;  /* 0x000000005d5d7211 */ /* 0x080fe200008f16ff */
[----:B------:R-:W-:Y:S01]  /*8940*/  STL.64 [R1+0x1700], R82 ;  /* 0x0017005201007387 */ /* 0x000fe20000100a00 */
[-C--:B------:R-:W-:Y:S02]  /*8950*/  LEA.HI.X.SX32 R95, R95, R0.reuse, 0x2, P2 ;  /* 0x000000005f5f7211 */ /* 0x080fe400010f16ff */
[----:B------:R-:W-:Y:S01]  /*8960*/  LEA.HI.X.SX32 R101, R101, R0, 0x2, P5 ;  /* 0x0000000065657211 */ /* 0x000fe200028f16ff */
[----:B------:R-:W-:Y:S01]  /*8970*/  STL.64 [R1+0x1708], R84 ;  /* 0x0017085401007387 */ /* 0x000fe20000100a00 */
[----:B------:R-:W-:-:S02]  /*8980*/  LEA R104, P1, R105, R246, 0x2 ;  /* 0x000000f669687211 */ /* 0x000fc400078210ff */
[-C--:B------:R-:W-:Y:S01]  /*8990*/  LEA R106, P2, R107, R246.reuse, 0x2 ;  /* 0x000000f66b6a7211 */ /* 0x080fe200078410ff */
[----:B------:R-:W-:Y:S01]  /*89a0*/  STL.64 [R1+0x1710], R86 ;  /* 0x0017105601007387 */ /* 0x000fe20000100a00 */
[----:B------:R-:W-:Y:S02]  /*89b0*/  LEA R112, P5, R113, R246, 0x2 ;  /* 0x000000f671707211 */ /* 0x000fe400078a10ff */
[-C--:B------:R-:W-:Y:S01]  /*89c0*/  LEA.HI.X.SX32 R207, R207, R0.reuse, 0x2, P4 ;  /* 0x00000000cfcf7211 */ /* 0x080fe200020f16ff */
[----:B------:R-:W-:Y:S01]  /*89d0*/  STL.64 [R1+0x1718], R88 ;  /* 0x0017185801007387 */ /* 0x000fe20000100a00 */
[----:B------:R-:W-:Y:S02]  /*89e0*/  LEA.HI.X.SX32 R193, R193, R0, 0x2, P3 ;  /* 0x00000000c1c17211 */ /* 0x000fe400018f16ff */
[-C--:B------:R-:W-:Y:S02]  /*89f0*/  LEA R218, P4, R219, R246.reuse, 0x2 ;  /* 0x000000f6dbda7211 */ /* 0x080fe400078810ff */
[----:B------:R-:W-:-:S02]  /*8a00*/  LEA R204, P3, R205, R246, 0x2 ;  /* 0x000000f6cdcc7211 */ /* 0x000fc400078610ff */
[-C--:B------:R-:W-:Y:S02]  /*8a10*/  LEA.HI.X.SX32 R105, R105, R0.reuse, 0x2, P1 ;  /* 0x0000000069697211 */ /* 0x080fe400008f16ff */
[-C--:B------:R-:W-:Y:S02]  /*8a20*/  LEA.HI.X.SX32 R107, R107, R0.reuse, 0x2, P2 ;  /* 0x000000006b6b7211 */ /* 0x080fe400010f16ff */
[----:B------:R-:W-:Y:S02]  /*8a30*/  LEA.HI.X.SX32 R113, R113, R0, 0x2, P5 ;  /* 0x0000000071717211 */ /* 0x000fe400028f16ff */
[----:B-----5:R-:W-:-:S04]  /*8a40*/  LEA R90, P6, R91, R246, 0x2 ;  /* 0x000000f65b5a7211 */ /* 0x020fc800078c10ff */
[----:B------:R-:W-:Y:S02]  /*8a50*/  LEA.HI.X.SX32 R91, R91, R0, 0x2, P6 ;  /* 0x000000005b5b7211 */ /* 0x000fe400030f16ff */
[----:B------:R-:W-:-:S04]  /*8a60*/  LEA R102, P6, R103, R246, 0x2 ;  /* 0x000000f667667211 */ /* 0x000fc800078c10ff */
[----:B------:R-:W-:Y:S02]  /*8a70*/  LEA.HI.X.SX32 R103, R103, R0, 0x2, P6 ;  /* 0x0000000067677211 */ /* 0x000fe400030f16ff */
[-C--:B------:R-:W-:Y:S01]  /*8a80*/  LEA R114, P6, R115, R246.reuse, 0x2 ;  /* 0x000000f673727211 */ /* 0x080fe200078c10ff */
        /* <DEDUP_REMOVED lines=8> */
[----:B------:R-:W-:Y:S01]  /*8b10*/  LEA R126, P6, R127, R246, 0x2 ;  /* 0x000000f67f7e7211 */ /* 0x000fe200078c10ff */
        /* <DEDUP_REMOVED lines=20> */
[----:B------:R-:W-:Y:S01]  /*8c60*/  LEA R242, P4, R243, R246, 0x2 ;  /* 0x000000f6f3f27211 */ /* 0x000fe200078810ff */
[----:B------:R-:W-:Y:S01]  /*8c70*/  STL.64 [R1+0x1770], R110 ;  /* 0x0017706e01007387 */ /* 0x000fe20000100a00 */
[----:B------:R-:W-:Y:S02]  /*8c80*/  IADD3 R3, PT, PT, R250, -0x9, RZ ;  /* 0xfffffff7fa037810 */ /* 0x000fe40007ffe0ff */
        /* <DEDUP_REMOVED lines=9> */
[-C--:B------:R-:W-:Y:S02]  /*8d20*/  LEA.HI.X.SX32 R139, R139, R0.reuse, 0x2, P6 ;  /* 0x000000008b8b7211 */ /* 0x080fe400030f16ff */
[----:B------:R-:W-:Y:S01]  /*8d30*/  LEA.HI.X.SX32 R243, R243, R0, 0x2, P4 ;  /* 0x00000000f3f37211 */ /* 0x000fe200020f16ff */
[----:B------:R-:W-:Y:S01]  /*8d40*/  STL.64 [R1+0x1790], R118 ;  /* 0x0017907601007387 */ /* 0x000fe20000100a00 */
[----:B------:R-:W-:-:S02]  /*8d50*/  LEA R150, P6, R151, R246, 0x2 ;  /* 0x000000f697967211 */ /* 0x000fc400078c10ff */
[----:B------:R-:W-:Y:S01]  /*8d60*/  ISETP.GE.U32.AND P4, PT, R3, 0x7fffffb8, PT ;  /* 0x7fffffb80300780c */ /* 0x000fe20003f86070 */
[----:B------:R-:W-:Y:S01]  /*8d70*/  VIADD R3, R13, 0xffffffef ;  /* 0xffffffef0d037836 */ /* 0x000fe20000000000 */
[----:B------:R-:W-:Y:S01]  /*8d80*/  STL.64 [R1+0x1798], R120 ;  /* 0x0017987801007387 */ /* 0x000fe20000100a00 */
[-C--:B------:R-:W-:Y:S02]  /*8d90*/  LEA.HI.X.SX32 R141, R141, R0.reuse, 0x2, P1 ;  /* 0x000000008d8d7211 */ /* 0x080fe400008f16ff */
[-C--:B------:R-:W-:Y:S01]  /*8da0*/  LEA.HI.X.SX32 R143, R143, R0.reuse, 0x2, P2 ;  /* 0x000000008f8f7211 */ /* 0x080fe200010f16ff */
[----:B------:R-:W1:Y:S01]  /*8db0*/  S2R R13, SR_TID.X ;  /* 0x00000000000d7919 */ /* 0x000e620000002100 */
[----:B------:R-:W-:Y:S02]  /*8dc0*/  LEA.HI.X.SX32 R149, R149, R0, 0x2, P5 ;  /* 0x0000000095957211 */ /* 0x000fe400028f16ff */
[-C--:B------:R-:W-:Y:S01]  /*8dd0*/  LEA R152, P1, R153, R246.reuse, 0x2 ;  /* 0x000000f699987211 */ /* 0x080fe200078210ff */
[----:B------:R-:W-:Y:S01]  /*8de0*/  STL.64 [R1+0x17a0], R122 ;  /* 0x0017a07a01007387 */ /* 0x000fe20000100a00 */
[----:B------:R-:W-:-:S02]  /*8df0*/  LEA R154, P2, R155, R246, 0x2 ;  /* 0x000000f69b9a7211 */ /* 0x000fc400078410ff */
[----:B------:R-:W-:Y:S01]  /*8e00*/  LEA R160, P5, R161, R246, 0x2 ;  /* 0x000000f6a1a07211 */ /* 0x000fe200078a10ff */
[----:B------:R-:W-:Y:S01]  /*8e10*/  STL.64 [R1+0x17a8], R124 ;  /* 0x0017a87c01007387 */ /* 0x000fe20000100a00 */
[----:B------:R-:W-:Y:S02]  /*8e20*/  LEA.HI.X.SX32 R151, R151, R0, 0x2, P6 ;  /* 0x0000000097977211 */ /* 0x000fe400030f16ff */
[----:B------:R-:W-:Y:S01]  /*8e30*/  LEA R162, P6, R163, R246, 0x2 ;  /* 0x000000f6a3a27211 */ /* 0x000fe200078c10ff */
[----:B------:R-:W-:Y:S01]  /*8e40*/  STL.64 [R1+0x17b0], R126 ;  /* 0x0017b07e01007387 */ /* 0x000fe20000100a00 */
[----:B------:R-:W-:-:S03]  /*8e50*/  LEA.HI.X.SX32 R153, R153, R0, 0x2, P1 ;  /* 0x0000000099997211 */ /* 0x000fc600008f16ff */
[----:B------:R-:W-:Y:S01]  /*8e60*/  STL.64 [R1+0x17b8], R128 ;  /* 0x0017b88001007387 */ /* 0x000fe20000100a00 */
[-C--:B------:R-:W-:Y:S02]  /*8e70*/  LEA.HI.X.SX32 R155, R155, R0.reuse, 0x2, P2 ;  /* 0x000000009b9b7211 */ /* 0x080fe400010f16ff */
[----:B------:R-:W-:Y:S01]  /*8e80*/  LEA.HI.X.SX32 R161, R161, R0, 0x2, P5 ;  /* 0x00000000a1a17211 */ /* 0x000fe200028f16ff */
[----:B------:R-:W-:Y:S01]  /*8e90*/  STL.64 [R1+0x17c0], R130 ;  /* 0x0017c08201007387 */ /* 0x000fe20000100a00 */
[-C--:B------:R-:W-:Y:S02]  /*8ea0*/  LEA R164, P1, R165, R246.reuse, 0x2 ;  /* 0x000000f6a5a47211 */ /* 0x080fe400078210ff */
[-C--:B------:R-:W-:Y:S01]  /*8eb0*/  LEA R166, P2, R167, R246.reuse, 0x2 ;  /* 0x000000f6a7a67211 */ /* 0x080fe200078410ff */
[----:B------:R-:W-:Y:S01]  /*8ec0*/  STL.64 [R1+0x17c8], R132 ;  /* 0x0017c88401007387 */ /* 0x000fe20000100a00 */
[----:B------:R-:W-:Y:S02]  /*8ed0*/  LEA R172, P5, R173, R246, 0x2 ;  /* 0x000000f6adac7211 */ /* 0x000fe400078a10ff */
[----:B------:R-:W-:Y:S01]  /*8ee0*/  LEA.HI.X.SX32 R163, R163, R0, 0x2, P6 ;  /* 0x00000000a3a37211 */ /* 0x000fe200030f16ff */
[----:B------:R-:W-:Y:S01]  /*8ef0*/  STL.64 [R1+0x17d0], R134 ;  /* 0x0017d08601007387 */ /* 0x000fe20000100a00 */
[----:B------:R-:W-:-:S03]  /*8f00*/  LEA R174, P6, R175, R246, 0x2 ;  /* 0x000000f6afae7211 */ /* 0x000fc600078c10ff */
        /* <DEDUP_REMOVED lines=38> */
[----:B------:R-:W-:-:S02]  /*9170*/  LEA R210, P6, R211, R246, 0x2 ;  /* 0x000000f6d3d27211 */ /* 0x000fc400078c10ff */
        /* <DEDUP_REMOVED lines=14> */
[----:B------:R-:W-:Y:S01]  /*9260*/  LEA.HI.X.SX32 R229, R229, R0, 0x2, P3 ;  /* 0x00000000e5e57211 */ /* 0x000fe200018f16ff */
[----:B------:R-:W-:Y:S01]  /*9270*/  STL.64 [R1+0x1878], R176 ;  /* 0x001878b001007387 */ /* 0x000fe20000100a00 */
[----:B------:R-:W-:-:S03]  /*9280*/  LEA R240, P3, R241, R246, 0x2 ;  /* 0x000000f6f1f07211 */ /* 0x000fc600078610ff */
[----:B------:R-:W-:Y:S01]  /*9290*/  STL.64 [R1+0x1880], R178 ;  /* 0x001880b201007387 */ /* 0x000fe20000100a00 */
[-C--:B------:R-:W-:Y:S02]  /*92a0*/  LEA.HI.X.SX32 R213, R213, R0.reuse, 0x2, P1 ;  /* 0x00000000d5d57211 */ /* 0x080fe400008f16ff */
[-C--:B------:R-:W-:Y:S01]  /*92b0*/  LEA.HI.X.SX32 R215, R215, R0.reuse, 0x2, P2 ;  /* 0x00000000d7d77211 */ /* 0x080fe200010f16ff */
        /* <DEDUP_REMOVED lines=8> */
[----:B-1----:R-:W-:Y:S01]  /*9340*/  LOP3.LUT R31, R13, 0x3f, RZ, 0xc0, !PT ;  /* 0x0000003f0d1f7812 */ /* 0x002fe200078ec0ff */
[----:B------:R-:W-:Y:S01]  /*9350*/  STL.64 [R1+0x18a0], R186 ;  /* 0x0018a0ba01007387 */ /* 0x000fe20000100a00 */
[----:B------:R-:W-:Y:S01]  /*9360*/  LEA R234, P6, R235, R246, 0x2 ;  /* 0x000000f6ebea7211 */ /* 0x000fe200078c10ff */
[----:B------:R-:W1:Y:S01]  /*9370*/  LDC R13, c[0x0][0x3a0] ;  /* 0x0000e800ff0d7b82 */ /* 0x000e620000000800 */
[-C--:B------:R-:W-:Y:S01]  /*9380*/  LEA.HI.X.SX32 R241, R241, R0.reuse, 0x2, P3 ;  /* 0x00000000f1f17211 */ /* 0x080fe200018f16ff */
[----:B------:R-:W-:Y:S01]  /*9390*/  STL.64 [R1+0x18a8], R188 ;  /* 0x0018a8bc01007387 */ /* 0x000fe20000100a00 */
[----:B------:R-:W-:Y:S02]  /*93a0*/  ISETP.GE.U32.AND P3, PT, R248, 0x7fffffbc, PT ;  /* 0x7fffffbcf800780c */ /* 0x000fe40003f66070 */
[-C--:B------:R-:W-:Y:S01]  /*93b0*/  LEA.HI.X.SX32 R225, R225, R0.reuse, 0x2, P1 ;  /* 0x00000000e1e17211 */ /* 0x080fe200008f16ff */
[----:B------:R-:W-:Y:S01]  /*93c0*/  STL.64 [R1+0x18b0], R190 ;  /* 0x0018b0be01007387 */ /* 0x000fe20000100a00 */
[-C--:B------:R-:W-:Y:S01]  /*93d0*/  LEA.HI.X.SX32 R227, R227, R0.reuse, 0x2, P2 ;  /* 0x00000000e3e37211 */ /* 0x080fe200010f16ff */
[----:B------:R-:W5:Y:S01]  /*93e0*/  LDC R248, c[0x0][0x3a0] ;  /* 0x0000e800fff87b82 */ /* 0x000f620000000800 */
[----:B------:R-:W-:Y:S01]  /*93f0*/  LEA.HI.X.SX32 R233, R233, R0, 0x2, P5 ;  /* 0x00000000e9e97211 */ /* 0x000fe200028f16ff */
[----:B------:R-:W-:Y:S01]  /*9400*/  STL.64 [R1+0x18b8], R192 ;  /* 0x0018b8c001007387 */ /* 0x000fe20000100a00 */
[----:B------:R-:W-:-:S02]  /*9410*/  LEA R236, P1, R237, R246, 0x2 ;  /* 0x000000f6edec7211 */ /* 0x000fc400078210ff */
        /* <DEDUP_REMOVED lines=10> */
[-C--:B------:R-:W-:Y:S01]  /*94c0*/  LEA.HI.X.SX32 R245, R245, R0.reuse, 0x2, P5 ;  /* 0x00000000f5f57211 */ /* 0x080fe200028f16ff */
[----:B------:R-:W-:Y:S01]  /*94d0*/  STL.64 [R1+0x18e0], R202 ;  /* 0x0018e0ca01007387 */ /* 0x000fe20000100a00 */
[----:B------:R-:W-:Y:S01]  /*94e0*/  LEA.HI.X.SX32 R247, R247, R0, 0x2, P6 ;  /* 0x00000000f7f77211 */ /* 0x000fe200030f16ff */
[----:B------:R-:W-:Y:S02]  /*94f0*/  VIADD R0, R251, 0xfffffff3 ;  /* 0xfffffff3fb007836 */ /* 0x000fe40000000000 */
[----:B------:R-:W-:Y:S01]  /*9500*/  STL.64 [R1+0x18e8], R204 ;  /* 0x0018e8cc01007387 */ /* 0x000fe20000100a00 */
[----:B------:R-:W-:Y:S01]  /*9510*/  ISETP.GE.U32.AND P2, PT, R249, 0x7fffffc0, PT ;  /* 0x7fffffc0f900780c */ /* 0x000fe20003f46070 */
[----:B------:R-:W3:Y:S02]  /*9520*/  LDC R251, c[0x0][0x3a0] ;  /* 0x0000e800fffb7b82 */ /* 0x000ee40000000800 */
[----:B------:R-:W-:Y:S04]  /*9530*/  STL.64 [R1+0x18f0], R206 ;  /* 0x0018f0ce01007387 */ /* 0x000fe80000100a00 */
[----:B------:R-:W-:Y:S01]  /*9540*/  STL.64 [R1+0x18f8], R208 ;  /* 0x0018f8d001007387 */ /* 0x000fe20000100a00 */
[----:B------:R-:W-:-:S03]  /*9550*/  ISETP.GE.U32.AND P5, PT, R0, 0x7fffffb4, PT ;  /* 0x7fffffb40000780c */ /* 0x000fc60003fa6070 */
[----:B------:R-:W-:Y:S01]  /*9560*/  STL.64 [R1+0x1900], R210 ;  /* 0x001900d201007387 */ /* 0x000fe20000100a00 */
[----:B------:R-:W-:-:S03]  /*9570*/  IMAD.SHL.U32 R250, R31, 0x4, RZ ;  /* 0x000000041ffa7824 */ /* 0x000fc600078e00ff */
[----:B------:R-:W-:Y:S01]  /*9580*/  STL.64 [R1+0x1908], R212 ;  /* 0x001908d401007387 */ /* 0x000fe20000100a00 */
[----:B--2---:R-:W-:-:S03]  /*9590*/  IADD3 R0, PT, PT, R12, -0x15, RZ ;  /* 0xffffffeb0c007810 */ /* 0x004fc60007ffe0ff */
[----:B------:R-:W-:Y:S04]  /*95a0*/  STL.64 [R1+0x1910], R214 ;  /* 0x001910d601007387 */ /* 0x000fe80000100a00 */
[----:B------:R-:W-:Y:S01]  /*95b0*/  STL.64 [R1+0x1918], R216 ;  /* 0x001918d801007387 */ /* 0x000fe20000100a00 */
[----:B------:R-:W-:-:S03]  /*95c0*/  VIADD R249, R250, UR5 ;  /* 0x00000005faf97c36 */ /* 0x000fc60008000000 */
[----:B------:R-:W-:Y:S01]  /*95d0*/  STL.64 [R1+0x1920], R218 ;  /* 0x001920da01007387 */ /* 0x000fe20000100a00 */
[----:B------:R-:W-:-:S03]  /*95e0*/  ISETP.GE.U32.AND P1, PT, R0, 0x7fffffac, PT ;  /* 0x7fffffac0000780c */ /* 0x000fc60003f26070 */
[----:B------:R-:W-:Y:S01]  /*95f0*/  STL.64 [R1+0x1928], R220 ;  /* 0x001928dc01007387 */ /* 0x000fe20000100a00 */
[----:B------:R-:W-:-:S03]  /*9600*/  IMAD.SHL.U32 R0, R2, 0x4, RZ ;  /* 0x0000000402007824 */ /* 0x000fc600078e00ff */
[----:B------:R-:W-:Y:S04]  /*9610*/  STL.64 [R1+0x1930], R222 ;  /* 0x001930de01007387 */ /* 0x000fe80000100a00 */
[----:B------:R-:W-:Y:S01]  /*9620*/  STL.64 [R1+0x1938], R224 ;  /* 0x001938e001007387 */ /* 0x000fe20000100a00 */
[----:B------:R-:W-:-:S03]  /*9630*/  ISETP.GE.U32.AND P6, PT, R3, 0x7fffffb0, PT ;  /* 0x7fffffb00300780c */ /* 0x000fc60003fc6070 */
[----:B------:R-:W-:Y:S01]  /*9640*/  STL.64 [R1+0x1940], R226 ;  /* 0x001940e201007387 */ /* 0x000fe20000100a00 */
[----:B-1----:R-:W-:-:S03]  /*9650*/  IADD3 R3, PT, PT, R13, -0x19, RZ ;  /* 0xffffffe70d037810 */ /* 0x002fc60007ffe0ff */
[----:B------:R-:W-:Y:S01]  /*9660*/  STL.64 [R1+0x1948], R228 ;  /* 0x001948e401007387 */ /* 0x000fe20000100a00 */
[----:B------:R-:W-:-:S03]  /*9670*/  IMAD.WIDE R18, R0, 0x4, R4 ;  /* 0x0000000400127825 */ /* 0x000fc600078e0204 */
[----:B------:R-:W-:Y:S01]  /*9680*/  STL.64 [R1+0x1950], R230 ;  /* 0x001950e601007387 */ /* 0x000fe20000100a00 */
[----:B----4-:R-:W-:-:S03]  /*9690*/  IMAD.WIDE R16, R0, 0x4, R6 ;  /* 0x0000000400107825 */ /* 0x010fc600078e0206 */
[----:B------:R-:W-:Y:S01]  /*96a0*/  STL.64 [R1+0x1958], R232 ;  /* 0x001958e801007387 */ /* 0x000fe20000100a00 */
[----:B---3--:R-:W-:-:S03]  /*96b0*/  IMAD.WIDE R14, R0, 0x4, R8 ;  /* 0x00000004000e7825 */ /* 0x008fc600078e0208 */
[----:B------:R-:W-:Y:S01]  /*96c0*/  STL.64 [R1+0x1960], R234 ;  /* 0x001960ea01007387 */ /* 0x000fe20000100a00 */
[----:B------:R-:W-:Y:S01]  /*96d0*/  IMAD.WIDE R12, R0, 0x4, R10 ;  /* 0x00000004000c7825 */ /* 0x000fe200078e020a */
[----:B-----5:R-:W-:Y:S02]  /*96e0*/  IADD3 R0, PT, PT, R248, -0x1d, RZ ;  /* 0xffffffe3f8007810 */ /* 0x020fe40007ffe0ff */
[----:B------:R-:W-:Y:S01]  /*96f0*/  @!PT LDS RZ, [RZ] ;  /* 0x00000000fffff984 */ /* 0x000fe20000000800 */
[----:B------:R-:W-:Y:S01]  /*9700*/  @!PT LDS RZ, [RZ] ;  /* 0x00000000fffff984 */ /* 0x000fe20000000800 */
[----:B------:R-:W-:Y:S01]  /*9710*/  @!PT LDS RZ, [RZ] ;  /* 0x00000000fffff984 */ /* 0x000fe20000000800 */
[----:B------:R-:W-:Y:S01]  /*9720*/  LDGSTS.E [R249], desc[UR28][R4.64], !P2 ;  /* 0x0000000004f97fae */ /* 0x000fe2000d1a101c */
[----:B------:R-:W1:Y:S03]  /*9730*/  LDC R248, c[0x0][0x3a0] ;  /* 0x0000e800fff87b82 */ /* 0x000e660000000800 */
[----:B------:R-:W-:Y:S04]  /*9740*/  STL.64 [R1+0x1968], R236 ;  /* 0x001968ec01007387 */ /* 0x000fe80000100a00 */
[----:B------:R-:W-:Y:S04]  /*9750*/  LDGSTS.E [R249+0x100], desc[UR28][R6.64], !P2 ;  /* 0x0010000006f97fae */ /* 0x000fe8000d1a101c */
[----:B------:R-:W-:Y:S04]  /*9760*/  STL.64 [R1+0x1970], R238 ;  /* 0x001970ee01007387 */ /* 0x000fe80000100a00 */
[----:B------:R-:W-:Y:S04]  /*9770*/  LDGSTS.E [R249+0x200], desc[UR28][R8.64], !P2 ;  /* 0x0020000008f97fae */ /* 0x000fe8000d1a101c */
[----:B------:R-:W-:Y:S04]  /*9780*/  STL.64 [R1+0x1978], R240 ;  /* 0x001978f001007387 */ /* 0x000fe80000100a00 */
[----:B------:R-:W-:Y:S01]  /*9790*/  LDGSTS.E [R249+0x300], desc[UR28][R10.64], !P2 ;  /* 0x003000000af97fae */ /* 0x000fe2000d1a101c */
[----:B------:R-:W-:Y:S01]  /*97a0*/  ISETP.GE.U32.AND P2, PT, R3, 0x7fffffa8, PT ;  /* 0x7fffffa80300780c */ /* 0x000fe20003f46070 */
[----:B------:R-:W-:-:S02]  /*97b0*/  IMAD.SHL.U32 R3, R2, 0x8, RZ ;  /* 0x0000000802037824 */ /* 0x000fc400078e00ff */
[----:B------:R-:W-:Y:S04]  /*97c0*/  STL.64 [R1+0x1980], R242 ;  /* 0x001980f201007387 */ /* 0x000fe80000100a00 */
[----:B------:R-:W-:Y:S04]  /*97d0*/  STL.64 [R1+0x1988], R244 ;  /* 0x001988f401007387 */ /* 0x000fe80000100a00 */
[----:B------:R-:W-:Y:S04]  /*97e0*/  STL.64 [R1+0x1990], R246 ;  /* 0x001990f601007387 */ /* 0x000fe80000100a00 */
[----:B------:R2:W-:Y:S04]  /*97f0*/  LDGSTS.E [R249+0x1000], desc[UR28][R18.64], !P3 ;  /* 0x0100000012f97fae */ /* 0x0005e8000d9a101c */
[----:B------:R2:W-:Y:S04]  /*9800*/  STL.64 [R1+0x7b0], R18 ;  /* 0x0007b01201007387 */ /* 0x0005e80000100a00 */
[----:B------:R3:W-:Y:S04]  /*9810*/  LDGSTS.E [R249+0x1100], desc[UR28][R16.64], !P3 ;  /* 0x0110000010f97fae */ /* 0x0007e8000d9a101c */
[----:B------:R3:W-:Y:S04]  /*9820*/  STL.64 [R1+0x7a8], R16 ;  /* 0x0007a81001007387 */ /* 0x0007e80000100a00 */
[----:B------:R4:W-:Y:S01]  /*9830*/  LDGSTS.E [R249+0x1200], desc[UR28][R14.64], !P3 ;  /* 0x012000000ef97fae */ /* 0x0009e2000d9a101c */
[----:B--2---:R-:W-:-:S03]  /*9840*/  IMAD.WIDE R18, R3, 0x4, R4 ;  /* 0x0000000403127825 */ /* 0x004fc600078e0204 */
[----:B------:R4:W-:Y:S04]  /*9850*/  STL.64 [R1+0x7a0], R14 ;  /* 0x0007a00e01007387 */ /* 0x0009e80000100a00 */
[----:B------:R2:W-:Y:S01]  /*9860*/  LDGSTS.E [R249+0x1300], desc[UR28][R12.64], !P3 ;  /* 0x013000000cf97fae */ /* 0x0005e2000d9a101c */
[----:B------:R-:W-:Y:S01]  /*9870*/  ISETP.GE.U32.AND P3, PT, R0, 0x7fffffa4, PT ;  /* 0x7fffffa40000780c */ /* 0x000fe20003f66070 */
[----:B---3--:R-:W-:Y:S02]  /*9880*/  IMAD.WIDE R16, R3, 0x4, R6 ;  /* 0x0000000403107825 */ /* 0x008fe400078e0206 */
[----:B------:R2:W-:Y:S02]  /*9890*/  STL.64 [R1+0x798], R12 ;  /* 0x0007980c01007387 */ /* 0x0005e40000100a00 */
[----:B------:R-:W-:-:S02]  /*98a0*/  IMAD R0, R2, 0xc, RZ ;  /* 0x0000000c02007824 */ /* 0x000fc400078e02ff */
[C---:B----4-:R-:W-:Y:S01]  /*98b0*/  IMAD.WIDE R14, R3.reuse, 0x4, R8 ;  /* 0x00000004030e7825 */ /* 0x050fe200078e0208 */
[----:B------:R3:W-:Y:S04]  /*98c0*/  STL.64 [R1+0x730], R18 ;  /* 0x0007301201007387 */ /* 0x0007e80000100a00 */
[----:B------:R3:W-:Y:S01]  /*98d0*/  LDGSTS.E [R249+0x2000], desc[UR28][R18.64], !P4 ;  /* 0x0200000012f97fae */ /* 0x0007e2000e1a101c */
[----:B--2---:R-:W-:-:S03]  /*98e0*/  IMAD.WIDE R12, R3, 0x4, R10 ;  /* 0x00000004030c7825 */ /* 0x004fc600078e020a */
[----:B------:R2:W-:Y:S01]  /*98f0*/  STL.64 [R1+0x728], R16 ;  /* 0x0007281001007387 */ /* 0x0005e20000100a00 */
[----:B------:R-:W-:-:S03]  /*9900*/  VIADD R3, R251, 0xffffffdf ;  /* 0xffffffdffb037836 */ /* 0x000fc60000000000 */
[----:B------:R2:W-:Y:S01]  /*9910*/  LDGSTS.E [R249+0x2100], desc[UR28][R16.64], !P4 ;  /* 0x0210000010f97fae */ /* 0x0005e2000e1a101c */
[----:B------:R-:W4:Y:S01]  /*9920*/  LDC R251, c[0x0][0x3a0] ;  /* 0x0000e800fffb7b82 */ /* 0x000f220000000800 */
[C---:B---3--:R-:W-:Y:S02]  /*9930*/  IMAD.WIDE R18, R0.reuse, 0x4, R4 ;  /* 0x0000000400127825 */ /* 0x048fe400078e0204 */
[----:B------:R3:W-:Y:S04]  /*9940*/  STL.64 [R1+0x720], R14 ;  /* 0x0007200e01007387 */ /* 0x0007e80000100a00 */
[----:B------:R3:W-:Y:S01]  /*9950*/  LDGSTS.E [R249+0x2200], desc[UR28][R14.64], !P4 ;  /* 0x022000000ef97fae */ /* 0x0007e2000e1a101c */
[----:B--2---:R-:W-:-:S03]  /*9960*/  IMAD.WIDE R16, R0, 0x4, R6 ;  /* 0x0000000400107825 */ /* 0x004fc600078e0206 */
[----:B------:R2:W-:Y:S04]  /*9970*/  STL.64 [R1+0x718], R12 ;  /* 0x0007180c01007387 */ /* 0x0005e80000100a00 */
[----:B------:R2:W-:Y:S01]  /*9980*/  LDGSTS.E [R249+0x2300], desc[UR28][R12.64], !P4 ;  /* 0x023000000cf97fae */ /* 0x0005e2000e1a101c */
[----:B---3--:R-:W-:-:S03]  /*9990*/  IMAD.WIDE R14, R0, 0x4, R8 ;  /* 0x00000004000e7825 */ /* 0x008fc600078e0208 */
[----:B------:R3:W-:Y:S01]  /*99a0*/  STL.64 [R1+0x6b0], R18 ;  /* 0x0006b01201007387 */ /* 0x0007e20000100a00 */
[----:B------:R-:W-:-:S03]  /*99b0*/  ISETP.GE.U32.AND P4, PT, R3, 0x7fffffa0, PT ;  /* 0x7fffffa00300780c */ /* 0x000fc60003f86070 */
[----:B------:R3:W-:Y:S01]  /*99c0*/  LDGSTS.E [R249+0x3000], desc[UR28][R18.64], !P5 ;  /* 0x0300000012f97fae */ /* 0x0007e2000e9a101c */
[----:B------:R-:W-:Y:S02]  /*99d0*/  IMAD.SHL.U32 R3, R2, 0x10, RZ ;  /* 0x0000001002037824 */ /* 0x000fe400078e00ff */
[----:B--2---:R-:W-:Y:S01]  /*99e0*/  IMAD.WIDE R12, R0, 0x4, R10 ;  /* 0x00000004000c7825 */ /* 0x004fe200078e020a */
[----:B------:R2:W-:Y:S01]  /*99f0*/  STL.64 [R1+0x6a8], R16 ;  /* 0x0006a81001007387 */ /* 0x0005e20000100a00 */
[----:B------:R-:W-:-:S03]  /*9a00*/  IADD3 R0, PT, PT, R20, -0x25, RZ ;  /* 0xffffffdb14007810 */ /* 0x000fc60007ffe0ff */
[----:B------:R2:W-:Y:S04]  /*9a10*/  LDGSTS.E [R249+0x3100], desc[UR28][R16.64], !P5 ;  /* 0x0310000010f97fae */ /* 0x0005e8000e9a101c */
[----:B------:R5:W-:Y:S04]  /*9a20*/  STL.64 [R1+0x6a0], R14 ;  /* 0x0006a00e01007387 */ /* 0x000be80000100a00 */
[----:B------:R5:W-:Y:S01]  /*9a30*/  LDGSTS.E [R249+0x3200], desc[UR28][R14.64], !P5 ;  /* 0x032000000ef97fae */ /* 0x000be2000e9a101c */
[----:B------:R-:W-:-:S03]  /*9a40*/  IMAD.WIDE R20, R3, 0x4, R4 ;  /* 0x0000000403147825 */ /* 0x000fc600078e0204 */
[----:B------:R1:W-:Y:S01]  /*9a50*/  STL.64 [R1+0x698], R12 ;  /* 0x0006980c01007387 */ /* 0x0003e20000100a00 */
[----:B---3--:R-:W-:-:S03]  /*9a60*/  IMAD.WIDE R18, R3, 0x4, R6 ;  /* 0x0000000403127825 */ /* 0x008fc600078e0206 */
[----:B------:R1:W-:Y:S01]  /*9a70*/  LDGSTS.E [R249+0x3300], desc[UR28][R12.64], !P5 ;  /* 0x033000000cf97fae */ /* 0x0003e2000e9a101c */
[C---:B--2---:R-:W-:Y:S01]  /*9a80*/  IMAD.WIDE R16, R3.reuse, 0x4, R8 ;  /* 0x0000000403107825 */ /* 0x044fe200078e0208 */
[----:B-----5:R-:W2:Y:S01]  /*9a90*/  LDC R14, c[0x0][0x3a0] ;  /* 0x0000e800ff0e7b82 */ /* 0x020ea20000000800 */
[----:B------:R-:W-:Y:S02]  /*9aa0*/  ISETP.GE.U32.AND P5, PT, R0, 0x7fffff9c, PT ;  /* 0x7fffff9c0000780c */ /* 0x000fe40003fa6070 */
[----:B------:R-:W-:Y:S01]  /*9ab0*/  IMAD R0, R2, 0x14, RZ ;  /* 0x0000001402007824 */ /* 0x000fe200078e02ff */
[----:B------:R3:W-:Y:S04]  /*9ac0*/  STL.64 [R1+0x630], R20 ;  /* 0x0006301401007387 */ /* 0x0007e80000100a00 */
[----:B------:R3:W-:Y:S01]  /*9ad0*/  LDGSTS.E [R249+0x4000], desc[UR28][R20.64], !P6 ;  /* 0x0400000014f97fae */ /* 0x0007e2000f1a101c */
[----:B-1----:R-:W-:-:S03]  /*9ae0*/  IMAD.WIDE R12, R3, 0x4, R10 ;  /* 0x00000004030c7825 */ /* 0x002fc600078e020a */
[----:B------:R1:W-:Y:S01]  /*9af0*/  STL.64 [R1+0x628], R18 ;  /* 0x0006281201007387 */ /* 0x0003e20000100a00 */
[----:B------:R-:W-:Y:S02]  /*9b00*/  VIADD R3, R248, 0xffffffd7 ;  /* 0xffffffd7f8037836 */ /* 0x000fe40000000000 */
[----:B------:R-:W5:Y:S01]  /*9b10*/  LDC R248, c[0x0][0x3a0] ;  /* 0x0000e800fff87b82 */ /* 0x000f620000000800 */
[----:B------:R1:W-:Y:S01]  /*9b20*/  LDGSTS.E [R249+0x4100], desc[UR28][R18.64], !P6 ;  /* 0x0410000012f97fae */ /* 0x0003e2000f1a101c */
[----:B---3--:R-:W-:-:S03]  /*9b30*/  IMAD.WIDE R20, R0, 0x4, R4 ;  /* 0x0000000400147825 */ /* 0x008fc600078e0204 */
[----:B------:R3:W-:Y:S04]  /*9b40*/  STL.64 [R1+0x620], R16 ;  /* 0x0006201001007387 */ /* 0x0007e80000100a00 */
[----:B------:R3:W-:Y:S01]  /*9b50*/  LDGSTS.E [R249+0x4200], desc[UR28][R16.64], !P6 ;  /* 0x0420000010f97fae */ /* 0x0007e2000f1a101c */
[----:B-1----:R-:W-:-:S03]  /*9b60*/  IMAD.WIDE R18, R0, 0x4, R6 ;  /* 0x0000000400127825 */ /* 0x002fc600078e0206 */
[----:B------:R1:W-:Y:S04]  /*9b70*/  STL.64 [R1+0x618], R12 ;  /* 0x0006180c01007387 */ /* 0x0003e80000100a00 */
[----:B------:R1:W-:Y:S01]  /*9b80*/  LDGSTS.E [R249+0x4300], desc[UR28][R12.64], !P6 ;  /* 0x043000000cf97fae */ /* 0x0003e2000f1a101c */
[----:B------:R-:W-:Y:S01]  /*9b90*/  ISETP.GE.U32.AND P6, PT, R3, 0x7fffff98, PT ;  /* 0x7fffff980300780c */ /* 0x000fe20003fc6070 */
[----:B---3--:R-:W-:Y:S02]  /*9ba0*/  IMAD.WIDE R16, R0, 0x4, R8 ;  /* 0x0000000400107825 */ /* 0x008fe400078e0208 */
[----:B------:R-:W-:Y:S02]  /*9bb0*/  STL.64 [R1+0x5b0], R20 ;  /* 0x0005b01401007387 */ /* 0x000fe40000100a00 */
[----:B------:R-:W-:-:S02]  /*9bc0*/  IMAD R3, R2, 0x18, RZ ;  /* 0x0000001802037824 */ /* 0x000fc400078e02ff */
[----:B------:R-:W-:Y:S01]  /*9bd0*/  LDGSTS.E [R249+0x5000], desc[UR28][R20.64], !P1 ;  /* 0x0500000014f97fae */ /* 0x000fe2000c9a101c */
[----:B-1----:R-:W-:-:S03]  /*9be0*/  IMAD.WIDE R12, R0, 0x4, R10 ;  /* 0x00000004000c7825 */ /* 0x002fc600078e020a */
[----:B------:R-:W-:Y:S01]  /*9bf0*/  STL.64 [R1+0x5a8], R18 ;  /* 0x0005a81201007387 */ /* 0x000fe20000100a00 */
[----:B----4-:R-:W-:-:S03]  /*9c00*/  VIADD R0, R251, 0xffffffd3 ;  /* 0xffffffd3fb007836 */ /* 0x010fc60000000000 */
[----:B------:R-:W-:Y:S01]  /*9c10*/  LDGSTS.E [R249+0x5100], desc[UR28][R18.64], !P1 ;  /* 0x0510000012f97fae */ /* 0x000fe2000c9a101c */
[----:B------:R-:W1:Y:S03]  /*9c20*/  LDC R251, c[0x0][0x3a0] ;  /* 0x0000e800fffb7b82 */ /* 0x000e660000000800 */
[----:B------:R-:W-:Y:S01]  /*9c30*/  STL.64 [R1+0x5a0], R16 ;  /* 0x0005a01001007387 */ /* 0x000fe20000100a00 */
[----:B------:R-:W-:-:S03]  /*9c40*/  IMAD.WIDE R244, R3, 0x4, R6 ;  /* 0x0000000403f47825 */ /* 0x000fc600078e0206 */
[----:B------:R-:W-:Y:S01]  /*9c50*/  LDGSTS.E [R249+0x5200], desc[UR28][R16.64], !P1 ;  /* 0x0520000010f97fae */ /* 0x000fe2000c9a101c */
[----:B------:R-:W-:-:S03]  /*9c60*/  IMAD.WIDE R242, R3, 0x4, R8 ;  /* 0x0000000403f27825 */ /* 0x000fc600078e0208 */
[----:B------:R3:W-:Y:S04]  /*9c70*/  STL.64 [R1+0x598], R12 ;  /* 0x0005980c01007387 */ /* 0x0007e80000100a00 */
[----:B------:R3:W-:Y:S01]  /*9c80*/  LDGSTS.E [R249+0x5300], desc[UR28][R12.64], !P1 ;  /* 0x053000000cf97fae */ /* 0x0007e2000c9a101c */
[----:B------:R-:W-:Y:S01]  /*9c90*/  ISETP.GE.U32.AND P1, PT, R0, 0x7fffff94, PT ;  /* 0x7fffff940000780c */ /* 0x000fe20003f26070 */
[----:B------:R-:W-:Y:S02]  /*9ca0*/  IMAD R0, R2, 0x1c, RZ ;  /* 0x0000001c02007824 */ /* 0x000fe400078e02ff */
[----:B------:R-:W-:-:S04]  /*9cb0*/  IMAD.WIDE R240, R3, 0x4, R10 ;  /* 0x0000000403f07825 */ /* 0x000fc800078e020a */
[----:B---3--:R-:W-:Y:S01]  /*9cc0*/  IMAD.WIDE R12, R3, 0x4, R4 ;  /* 0x00000004030c7825 */ /* 0x008fe200078e0204 */
[----:B--2---:R-:W-:Y:S02]  /*9cd0*/  IADD3 R3, PT, PT, R14, -0x31, RZ ;  /* 0xffffffcf0e037810 */ /* 0x004fe40007ffe0ff */
[----:B------:R-:W2:Y:S02]  /*9ce0*/  LDC R14, c[0x0][0x3a0] ;  /* 0x0000e800ff0e7b82 */ /* 0x000ea40000000800 */
[----:B------:R3:W-:Y:S01]  /*9cf0*/  STL.64 [R1+0x530], R12 ;  /* 0x0005300c01007387 */ /* 0x0007e20000100a00 */
[----:B------:R-:W-:-:S03]  /*9d00*/  IMAD.WIDE R220, R0, 0x4, R6 ;  /* 0x0000000400dc7825 */ /* 0x000fc600078e0206 */
[----:B------:R3:W-:Y:S01]  /*9d10*/  LDGSTS.E [R249+0x6000], desc[UR28][R12.64], !P2 ;  /* 0x060000000cf97fae */ /* 0x0007e2000d1a101c */
[----:B------:R-:W-:-:S03]  /*9d20*/  IMAD.WIDE R218, R0, 0x4, R8 ;  /* 0x0000000400da7825 */ /* 0x000fc600078e0208 */
[----:B------:R-:W-:Y:S01]  /*9d30*/  LDGSTS.E [R249+0x6100], desc[UR28][R244.64], !P2 ;  /* 0x06100000f4f97fae */ /* 0x000fe2000d1a101c */
[----:B------:R-:W-:-:S03]  /*9d40*/  IMAD.WIDE R216, R0, 0x4, R10 ;  /* 0x0000000400d87825 */ /* 0x000fc600078e020a */
[----:B------:R-:W-:Y:S01]  /*9d50*/  LDGSTS.E [R249+0x6200], desc[UR28][R242.64], !P2 ;  /* 0x06200000f2f97fae */ /* 0x000fe2000d1a101c */
[----:B---3--:R-:W-:-:S03]  /*9d60*/  IMAD.WIDE R12, R0, 0x4, R4 ;  /* 0x00000004000c7825 */ /* 0x008fc600078e0204 */
[----:B------:R-:W-:Y:S01]  /*9d70*/  LDGSTS.E [R249+0x6300], desc[UR28][R240.64], !P2 ;  /* 0x06300000f0f97fae */ /* 0x000fe2000d1a101c */
[----:B------:R-:W-:Y:S01]  /*9d80*/  ISETP.GE.U32.AND P2, PT, R3, 0x7fffff90, PT ;  /* 0x7fffff900300780c */ /* 0x000fe20003f46070 */
[----:B------:R-:W-:Y:S02]  /*9d90*/  IMAD.SHL.U32 R3, R2, 0x20, RZ ;  /* 0x0000002002037824 */ /* 0x000fe400078e00ff */
[----:B------:R-:W-:Y:S01]  /*9da0*/  STL.64 [R1+0x1998], R244 ;  /* 0x001998f401007387 */ /* 0x000fe20000100a00 */
[----:B-----5:R-:W-:Y:S02]  /*9db0*/  VIADD R0, R248, 0xffffffcb ;  /* 0xffffffcbf8007836 */ /* 0x020fe40000000000 */
[----:B------:R-:W3:Y:S01]  /*9dc0*/  LDC R248, c[0x0][0x3a0] ;  /* 0x0000e800fff87b82 */ /* 0x000ee20000000800 */
[----:B------:R-:W-:Y:S04]  /*9dd0*/  STL.64 [R1+0x19a0], R242 ;  /* 0x0019a0f201007387 */ /* 0x000fe80000100a00 */
[----:B------:R4:W-:Y:S04]  /*9de0*/  LDGSTS.E [R249+0x7000], desc[UR28][R12.64], !P3 ;  /* 0x070000000cf97fae */ /* 0x0009e8000d9a101c */
[----:B------:R-:W-:Y:S04]  /*9df0*/  STL.64 [R1+0x19a8], R240 ;  /* 0x0019a8f001007387 */ /* 0x000fe80000100a00 */
[----:B------:R-:W-:Y:S04]  /*9e00*/  LDGSTS.E [R249+0x7100], desc[UR28][R220.64], !P3 ;  /* 0x07100000dcf97fae */ /* 0x000fe8000d9a101c */
[----:B------:R4:W-:Y:S04]  /*9e10*/  STL.64 [R1+0x4b0], R12 ;  /* 0x0004b00c01007387 */ /* 0x0009e80000100a00 */
[----:B------:R-:W-:Y:S01]  /*9e20*/  LDGSTS.E [R249+0x7200], desc[UR28][R218.64], !P3 ;  /* 0x07200000daf97fae */ /* 0x000fe2000d9a101c */
[----:B------:R-:W-:-:S03]  /*9e30*/  IMAD.WIDE R196, R3, 0x4, R6 ;  /* 0x0000000403c47825 */ /* 0x000fc600078e0206 */
[----:B------:R-:W-:Y:S01]  /*9e40*/  LDGSTS.E [R249+0x7300], desc[UR28][R216.64], !P3 ;  /* 0x07300000d8f97fae */ /* 0x000fe2000d9a101c */
[----:B------:R-:W-:Y:S01]  /*9e50*/  ISETP.GE.U32.AND P3, PT, R0, 0x7fffff8c, PT ;  /* 0x7fffff8c0000780c */ /* 0x000fe20003f66070 */
[----:B------:R-:W-:Y:S02]  /*9e60*/  IMAD R0, R2, 0x24, RZ ;  /* 0x0000002402007824 */ /* 0x000fe400078e02ff */
[C---:B----4-:R-:W-:Y:S01]  /*9e70*/  IMAD.WIDE R12, R3.reuse, 0x4, R4 ;  /* 0x00000004030c7825 */ /* 0x050fe200078e0204 */
[----:B------:R-:W-:Y:S03]  /*9e80*/  STL.64 [R1+0x19b0], R220 ;  /* 0x0019b0dc01007387 */ /* 0x000fe60000100a00 */
[C---:B------:R-:W-:Y:S01]  /*9e90*/  IMAD.WIDE R194, R3.reuse, 0x4, R8 ;  /* 0x0000000403c27825 */ /* 0x040fe200078e0208 */
[----:B------:R-:W-:Y:S03]  /*9ea0*/  STL.64 [R1+0x19b8], R218 ;  /* 0x0019b8da01007387 */ /* 0x000fe60000100a00 */
[----:B------:R-:W-:Y:S01]  /*9eb0*/  IMAD.WIDE R192, R3, 0x4, R10 ;  /* 0x0000000403c07825 */ /* 0x000fe200078e020a */
[----:B------:R-:W-:Y:S01]  /*9ec0*/  STL.64 [R1+0x19c0], R216 ;  /* 0x0019c0d801007387 */ /* 0x000fe20000100a00 */
[----:B-1----:R-:W-:-:S02]  /*9ed0*/  IADD3 R3, PT, PT, R251, -0x39, RZ ;  /* 0xffffffc7fb037810 */ /* 0x002fc40007ffe0ff */
[----:B------:R-:W1:Y:S01]  /*9ee0*/  LDC R251, c[0x0][0x3a0] ;  /* 0x0000e800fffb7b82 */ /* 0x000e620000000800 */
[----:B------:R4:W-:Y:S04]  /*9ef0*/  STL.64 [R1+0x430], R12 ;  /* 0x0004300c01007387 */ /* 0x0009e80000100a00 */
[----:B------:R4:W-:Y:S04]  /*9f00*/  LDGSTS.E [R249+0x8000], desc[UR28][R12.64], !P4 ;  /* 0x080000000cf97fae */ /* 0x0009e8000e1a101c */
[----:B------:R-:W-:Y:S04]  /*9f10*/  LDGSTS.E [R249+0x8100], desc[UR28][R196.64], !P4 ;  /* 0x08100000c4f97fae */ /* 0x000fe8000e1a101c */
[----:B------:R-:W-:Y:S01]  /*9f20*/  STL.64 [R1+0x19c8], R196 ;  /* 0x0019c8c401007387 */ /* 0x000fe20000100a00 */
[----:B----4-:R-:W-:-:S03]  /*9f30*/  IMAD.WIDE R12, R0, 0x4, R4 ;  /* 0x00000004000c7825 */ /* 0x010fc600078e0204 */
[----:B------:R-:W-:Y:S04]  /*9f40*/  LDGSTS.E [R249+0x8200], desc[UR28][R194.64], !P4 ;  /* 0x08200000c2f97fae */ /* 0x000fe8000e1a101c */
[----:B------:R-:W-:Y:S01]  /*9f50*/  STL.64 [R1+0x19d0], R194 ;  /* 0x0019d0c201007387 */ /* 0x000fe20000100a00 */
[----:B------:R-:W-:-:S03]  /*9f60*/  IMAD.WIDE R172, R0, 0x4, R6 ;  /* 0x0000000400ac7825 */ /* 0x000fc600078e0206 */
[----:B------:R-:W-:Y:S01]  /*9f70*/  LDGSTS.E [R249+0x8300], desc[UR28][R192.64], !P4 ;  /* 0x08300000c0f97fae */ /* 0x000fe2000e1a101c */
[----:B------:R-:W-:-:S03]  /*9f80*/  ISETP.GE.U32.AND P4, PT, R3, 0x7fffff88, PT ;  /* 0x7fffff880300780c */ /* 0x000fc60003f86070 */
[----:B------:R-:W-:Y:S01]  /*9f90*/  STL.64 [R1+0x19d8], R192 ;  /* 0x0019d8c001007387 */ /* 0x000fe20000100a00 */
[----:B------:R-:W-:-:S03]  /*9fa0*/  IMAD R3, R2, 0x28, RZ ;  /* 0x0000002802037824 */ /* 0x000fc600078e02ff */
[----:B------:R4:W-:Y:S01]  /*9fb0*/  STL.64 [R1+0x3b0], R12 ;  /* 0x0003b00c01007387 */ /* 0x0009e20000100a00 */
[----:B------:R-:W-:-:S03]  /*9fc0*/  IMAD.WIDE R170, R0, 0x4, R8 ;  /* 0x0000000400aa7825 */ /* 0x000fc600078e0208 */
[----:B------:R4:W-:Y:S01]  /*9fd0*/  LDGSTS.E [R249+0x9000], desc[UR28][R12.64], !P5 ;  /* 0x090000000cf97fae */ /* 0x0009e2000e9a101c */
[----:B------:R-:W-:-:S03]  /*9fe0*/  IMAD.WIDE R168, R0, 0x4, R10 ;  /* 0x0000000400a87825 */ /* 0x000fc600078e020a */
[----:B------:R-:W-:Y:S01]  /*9ff0*/  LDGSTS.E [R249+0x9100], desc[UR28][R172.64], !P5 ;  /* 0x09100000acf97fae */ /* 0x000fe2000e9a101c */
[----:B--2---:R-:W-:Y:S01]  /*a000*/  VIADD R0, R14, 0xffffffc3 ;  /* 0xffffffc30e007836 */ /* 0x004fe20000000000 */
[----:B----4-:R-:W2:Y:S01]  /*a010*/  LDC R12, c[0x0][0x3a0] ;  /* 0x0000e800ff0c7b82 */ /* 0x010ea20000000800 */
[C---:B------:R-:W-:Y:S01]  /*a020*/  IMAD.WIDE R14, R3.reuse, 0x4, R4 ;  /* 0x00000004030e7825 */ /* 0x040fe200078e0204 */
[----:B------:R-:W-:Y:S03]  /*a030*/  LDGSTS.E [R249+0x9200], desc[UR28][R170.64], !P5 ;  /* 0x09200000aaf97fae */ /* 0x000fe6000e9a101c */
[C---:B------:R-:W-:Y:S01]  /*a040*/  IMAD.WIDE R148, R3.reuse, 0x4, R6 ;  /* 0x0000000403947825 */ /* 0x040fe200078e0206 */
[----:B------:R-:W-:Y:S01]  /*a050*/  LDGSTS.E [R249+0x9300], desc[UR28][R168.64], !P5 ;  /* 0x09300000a8f97fae */ /* 0x000fe2000e9a101c */
[----:B------:R-:W-:Y:S01]  /*a060*/  ISETP.GE.U32.AND P5, PT, R0, 0x7fffff84, PT ;  /* 0x7fffff840000780c */ /* 0x000fe20003fa6070 */
[----:B------:R-:W4:Y:S01]  /*a070*/  LDC R13, c[0x0][0x3a0] ;  /* 0x0000e800ff0d7b82 */ /* 0x000f220000000800 */
[C---:B------:R-:W-:Y:S01]  /*a080*/  IMAD.WIDE R146, R3.reuse, 0x4, R8 ;  /* 0x0000000403927825 */ /* 0x040fe200078e0208 */
[----:B------:R-:W-:Y:S03]  /*a090*/  STL.64 [R1+0x19e0], R172 ;  /* 0x0019e0ac01007387 */ /* 0x000fe60000100a00 */
[----:B------:R-:W-:Y:S01]  /*a0a0*/  IMAD.WIDE R144, R3, 0x4, R10 ;  /* 0x0000000403907825 */ /* 0x000fe200078e020a */
[----:B------:R-:W-:Y:S03]  /*a0b0*/  STL.64 [R1+0x19e8], R170 ;  /* 0x0019e8aa01007387 */ /* 0x000fe60000100a00 */
[----:B------:R-:W-:Y:S01]  /*a0c0*/  IMAD R0, R2, 0x2c, RZ ;  /* 0x0000002c02007824 */ /* 0x000fe200078e02ff */
[----:B------:R5:W-:Y:S01]  /*a0d0*/  LDGSTS.E [R249+0xa000], desc[UR28][R14.64], !P6 ;  /* 0x0a0000000ef97fae */ /* 0x000be2000f1a101c */
[----:B---3--:R-:W-:-:S02]  /*a0e0*/  VIADD R3, R248, 0xfffffffe ;  /* 0xfffffffef8037836 */ /* 0x008fc40000000000 */
[----:B------:R-:W3:Y:S01]  /*a0f0*/  LDC R248, c[0x0][0x3a0] ;  /* 0x0000e800fff87b82 */ /* 0x000ee20000000800 */
[----:B------:R-:W-:Y:S01]  /*a100*/  STL.64 [R1+0x19f0], R168 ;  /* 0x0019f0a801007387 */ /* 0x000fe20000100a00 */
[----:B------:R-:W-:-:S03]  /*a110*/  IMAD.WIDE R124, R0, 0x4, R6 ;  /* 0x00000004007c7825 */ /* 0x000fc600078e0206 */
[----:B------:R-:W-:Y:S01]  /*a120*/  LDGSTS.E [R249+0xa100], desc[UR28][R148.64], !P6 ;  /* 0x0a10000094f97fae */ /* 0x000fe2000f1a101c */
[----:B------:R-:W-:-:S03]  /*a130*/  IMAD.WIDE R122, R0, 0x4, R8 ;  /* 0x00000004007a7825 */ /* 0x000fc600078e0208 */
[----:B------:R5:W-:Y:S04]  /*a140*/  STL.64 [R1+0x330], R14 ;  /* 0x0003300e01007387 */ /* 0x000be80000100a00 */
[----:B------:R-:W-:Y:S01]  /*a150*/  LDGSTS.E [R249+0xa200], desc[UR28][R146.64], !P6 ;  /* 0x0a20000092f97fae */ /* 0x000fe2000f1a101c */
[----:B------:R-:W-:-:S03]  /*a160*/  IMAD.WIDE R120, R0, 0x4, R10 ;  /* 0x0000000400787825 */ /* 0x000fc600078e020a */
[----:B------:R-:W-:Y:S01]  /*a170*/  LDGSTS.E [R249+0xa300], desc[UR28][R144.64], !P6 ;  /* 0x0a30000090f97fae */ /* 0x000fe2000f1a101c */
[----:B------:R-:W-:Y:S01]  /*a180*/  ISETP.GE.U32.AND P6, PT, R3, 0x7fffffbf, PT ;  /* 0x7fffffbf0300780c */ /* 0x000fe20003fc6070 */
[----:B------:R-:W-:Y:S02]  /*a190*/  IMAD R3, R2, 0x30, RZ ;  /* 0x0000003002037824 */ /* 0x000fe400078e02ff */
[----:B-----5:R-:W-:Y:S01]  /*a1a0*/  IMAD.WIDE R14, R0, 0x4, R4 ;  /* 0x00000004000e7825 */ /* 0x020fe200078e0204 */
[----:B------:R-:W-:Y:S01]  /*a1b0*/  STL.64 [R1+0x19f8], R148 ;  /* 0x0019f89401007387 */ /* 0x000fe20000100a00 */
[----:B-1----:R-:W-:Y:S02]  /*a1c0*/  IADD3 R0, PT, PT, R251, -0x6, RZ ;  /* 0xfffffffafb007810 */ /* 0x002fe40007ffe0ff */
[----:B------:R-:W1:Y:S01]  /*a1d0*/  LDC R251, c[0x0][0x3a0] ;  /* 0x0000e800fffb7b82 */ /* 0x000e620000000800 */
[----:B------:R-:W-:Y:S01]  /*a1e0*/  STL.64 [R1+0x1a00], R146 ;  /* 0x001a009201007387 */ /* 0x000fe20000100a00 */
[----:B------:R-:W-:-:S03]  /*a1f0*/  IMAD.WIDE R100, R3, 0x4, R6 ;  /* 0x0000000403647825 */ /* 0x000fc600078e0206 */
[----:B------:R-:W-:Y:S01]  /*a200*/  STL.64 [R1+0x1a08], R144 ;  /* 0x001a089001007387 */ /* 0x000fe20000100a00 */
[----:B------:R-:W-:-:S03]  /*a210*/  IMAD.WIDE R98, R3, 0x4, R8 ;  /* 0x0000000403627825 */ /* 0x000fc600078e0208 */
[----:B------:R5:W-:Y:S04]  /*a220*/  STL.64 [R1+0x2b0], R14 ;  /* 0x0002b00e01007387 */ /* 0x000be80000100a00 */
[----:B------:R5:W-:Y:S01]  /*a230*/  LDGSTS.E [R249+0xb000], desc[UR28][R14.64], !P1 ;  /* 0x0b0000000ef97fae */ /* 0x000be2000c9a101c */
[----:B------:R-:W-:-:S03]  /*a240*/  IMAD.WIDE R96, R3, 0x4, R10 ;  /* 0x0000000403607825 */ /* 0x000fc600078e020a */
[----:B------:R-:W-:Y:S04]  /*a250*/  LDGSTS.E [R249+0xb100], desc[UR28][R124.64], !P1 ;  /* 0x0b1000007cf97fae */ /* 0x000fe8000c9a101c */
[----:B------:R-:W-:Y:S01]  /*a260*/  LDGSTS.E [R249+0xb200], desc[UR28][R122.64], !P1 ;  /* 0x0b2000007af97fae */ /* 0x000fe2000c9a101c */
[----:B-----5:R-:W-:-:S03]  /*a270*/  IMAD.WIDE R14, R3, 0x4, R4 ;  /* 0x00000004030e7825 */ /* 0x020fc600078e0204 */
[----:B------:R-:W-:Y:S01]  /*a280*/  LDGSTS.E [R249+0xb300], desc[UR28][R120.64], !P1 ;  /* 0x0b30000078f97fae */ /* 0x000fe2000c9a101c */
[----:B------:R-:W-:Y:S01]  /*a290*/  ISETP.GE.U32.AND P1, PT, R0, 0x7fffffbb, PT ;  /* 0x7fffffbb0000780c */ /* 0x000fe20003f26070 */
[----:B------:R-:W-:Y:S02]  /*a2a0*/  IMAD R0, R2, 0x34, RZ ;  /* 0x0000003402007824 */ /* 0x000fe400078e02ff */
[----:B------:R-:W-:Y:S01]  /*a2b0*/  STL.64 [R1+0x1a10], R124 ;  /* 0x001a107c01007387 */ /* 0x000fe20000100a00 */
[----:B--2---:R-:W-:-:S03]  /*a2c0*/  VIADD R3, R12, 0xfffffff6 ;  /* 0xfffffff60c037836 */ /* 0x004fc60000000000 */
[----:B------:R2:W-:Y:S01]  /*a2d0*/  LDGSTS.E [R249+0xc000], desc[UR28][R14.64], !P2 ;  /* 0x0c0000000ef97fae */ /* 0x0005e2000d1a101c */
[----:B------:R-:W-:Y:S01]  /*a2e0*/  IMAD.WIDE R76, R0, 0x4, R6 ;  /* 0x00000004004c7825 */ /* 0x000fe200078e0206 */
[----:B------:R-:W5:Y:S02]  /*a2f0*/  LDC R12, c[0x0][0x3a0] ;  /* 0x0000e800ff0c7b82 */ /* 0x000f640000000800 */
[----:B------:R-:W-:Y:S04]  /*a300*/  STL.64 [R1+0x1a18], R122 ;  /* 0x001a187a01007387 */ /* 0x000fe80000100a00 */
[----:B------:R-:W-:Y:S04]  /*a310*/  STL.64 [R1+0x1a20], R120 ;  /* 0x001a207801007387 */ /* 0x000fe80000100a00 */
[----:B------:R-:W-:Y:S04]  /*a320*/  LDGSTS.E [R249+0xc100], desc[UR28][R100.64], !P2 ;  /* 0x0c10000064f97fae */ /* 0x000fe8000d1a101c */
[----:B------:R2:W-:Y:S04]  /*a330*/  STL.64 [R1+0x250], R14 ;  /* 0x0002500e01007387 */ /* 0x0005e80000100a00 */
[----:B------:R-:W-:Y:S04]  /*a340*/  LDGSTS.E [R249+0xc200], desc[UR28][R98.64], !P2 ;  /* 0x0c20000062f97fae */ /* 0x000fe8000d1a101c */
[----:B------:R-:W-:Y:S01]  /*a350*/  LDGSTS.E [R249+0xc300], desc[UR28][R96.64], !P2 ;  /* 0x0c30000060f97fae */ /* 0x000fe2000d1a101c */
[----:B------:R-:W-:Y:S01]  /*a360*/  ISETP.GE.U32.AND P2, PT, R3, 0x7fffffb7, PT ;  /* 0x7fffffb70300780c */ /* 0x000fe20003f46070 */
[----:B------:R-:W-:-:S02]  /*a370*/  IMAD R3, R2, 0x38, RZ ;  /* 0x0000003802037824 */ /* 0x000fc400078e02ff */
[C---:B--2---:R-:W-:Y:S01]  /*a380*/  IMAD.WIDE R14, R0.reuse, 0x4, R4 ;  /* 0x00000004000e7825 */ /* 0x044fe200078e0204 */
[----:B------:R-:W-:Y:S03]  /*a390*/  STL.64 [R1+0x1a28], R100 ;  /* 0x001a286401007387 */ /* 0x000fe60000100a00 */
[C---:B------:R-:W-:Y:S01]  /*a3a0*/  IMAD.WIDE R74, R0.reuse, 0x4, R8 ;  /* 0x00000004004a7825 */ /* 0x040fe200078e0208 */
[----:B------:R-:W-:Y:S03]  /*a3b0*/  STL.64 [R1+0x1a30], R98 ;  /* 0x001a306201007387 */ /* 0x000fe60000100a00 */
[----:B------:R-:W-:Y:S01]  /*a3c0*/  IMAD.WIDE R72, R0, 0x4, R10 ;  /* 0x0000000400487825 */ /* 0x000fe200078e020a */
[----:B------:R-:W-:Y:S04]  /*a3d0*/  STL.64 [R1+0x1a38], R96 ;  /* 0x001a386001007387 */ /* 0x000fe80000100a00 */
[----:B------:R2:W-:Y:S01]  /*a3e0*/  STL.64 [R1+0x1f0], R14 ;  /* 0x0001f00e01007387 */ /* 0x0005e20000100a00 */
[----:B------:R-:W-:-:S03]  /*a3f0*/  IMAD.WIDE R52, R3, 0x4, R6 ;  /* 0x0000000403347825 */ /* 0x000fc600078e0206 */
[----:B------:R2:W-:Y:S01]  /*a400*/  LDGSTS.E [R249+0xd000], desc[UR28][R14.64], !P3 ;  /* 0x0d0000000ef97fae */ /* 0x0005e2000d9a101c */
[----:B---3--:R-:W-:Y:S02]  /*a410*/  VIADD R0, R248, 0xfffffff2 ;  /* 0xfffffff2f8007836 */ /* 0x008fe40000000000 */
[C---:B------:R-:W-:Y:S01]  /*a420*/  IMAD.WIDE R50, R3.reuse, 0x4, R8 ;  /* 0x0000000403327825 */ /* 0x040fe200078e0208 */
[----:B------:R-:W-:Y:S03]  /*a430*/  LDGSTS.E [R249+0xd100], desc[UR28][R76.64], !P3 ;  /* 0x0d1000004cf97fae */ /* 0x000fe6000d9a101c */
[C---:B------:R-:W-:Y:S01]  /*a440*/  IMAD.WIDE R48, R3.reuse, 0x4, R10 ;  /* 0x0000000403307825 */ /* 0x040fe200078e020a */
[----:B------:R-:W-:Y:S03]  /*a450*/  LDGSTS.E [R249+0xd200], desc[UR28][R74.64], !P3 ;  /* 0x0d2000004af97fae */ /* 0x000fe6000d9a101c */
[----:B--2---:R-:W-:Y:S01]  /*a460*/  IMAD.WIDE R14, R3, 0x4, R4 ;  /* 0x00000004030e7825 */ /* 0x004fe200078e0204 */
[----:B------:R-:W-:Y:S01]  /*a470*/  LDGSTS.E [R249+0xd300], desc[UR28][R72.64], !P3 ;  /* 0x0d30000048f97fae */ /* 0x000fe2000d9a101c */
[----:B----4-:R-:W-:-:S02]  /*a480*/  IADD3 R3, PT, PT, R13, -0x12, RZ ;  /* 0xffffffee0d037810 */ /* 0x010fc40007ffe0ff */
[----:B------:R-:W2:Y:S01]  /*a490*/  LDC R13, c[0x0][0x3a0] ;  /* 0x0000e800ff0d7b82 */ /* 0x000ea20000000800 */
[----:B------:R3:W-:Y:S01]  /*a4a0*/  LDGSTS.E [R249+0xe000], desc[UR28][R14.64], !P4 ;  /* 0x0e0000000ef97fae */ /* 0x0007e2000e1a101c */
[----:B------:R-:W-:Y:S01]  /*a4b0*/  ISETP.GE.U32.AND P3, PT, R0, 0x7fffffb3, PT ;  /* 0x7fffffb30000780c */ /* 0x000fe20003f66070 */
[----:B------:R-:W-:Y:S02]  /*a4c0*/  IMAD R0, R2, 0x3c, RZ ;  /* 0x0000003c02007824 */ /* 0x000fe400078e02ff */
[----:B------:R-:W-:Y:S04]  /*a4d0*/  LDGSTS.E [R249+0xe100], desc[UR28][R52.64], !P4 ;  /* 0x0e10000034f97fae */ /* 0x000fe8000e1a101c */
[----:B------:R-:W-:Y:S04]  /*a4e0*/  LDGSTS.E [R249+0xe200], desc[UR28][R50.64], !P4 ;  /* 0x0e20000032f97fae */ /* 0x000fe8000e1a101c */
[----:B------:R-:W-:Y:S04]  /*a4f0*/  STL.64 [R1+0x1a40], R76 ;  /* 0x001a404c01007387 */ /* 0x000fe80000100a00 */
[----:B------:R-:W-:Y:S01]  /*a500*/  LDGSTS.E [R249+0xe300], desc[UR28][R48.64], !P4 ;  /* 0x0e30000030f97fae */ /* 0x000fe2000e1a101c */
[----:B------:R-:W-:Y:S01]  /*a510*/  ISETP.GE.U32.AND P4, PT, R3, 0x7fffffaf, PT ;  /* 0x7fffffaf0300780c */ /* 0x000fe20003f86070 */
[----:B-1----:R-:W-:-:S02]  /*a520*/  VIADD R3, R251, 0xffffffea ;  /* 0xffffffeafb037836 */ /* 0x002fc40000000000 */
[----:B------:R-:W-:Y:S01]  /*a530*/  STL.64 [R1+0x1a48], R74 ;  /* 0x001a484a01007387 */ /* 0x000fe20000100a00 */
[----:B------:R-:W1:Y:S03]  /*a540*/  LDC R251, c[0x0][0x3a0] ;  /* 0x0000e800fffb7b82 */ /* 0x000e660000000800 */
[----:B------:R-:W-:Y:S01]  /*a550*/  STL.64 [R1+0x1a50], R72 ;  /* 0x001a504801007387 */ /* 0x000fe20000100a00 */
[----:B------:R-:W-:-:S03]  /*a560*/  IMAD.WIDE R28, R0, 0x4, R6 ;  /* 0x00000004001c7825 */ /* 0x000fc600078e0206 */
[----:B------:R3:W-:Y:S01]  /*a570*/  STL.64 [R1+0x190], R14 ;  /* 0x0001900e01007387 */ /* 0x0007e20000100a00 */
[----:B------:R-:W-:Y:S01]  /*a580*/  IMAD.WIDE R26, R0, 0x4, R8 ;  /* 0x00000004001a7825 */ /* 0x000fe200078e0208 */
[----:B------:R-:W-:-:S03]  /*a590*/  LOP3.LUT R248, R250, 0x20, RZ, 0x3c, !PT ;  /* 0x00000020faf87812 */ /* 0x000fc600078e3cff */
[C---:B------:R-:W-:Y:S01]  /*a5a0*/  IMAD.WIDE R20, R0.reuse, 0x4, R10 ;  /* 0x0000000400147825 */ /* 0x040fe200078e020a */
[----:B------:R-:W-:Y:S03]  /*a5b0*/  STL.64 [R1+0x1a58], R52 ;  /* 0x001a583401007387 */ /* 0x000fe60000100a00 */
[----:B---3--:R-:W-:Y:S01]  /*a5c0*/  IMAD.WIDE R14, R0, 0x4, R4 ;  /* 0x00000004000e7825 */ /* 0x008fe200078e0204 */
[----:B------:R-:W-:Y:S04]  /*a5d0*/  STL.64 [R1+0x1a60], R50 ;  /* 0x001a603201007387 */ /* 0x000fe80000100a00 */
[----:B------:R3:W-:Y:S01]  /*a5e0*/  LDGSTS.E [R249+0xf000], desc[UR28][R14.64], !P5 ;  /* 0x0f0000000ef97fae */ /* 0x0007e2000e9a101c */
[----:B------:R-:W-:-:S02]  /*a5f0*/  VIADD R248, R248, UR5 ;  /* 0x00000005f8f87c36 */ /* 0x000fc40008000000 */
[C---:B------:R-:W-:Y:S01]  /*a600*/  IMAD.WIDE R22, R2.reuse, 0x4, R4 ;  /* 0x0000000402167825 */ /* 0x040fe200078e0204 */
[----:B------:R-:W-:Y:S03]  /*a610*/  LDGSTS.E [R249+0xf100], desc[UR28][R28.64], !P5 ;  /* 0x0f1000001cf97fae */ /* 0x000fe6000e9a101c */
[C---:B------:R-:W-:Y:S01]  /*a620*/  IMAD.WIDE R18, R2.reuse, 0x4, R6 ;  /* 0x0000000402127825 */ /* 0x040fe200078e0206 */
[----:B------:R-:W-:Y:S04]  /*a630*/  STL.64 [R1+0x1a68], R48 ;  /* 0x001a683001007387 */ /* 0x000fe80000100a00 */
[----:B------:R-:W-:Y:S01]  /*a640*/  LDGSTS.E [R249+0xf200], desc[UR28][R26.64], !P5 ;  /* 0x0f2000001af97fae */ /* 0x000fe2000e9a101c */
[----:B------:R-:W-:-:S02]  /*a650*/  IMAD R0, R2, 0x5, RZ ;  /* 0x0000000502007824 */ /* 0x000fc400078e02ff */
[----:B------:R-:W-:Y:S01]  /*a660*/  IMAD.WIDE R16, R2, 0x4, R8 ;  /* 0x0000000402107825 */ /* 0x000fe200078e0208 */
[----:B------:R3:W-:Y:S04]  /*a670*/  STL.64 [R1+0x130], R14 ;  /* 0x0001300e01007387 */ /* 0x0007e80000100a00 */
[----:B------:R4:W-:Y:S01]  /*a680*/  LDGSTS.E [R249+0xf300], desc[UR28][R20.64], !P5 ;  /* 0x0f30000014f97fae */ /* 0x0009e2000e9a101c */
[----:B------:R-:W-:Y:S02]  /*a690*/  ISETP.GE.U32.AND P5, PT, R3, 0x7fffffab, PT ;  /* 0x7fffffab0300780c */ /* 0x000fe40003fa6070 */
[----:B-----5:R-:W-:Y:S01]  /*a6a0*/  IADD3 R3, PT, PT, R12, -0x1a, RZ ;  /* 0xffffffe60c037810 */ /* 0x020fe20007ffe0ff */
[----:B------:R-:W-:Y:S01]  /*a6b0*/  STL.64 [R1+0x1a70], R28 ;  /* 0x001a701c01007387 */ /* 0x000fe20000100a00 */
[----:B------:R-:W5:Y:S03]  /*a6c0*/  LDC R12, c[0x0][0x3a0] ;  /* 0x0000e800ff0c7b82 */ /* 0x000f660000000800 */
[----:B------:R-:W-:Y:S01]  /*a6d0*/  STL.64 [R1+0x1a78], R26 ;  /* 0x001a781a01007387 */ /* 0x000fe20000100a00 */
[----:B---3--:R-:W-:-:S03]  /*a6e0*/  IMAD.WIDE R14, R2, 0x4, R10 ;  /* 0x00000004020e7825 */ /* 0x008fc600078e020a */
[----:B------:R4:W-:Y:S04]  /*a6f0*/  STL.64 [R1+0x1a80], R20 ;  /* 0x001a801401007387 */ /* 0x0009e80000100a00 */
[----:B------:R-:W-:Y:S04]  /*a700*/  STL.64 [R1+0x810], R22 ;  /* 0x0008101601007387 */ /* 0x000fe80000100a00 */
[----:B------:R-:W-:Y:S04]  /*a710*/  LDGSTS.E [R248+0x400], desc[UR28][R22.64], !P6 ;  /* 0x0040000016f87fae */ /* 0x000fe8000f1a101c */
[----:B------:R3:W-:Y:S01]  /*a720*/  STL.64 [R1+0x808], R18 ;  /* 0x0008081201007387 */ /* 0x0007e20000100a00 */
[----:B----4-:R-:W-:-:S03]  /*a730*/  IMAD.WIDE R20, R0, 0x4, R4 ;  /* 0x0000000400147825 */ /* 0x010fc600078e0204 */
[----:B------:R3:W-:Y:S04]  /*a740*/  LDGSTS.E [R248+0x500], desc[UR28][R18.64], !P6 ;  /* 0x0050000012f87fae */ /* 0x0007e8000f1a101c */
[----:B------:R4:W-:Y:S04]  /*a750*/  STL.64 [R1+0x800], R16 ;  /* 0x0008001001007387 */ /* 0x0009e80000100a00 */
[----:B------:R4:W-:Y:S01]  /*a760*/  LDGSTS.E [R248+0x600], desc[UR28][R16.64], !P6 ;  /* 0x0060000010f87fae */ /* 0x0009e2000f1a101c */
[----:B---3--:R-:W-:-:S03]  /*a770*/  IMAD.WIDE R18, R0, 0x4, R6 ;  /* 0x0000000400127825 */ /* 0x008fc600078e0206 */
[----:B------:R3:W-:Y:S04]  /*a780*/  STL.64 [R1+0x7f8], R14 ;  /* 0x0007f80e01007387 */ /* 0x0007e80000100a00 */
[----:B------:R3:W-:Y:S01]  /*a790*/  LDGSTS.E [R248+0x700], desc[UR28][R14.64], !P6 ;  /* 0x007000000ef87fae */ /* 0x0007e2000f1a101c */
[----:B------:R-:W-:Y:S01]  /*a7a0*/  ISETP.GE.U32.AND P6, PT, R3, 0x7fffffa7, PT ;  /* 0x7fffffa70300780c */ /* 0x000fe20003fc6070 */
[----:B----4-:R-:W-:Y:S02]  /*a7b0*/  IMAD.WIDE R16, R0, 0x4, R8 ;  /* 0x0000000400107825 */ /* 0x010fe400078e0208 */
[----:B------:R-:W-:Y:S02]  /*a7c0*/  STL.64 [R1+0x790], R20 ;  /* 0x0007901401007387 */ /* 0x000fe40000100a00 */
[----:B------:R-:W-:-:S02]  /*a7d0*/  IMAD R3, R2, 0x9, RZ ;  /* 0x0000000902037824 */ /* 0x000fc400078e02ff */
[----:B------:R-:W-:Y:S01]  /*a7e0*/  LDGSTS.E [R248+0x1400], desc[UR28][R20.64], !P1 ;  /* 0x0140000014f87fae */ /* 0x000fe2000c9a101c */
[----:B---3--:R-:W-:-:S03]  /*a7f0*/  IMAD.WIDE R14, R0, 0x4, R10 ;  /* 0x00000004000e7825 */ /* 0x008fc600078e020a */
[----:B------:R3:W-:Y:S01]  /*a800*/  STL.64 [R1+0x788], R18 ;  /* 0x0007881201007387 */ /* 0x0007e20000100a00 */
[----:B--2---:R-:W-:-:S03]  /*a810*/  VIADD R0, R13, 0xffffffe2 ;  /* 0xffffffe20d007836 */ /* 0x004fc60000000000 */
[----:B------:R3:W-:Y:S01]  /*a820*/  LDGSTS.E [R248+0x1500], desc[UR28][R18.64], !P1 ;  /* 0x0150000012f87fae */ /* 0x0007e2000c9a101c */
[----:B------:R-:W2:Y:S01]  /*a830*/  LDC R13, c[0x0][0x3a0] ;  /* 0x0000e800ff0d7b82 */ /* 0x000ea20000000800 */
[C---:B------:R-:W-:Y:S02]  /*a840*/  IMAD.WIDE R192, R3.reuse, 0x4, R10 ;  /* 0x0000000403c07825 */ /* 0x040fe400078e020a */
[----:B------:R4:W-:Y:S04]  /*a850*/  STL.64 [R1+0x780], R16 ;  /* 0x0007801001007387 */ /* 0x0009e80000100a00 */
[----:B------:R4:W-:Y:S04]  /*a860*/  LDGSTS.E [R248+0x1600], desc[UR28][R16.64], !P1 ;  /* 0x0160000010f87fae */ /* 0x0009e8000c9a101c */
[----:B------:R1:W-:Y:S01]  /*a870*/  STL.64 [R1+0x778], R14 ;  /* 0x0007780e01007387 */ /* 0x0003e20000100a00 */
[----:B---3--:R-:W-:-:S03]  /*a880*/  IMAD.WIDE R18, R3, 0x4, R4 ;  /* 0x0000000403127825 */ /* 0x008fc600078e0204 */
[----:B------:R1:W-:Y:S01]  /*a890*/  LDGSTS.E [R248+0x1700], desc[UR28][R14.64], !P1 ;  /* 0x017000000ef87fae */ /* 0x0003e2000c9a101c */
[C---:B----4-:R-:W-:Y:S01]  /*a8a0*/  IMAD.WIDE R16, R3.reuse, 0x4, R6 ;  /* 0x0000000403107825 */ /* 0x050fe200078e0206 */
[----:B------:R-:W-:Y:S02]  /*a8b0*/  ISETP.GE.U32.AND P1, PT, R0, 0x7fffffa3, PT ;  /* 0x7fffffa30000780c */ /* 0x000fe40003f26070 */
[----:B------:R3:W-:Y:S01]  /*a8c0*/  STL.64 [R1+0x710], R18 ;  /* 0x0007101201007387 */ /* 0x0007e20000100a00 */
[----:B-1----:R-:W-:-:S03]  /*a8d0*/  IMAD.WIDE R14, R3, 0x4, R8 ;  /* 0x00000004030e7825 */ /* 0x002fc600078e0208 */
[----:B------:R3:W-:Y:S01]  /*a8e0*/  LDGSTS.E [R248+0x2400], desc[UR28][R18.64], !P2 ;  /* 0x0240000012f87fae */ /* 0x0007e2000d1a101c */
[----:B------:R-:W-:Y:S02]  /*a8f0*/  VIADD R3, R251, 0xffffffde ;  /* 0xffffffdefb037836 */ /* 0x000fe40000000000 */
[----:B------:R-:W-:Y:S01]  /*a900*/  IMAD R0, R2, 0xd, RZ ;  /* 0x0000000d02007824 */ /* 0x000fe200078e02ff */
[----:B------:R-:W1:Y:S01]  /*a910*/  LDC R251, c[0x0][0x3a0] ;  /* 0x0000e800fffb7b82 */ /* 0x000e620000000800 */
[----:B------:R4:W-:Y:S02]  /*a920*/  STL.64 [R1+0x708], R16 ;  /* 0x0007081001007387 */ /* 0x0009e40000100a00 */
[C---:B------:R-:W-:Y:S02]  /*a930*/  IMAD.WIDE R20, R0.reuse, 0x4, R10 ;  /* 0x0000000400147825 */ /* 0x040fe400078e020a */
[----:B------:R4:W-:Y:S02]  /*a940*/  LDGSTS.E [R248+0x2500], desc[UR28][R16.64], !P2 ;  /* 0x0250000010f87fae */ /* 0x0009e4000d1a101c */
[----:B---3--:R-:W-:-:S02]  /*a950*/  IMAD.WIDE R18, R0, 0x4, R4 ;  /* 0x0000000400127825 */ /* 0x008fc400078e0204 */
[----:B------:R3:W-:Y:S04]  /*a960*/  STL.64 [R1+0x700], R14 ;  /* 0x0007000e01007387 */ /* 0x0007e80000100a00 */
[----:B------:R3:W-:Y:S01]  /*a970*/  LDGSTS.E [R248+0x2600], desc[UR28][R14.64], !P2 ;  /* 0x026000000ef87fae */ /* 0x0007e2000d1a101c */
[----:B----4-:R-:W-:-:S03]  /*a980*/  IMAD.WIDE R16, R0, 0x4, R6 ;  /* 0x0000000400107825 */ /* 0x010fc600078e0206 */
[----:B------:R-:W-:Y:S01]  /*a990*/  LDGSTS.E [R248+0x2700], desc[UR28][R192.64], !P2 ;  /* 0x02700000c0f87fae */ /* 0x000fe2000d1a101c */
[----:B------:R-:W-:Y:S01]  /*a9a0*/  ISETP.GE.U32.AND P2, PT, R3, 0x7fffff9f, PT ;  /* 0x7fffff9f0300780c */ /* 0x000fe20003f46070 */
[----:B------:R-:W-:Y:S02]  /*a9b0*/  IMAD R3, R2, 0x11, RZ ;  /* 0x0000001102037824 */ /* 0x000fe400078e02ff */
[----:B------:R-:W-:Y:S01]  /*a9c0*/  STL.64 [R1+0x1ad0], R192 ;  /* 0x001ad0c001007387 */ /* 0x000fe20000100a00 */
[----:B---3--:R-:W-:Y:S01]  /*a9d0*/  IMAD.WIDE R14, R0, 0x4, R8 ;  /* 0x00000004000e7825 */ /* 0x008fe200078e0208 */
[----:B-----5:R-:W-:Y:S02]  /*a9e0*/  IADD3 R0, PT, PT, R12, -0x26, RZ ;  /* 0xffffffda0c007810 */ /* 0x020fe40007ffe0ff */
[----:B------:R-:W-:Y:S01]  /*a9f0*/  LDGSTS.E [R248+0x3400], desc[UR28][R18.64], !P3 ;  /* 0x0340000012f87fae */ /* 0x000fe2000d9a101c */
[----:B------:R-:W3:Y:S03]  /*aa00*/  LDC R12, c[0x0][0x3a0] ;  /* 0x0000e800ff0c7b82 */ /* 0x000ee60000000800 */
[----:B------:R-:W-:Y:S01]  /*aa10*/  STL.64 [R1+0x690], R18 ;  /* 0x0006901201007387 */ /* 0x000fe20000100a00 */
[----:B------:R-:W-:-:S03]  /*aa20*/  IMAD.WIDE R98, R3, 0x4, R6 ;  /* 0x0000000403627825 */ /* 0x000fc600078e0206 */
[----:B------:R4:W-:Y:S01]  /*aa30*/  STL.64 [R1+0x688], R16 ;  /* 0x0006881001007387 */ /* 0x0009e20000100a00 */
[----:B------:R-:W-:-:S03]  /*aa40*/  IMAD.WIDE R100, R3, 0x4, R8 ;  /* 0x0000000403647825 */ /* 0x000fc600078e0208 */
[----:B------:R4:W-:Y:S01]  /*aa50*/  LDGSTS.E [R248+0x3500], desc[UR28][R16.64], !P3 ;  /* 0x0350000010f87fae */ /* 0x0009e2000d9a101c */
[----:B------:R-:W-:-:S03]  /*aa60*/  IMAD.WIDE R120, R3, 0x4, R10 ;  /* 0x0000000403787825 */ /* 0x000fc600078e020a */
[----:B------:R5:W-:Y:S04]  /*aa70*/  STL.64 [R1+0x680], R14 ;  /* 0x0006800e01007387 */ /* 0x000be80000100a00 */
[----:B------:R5:W-:Y:S04]  /*aa80*/  LDGSTS.E [R248+0x3600], desc[UR28][R14.64], !P3 ;  /* 0x036000000ef87fae */ /* 0x000be8000d9a101c */
[----:B------:R-:W-:Y:S01]  /*aa90*/  LDGSTS.E [R248+0x3700], desc[UR28][R20.64], !P3 ;  /* 0x0370000014f87fae */ /* 0x000fe2000d9a101c */
[----:B------:R-:W-:Y:S01]  /*aaa0*/  ISETP.GE.U32.AND P3, PT, R0, 0x7fffff9b, PT ;  /* 0x7fffff9b0000780c */ /* 0x000fe20003f66070 */
[----:B------:R-:W-:Y:S01]  /*aab0*/  IMAD R0, R2, 0x15, RZ ;  /* 0x0000001502007824 */ /* 0x000fe200078e02ff */
[----:B----4-:R-:W4:Y:S01]  /*aac0*/  LDC R16, c[0x0][0x3a0] ;  /* 0x0000e800ff107b82 */ /* 0x010f220000000800 */
[----:B------:R-:W-:Y:S01]  /*aad0*/  STL.64 [R1+0x1a88], R20 ;  /* 0x001a881401007387 */ /* 0x000fe20000100a00 */
[----:B-----5:R-:W-:-:S04]  /*aae0*/  IMAD.WIDE R14, R3, 0x4, R4 ;  /* 0x00000004030e7825 */ /* 0x020fc800078e0204 */
[----:B--2---:R-:W-:Y:S01]  /*aaf0*/  VIADD R3, R13, 0xffffffd6 ;  /* 0xffffffd60d037836 */ /* 0x004fe20000000000 */
[----:B------:R2:W-:Y:S01]  /*ab00*/  LDGSTS.E [R248+0x4400], desc[UR28][R14.64], !P4 ;  /* 0x044000000ef87fae */ /* 0x0005e2000e1a101c */
[----:B------:R-:W5:Y:S01]  /*ab10*/  LDC R13, c[0x0][0x3a0] ;  /* 0x0000e800ff0d7b82 */ /* 0x000f620000000800 */
[C---:B------:R-:W-:Y:S02]  /*ab20*/  IMAD.WIDE R194, R0.reuse, 0x4, R6 ;  /* 0x0000000400c27825 */ /* 0x040fe400078e0206 */
[----:B------:R2:W-:Y:S02]  /*ab30*/  STL.64 [R1+0x610], R14 ;  /* 0x0006100e01007387 */ /* 0x0005e40000100a00 */
[C---:B------:R-:W-:Y:S02]  /*ab40*/  IMAD.WIDE R196, R0.reuse, 0x4, R8 ;  /* 0x0000000400c47825 */ /* 0x040fe400078e0208 */
[----:B------:R-:W-:Y:S02]  /*ab50*/  LDGSTS.E [R248+0x4500], desc[UR28][R98.64], !P4 ;  /* 0x0450000062f87fae */ /* 0x000fe4000e1a101c */
[----:B------:R-:W-:-:S02]  /*ab60*/  IMAD.WIDE R216, R0, 0x4, R10 ;  /* 0x0000000400d87825 */ /* 0x000fc400078e020a */
[----:B------:R-:W-:Y:S02]  /*ab70*/  LDGSTS.E [R248+0x4600], desc[UR28][R100.64], !P4 ;  /* 0x0460000064f87fae */ /* 0x000fe4000e1a101c */
[----:B--2---:R-:W-:Y:S02]  /*ab80*/  IMAD.WIDE R14, R0, 0x4, R4 ;  /* 0x00000004000e7825 */ /* 0x004fe400078e0204 */
[----:B------:R-:W-:Y:S02]  /*ab90*/  LDGSTS.E [R248+0x4700], desc[UR28][R120.64], !P4 ;  /* 0x0470000078f87fae */ /* 0x000fe4000e1a101c */
[----:B-1----:R-:W-:Y:S01]  /*aba0*/  VIADD R0, R251, 0xffffffd2 ;  /* 0xffffffd2fb007836 */ /* 0x002fe20000000000 */
[----:B------:R-:W-:Y:S01]  /*abb0*/  ISETP.GE.U32.AND P4, PT, R3, 0x7fffff97, PT ;  /* 0x7fffff970300780c */ /* 0x000fe20003f86070 */
[----:B------:R-:W1:Y:S01]  /*abc0*/  LDC R251, c[0x0][0x3a0] ;  /* 0x0000e800fffb7b82 */ /* 0x000e620000000800 */
[----:B------:R-:W-:Y:S01]  /*abd0*/  STL.64 [R1+0x1a90], R98 ;  /* 0x001a906201007387 */ /* 0x000fe20000100a00 */
[----:B------:R-:W-:-:S03]  /*abe0*/  IMAD R3, R2, 0x19, RZ ;  /* 0x0000001902037824 */ /* 0x000fc600078e02ff */
[----:B------:R-:W-:Y:S01]  /*abf0*/  STL.64 [R1+0x1a98], R100 ;  /* 0x001a986401007387 */ /* 0x000fe20000100a00 */
[----:B------:R-:W-:-:S03]  /*ac00*/  IMAD.WIDE R238, R3, 0x4, R6 ;  /* 0x0000000403ee7825 */ /* 0x000fc600078e0206 */
[----:B------:R-:W-:Y:S01]  /*ac10*/  STL.64 [R1+0x1aa0], R120 ;  /* 0x001aa07801007387 */ /* 0x000fe20000100a00 */
[----:B------:R-:W-:-:S03]  /*ac20*/  IMAD.WIDE R236, R3, 0x4, R8 ;  /* 0x0000000403ec7825 */ /* 0x000fc600078e0208 */
[----:B------:R2:W-:Y:S01]  /*ac30*/  STL.64 [R1+0x590], R14 ;  /* 0x0005900e01007387 */ /* 0x0005e20000100a00 */
[----:B------:R-:W-:-:S03]  /*ac40*/  IMAD.WIDE R234, R3, 0x4, R10 ;  /* 0x0000000403ea7825 */ /* 0x000fc600078e020a */
[----:B------:R2:W-:Y:S04]  /*ac50*/  LDGSTS.E [R248+0x5400], desc[UR28][R14.64], !P5 ;  /* 0x054000000ef87fae */ /* 0x0005e8000e9a101c */
[----:B------:R-:W-:Y:S04]  /*ac60*/  LDGSTS.E [R248+0x5500], desc[UR28][R194.64], !P5 ;  /* 0x05500000c2f87fae */ /* 0x000fe8000e9a101c */
[----:B------:R-:W-:Y:S01]  /*ac70*/  LDGSTS.E [R248+0x5600], desc[UR28][R196.64], !P5 ;  /* 0x05600000c4f87fae */ /* 0x000fe2000e9a101c */
[----:B--2---:R-:W-:-:S03]  /*ac80*/  IMAD.WIDE R14, R3, 0x4, R4 ;  /* 0x00000004030e7825 */ /* 0x004fc600078e0204 */
[----:B------:R-:W-:Y:S01]  /*ac90*/  LDGSTS.E [R248+0x5700], desc[UR28][R216.64], !P5 ;  /* 0x05700000d8f87fae */ /* 0x000fe2000e9a101c */
[----:B---3--:R-:W-:Y:S02]  /*aca0*/  IADD3 R3, PT, PT, R12, -0x32, RZ ;  /* 0xffffffce0c037810 */ /* 0x008fe40007ffe0ff */
[----:B------:R-:W-:Y:S01]  /*acb0*/  ISETP.GE.U32.AND P5, PT, R0, 0x7fffff93, PT ;  /* 0x7fffff930000780c */ /* 0x000fe20003fa6070 */
[----:B------:R-:W2:Y:S01]  /*acc0*/  LDC R12, c[0x0][0x3a0] ;  /* 0x0000e800ff0c7b82 */ /* 0x000ea20000000800 */
[----:B------:R-:W-:Y:S01]  /*acd0*/  STL.64 [R1+0x1aa8], R194 ;  /* 0x001aa8c201007387 */ /* 0x000fe20000100a00 */
[----:B------:R-:W-:-:S03]  /*ace0*/  IMAD R0, R2, 0x1d, RZ ;  /* 0x0000001d02007824 */ /* 0x000fc600078e02ff */
[----:B------:R-:W-:Y:S01]  /*acf0*/  STL.64 [R1+0x1ab0], R196 ;  /* 0x001ab0c401007387 */ /* 0x000fe20000100a00 */
[----:B------:R-:W-:-:S03]  /*ad00*/  IMAD.WIDE R214, R0, 0x4, R6 ;  /* 0x0000000400d67825 */ /* 0x000fc600078e0206 */
[----:B------:R3:W-:Y:S01]  /*ad10*/  LDGSTS.E [R248+0x6400], desc[UR28][R14.64], !P6 ;  /* 0x064000000ef87fae */ /* 0x0007e2000f1a101c */
[----:B------:R-:W-:-:S03]  /*ad20*/  IMAD.WIDE R212, R0, 0x4, R8 ;  /* 0x0000000400d47825 */ /* 0x000fc600078e0208 */
[----:B------:R-:W-:Y:S01]  /*ad30*/  STL.64 [R1+0x1ab8], R216 ;  /* 0x001ab8d801007387 */ /* 0x000fe20000100a00 */
[----:B------:R-:W-:-:S03]  /*ad40*/  IMAD.WIDE R210, R0, 0x4, R10 ;  /* 0x0000000400d27825 */ /* 0x000fc600078e020a */
[----:B------:R-:W-:Y:S04]  /*ad50*/  LDGSTS.E [R248+0x6500], desc[UR28][R238.64], !P6 ;  /* 0x06500000eef87fae */ /* 0x000fe8000f1a101c */
[----:B------:R3:W-:Y:S04]  /*ad60*/  STL.64 [R1+0x510], R14 ;  /* 0x0005100e01007387 */ /* 0x0007e80000100a00 */
[----:B------:R-:W-:Y:S04]  /*ad70*/  LDGSTS.E [R248+0x6600], desc[UR28][R236.64], !P6 ;  /* 0x06600000ecf87fae */ /* 0x000fe8000f1a101c */
[----:B------:R-:W-:Y:S01]  /*ad80*/  LDGSTS.E [R248+0x6700], desc[UR28][R234.64], !P6 ;  /* 0x06700000eaf87fae */ /* 0x000fe2000f1a101c */
[----:B------:R-:W-:Y:S01]  /*ad90*/  ISETP.GE.U32.AND P6, PT, R3, 0x7fffff8f, PT ;  /* 0x7fffff8f0300780c */ /* 0x000fe20003fc6070 */
[----:B------:R-:W-:-:S02]  /*ada0*/  IMAD R3, R2, 0x21, RZ ;  /* 0x0000002102037824 */ /* 0x000fc400078e02ff */
[----:B---3--:R-:W-:Y:S01]  /*adb0*/  IMAD.WIDE R14, R0, 0x4, R4 ;  /* 0x00000004000e7825 */ /* 0x008fe200078e0204 */
[----:B------:R-:W-:Y:S03]  /*adc0*/  STL.64 [R1+0x1ac0], R238 ;  /* 0x001ac0ee01007387 */ /* 0x000fe60000100a00 */
[----:B-----5:R-:W-:Y:S01]  /*add0*/  VIADD R0, R13, 0xffffffca ;  /* 0xffffffca0d007836 */ /* 0x020fe20000000000 */
[----:B------:R-:W-:Y:S01]  /*ade0*/  STL.64 [R1+0x1ac8], R236 ;  /* 0x001ac8ec01007387 */ /* 0x000fe20000100a00 */
[----:B------:R-:W3:Y:S01]  /*adf0*/  LDC R13, c[0x0][0x3a0] ;  /* 0x0000e800ff0d7b82 */ /* 0x000ee20000000800 */
[C---:B------:R-:W-:Y:S02]  /*ae00*/  IMAD.WIDE R190, R3.reuse, 0x4, R6 ;  /* 0x0000000403be7825 */ /* 0x040fe400078e0206 */
[----:B------:R-:W-:Y:S02]  /*ae10*/  STL.64 [R1+0x1ad8], R234 ;  /* 0x001ad8ea01007387 */ /* 0x000fe40000100a00 */
[----:B------:R-:W-:-:S02]  /*ae20*/  IMAD.WIDE R188, R3, 0x4, R8 ;  /* 0x0000000403bc7825 */ /* 0x000fc400078e0208 */
[----:B------:R5:W-:Y:S02]  /*ae30*/  STL.64 [R1+0x490], R14 ;  /* 0x0004900e01007387 */ /* 0x000be40000100a00 */
[C---:B------:R-:W-:Y:S02]  /*ae40*/  IMAD.WIDE R186, R3.reuse, 0x4, R10 ;  /* 0x0000000403ba7825 */ /* 0x040fe400078e020a */
[----:B------:R5:W-:Y:S04]  /*ae50*/  LDGSTS.E [R248+0x7400], desc[UR28][R14.64], !P1 ;  /* 0x074000000ef87fae */ /* 0x000be8000c9a101c */
[----:B------:R-:W-:Y:S04]  /*ae60*/  LDGSTS.E [R248+0x7500], desc[UR28][R214.64], !P1 ;  /* 0x07500000d6f87fae */ /* 0x000fe8000c9a101c */
[----:B------:R-:W-:Y:S01]  /*ae70*/  LDGSTS.E [R248+0x7600], desc[UR28][R212.64], !P1 ;  /* 0x07600000d4f87fae */ /* 0x000fe2000c9a101c */
[----:B-----5:R-:W-:-:S03]  /*ae80*/  IMAD.WIDE R14, R3, 0x4, R4 ;  /* 0x00000004030e7825 */ /* 0x020fc600078e0204 */
[----:B------:R-:W-:Y:S01]  /*ae90*/  LDGSTS.E [R248+0x7700], desc[UR28][R210.64], !P1 ;  /* 0x07700000d2f87fae */ /* 0x000fe2000c9a101c */
        /* <DEDUP_REMOVED lines=14> */
[----:B-----5:R-:W-:-:S03]  /*af80*/  IMAD.WIDE R14, R0, 0x4, R4 ;  /* 0x00000004000e7825 */ /* 0x020fc600078e0204 */
[----:B------:R-:W-:Y:S01]  /*af90*/  LDGSTS.E [R248+0x8700], desc[UR28][R186.64], !P2 ;  /* 0x08700000baf87fae */ /* 0x000fe2000d1a101c */
[----:B--2---:R-:W-:Y:S02]  /*afa0*/  IADD3 R0, PT, PT, R12, -0x3e, RZ ;  /* 0xffffffc20c007810 */ /* 0x004fe40007ffe0ff */
        /* <DEDUP_REMOVED lines=16> */
[----:B-----5:R-:W-:Y:S01]  /*b0b0*/  IMAD.WIDE R14, R3, 0x4, R4 ;  /* 0x00000004030e7825 */ /* 0x020fe200078e0204 */
[----:B------:R-:W-:Y:S03]  /*b0c0*/  STL.64 [R1+0x1b10], R166 ;  /* 0x001b10a601007387 */ /* 0x000fe60000100a00 */
[----:B---3--:R-:W-:Y:S01]  /*b0d0*/  VIADD R3, R13, 0xfffffffd ;  /* 0xfffffffd0d037836 */ /* 0x008fe20000000000 */
        /* <DEDUP_REMOVED lines=12> */
[----:B------:R-:W-:Y:S01]  /*b1a0*/  ISETP.GE.U32.AND P4, PT, R3, 0x7fffffbe, PT ;  /* 0x7fffffbe0300780c */ /* 0x000fe20003f86070 */
[----:B-1----:R-:W-:Y:S02]  /*b1b0*/  VIADD R0, R251, 0xfffffff9 ;  /* 0xfffffff9fb007836 */ /* 0x002fe40000000000 */
[----:B------:R-:W-:Y:S01]  /*b1c0*/  STL.64 [R1+0x1b28], R142 ;  /* 0x001b288e01007387 */ /* 0x000fe20000100a00 */
[----:B------:R-:W1:Y:S01]  /*b1d0*/  LDC R251, c[0x0][0x3a0] ;  /* 0x0000e800fffb7b82 */ /* 0x000e620000000800 */
[----:B------:R-:W-:Y:S02]  /*b1e0*/  IMAD R3, R2, 0x31, RZ ;  /* 0x0000003102037824 */ /* 0x000fe400078e02ff */
[----:B------:R-:W-:Y:S04]  /*b1f0*/  STL.64 [R1+0x1b30], R140 ;  /* 0x001b308c01007387 */ /* 0x000fe80000100a00 */
[----:B------:R-:W-:Y:S01]  /*b200*/  STL.64 [R1+0x1b38], R138 ;  /* 0x001b388a01007387 */ /* 0x000fe20000100a00 */
[----:B------:R-:W-:-:S03]  /*b210*/  IMAD.WIDE R94, R3, 0x4, R6 ;  /* 0x00000004035e7825 */ /* 0x000fc600078e0206 */
[----:B------:R5:W-:Y:S01]  /*b220*/  STL.64 [R1+0x290], R14 ;  /* 0x0002900e01007387 */ /* 0x000be20000100a00 */
[----:B------:R-:W-:-:S03]  /*b230*/  IMAD.WIDE R92, R3, 0x4, R8 ;  /* 0x00000004035c7825 */ /* 0x000fc600078e0208 */
[----:B------:R5:W-:Y:S01]  /*b240*/  LDGSTS.E [R248+0xb400], desc[UR28][R14.64], !P5 ;  /* 0x0b4000000ef87fae */ /* 0x000be2000e9a101c */
[----:B------:R-:W-:-:S03]  /*b250*/  IMAD.WIDE R90, R3, 0x4, R10 ;  /* 0x00000004035a7825 */ /* 0x000fc600078e020a */
[----:B------:R-:W-:Y:S04]  /*b260*/  LDGSTS.E [R248+0xb500], desc[UR28][R118.64], !P5 ;  /* 0x0b50000076f87fae */ /* 0x000fe8000e9a101c */
[----:B------:R-:W-:Y:S01]  /*b270*/  LDGSTS.E [R248+0xb600], desc[UR28][R116.64], !P5 ;  /* 0x0b60000074f87fae */ /* 0x000fe2000e9a101c */
[----:B-----5:R-:W-:-:S03]  /*b280*/  IMAD.WIDE R14, R3, 0x4, R4 ;  /* 0x00000004030e7825 */ /* 0x020fc600078e0204 */
[----:B------:R-:W-:Y:S01]  /*b290*/  LDGSTS.E [R248+0xb700], desc[UR28][R114.64], !P5 ;  /* 0x0b70000072f87fae */ /* 0x000fe2000e9a101c */
[----:B------:R-:W-:Y:S01]  /*b2a0*/  ISETP.GE.U32.AND P5, PT, R0, 0x7fffffba, PT ;  /* 0x7fffffba0000780c */ /* 0x000fe20003fa6070 */
[----:B------:R-:W-:Y:S01]  /*b2b0*/  IMAD R0, R2, 0x35, RZ ;  /* 0x0000003502007824 */ /* 0x000fe200078e02ff */
[----:B--2---:R-:W-:Y:S01]  /*b2c0*/  IADD3 R3, PT, PT, R12, -0xb, RZ ;  /* 0xfffffff50c037810 */ /* 0x004fe20007ffe0ff */
[----:B------:R2:W-:Y:S01]  /*b2d0*/  LDGSTS.E [R248+0xc400], desc[UR28][R14.64], !P6 ;  /* 0x0c4000000ef87fae */ /* 0x0005e2000f1a101c */
[----:B------:R-:W5:Y:S01]  /*b2e0*/  LDC R12, c[0x0][0x3a0] ;  /* 0x0000e800ff0c7b82 */ /* 0x000f620000000800 */
[C---:B------:R-:W-:Y:S02]  /*b2f0*/  IMAD.WIDE R192, R0.reuse, 0x4, R4 ;  /* 0x0000000400c07825 */ /* 0x040fe400078e0204 */
[----:B------:R-:W-:Y:S02]  /*b300*/  LDGSTS.E [R248+0xc500], desc[UR28][R94.64], !P6 ;  /* 0x0c5000005ef87fae */ /* 0x000fe4000f1a101c */
[----:B------:R-:W-:-:S02]  /*b310*/  IMAD.WIDE R70, R0, 0x4, R6 ;  /* 0x0000000400467825 */ /* 0x000fc400078e0206 */
[----:B------:R-:W-:Y:S02]  /*b320*/  LDGSTS.E [R248+0xc600], desc[UR28][R92.64], !P6 ;  /* 0x0c6000005cf87fae */ /* 0x000fe4000f1a101c */
[----:B------:R-:W-:Y:S02]  /*b330*/  IMAD.WIDE R68, R0, 0x4, R8 ;  /* 0x0000000400447825 */ /* 0x000fe400078e0208 */
[----:B------:R-:W-:Y:S01]  /*b340*/  LDGSTS.E [R248+0xc700], desc[UR28][R90.64], !P6 ;  /* 0x0c7000005af87fae */ /* 0x000fe2000f1a101c */
[----:B------:R-:W-:Y:S01]  /*b350*/  ISETP.GE.U32.AND P6, PT, R3, 0x7fffffb6, PT ;  /* 0x7fffffb60300780c */ /* 0x000fe20003fc6070 */
[----:B------:R-:W-:Y:S02]  /*b360*/  IMAD R3, R2, 0x39, RZ ;  /* 0x0000003902037824 */ /* 0x000fe400078e02ff */
[----:B------:R-:W-:Y:S01]  /*b370*/  IMAD.WIDE R66, R0, 0x4, R10 ;  /* 0x0000000400427825 */ /* 0x000fe200078e020a */
[----:B------:R-:W-:Y:S03]  /*b380*/  LDGSTS.E [R248+0xd400], desc[UR28][R192.64], !P1 ;  /* 0x0d400000c0f87fae */ /* 0x000fe6000c9a101c */
[----:B---3--:R-:W-:Y:S01]  /*b390*/  VIADD R0, R13, 0xfffffff1 ;  /* 0xfffffff10d007836 */ /* 0x008fe20000000000 */
[----:B------:R-:W-:Y:S01]  /*b3a0*/  LDGSTS.E [R248+0xd500], desc[UR28][R70.64], !P1 ;  /* 0x0d50000046f87fae */ /* 0x000fe2000c9a101c */
[C---:B------:R-:W-:Y:S01]  /*b3b0*/  IMAD.WIDE R98, R3.reuse, 0x4, R4 ;  /* 0x0000000403627825 */ /* 0x040fe200078e0204 */
[----:B------:R-:W3:Y:S02]  /*b3c0*/  LDC R13, c[0x0][0x3a0] ;  /* 0x0000e800ff0d7b82 */ /* 0x000ee40000000800 */
[----:B------:R-:W-:Y:S01]  /*b3d0*/  LDGSTS.E [R248+0xd600], desc[UR28][R68.64], !P1 ;  /* 0x0d60000044f87fae */ /* 0x000fe2000c9a101c */
[----:B------:R-:W-:-:S03]  /*b3e0*/  IMAD.WIDE R46, R3, 0x4, R6 ;  /* 0x00000004032e7825 */ /* 0x000fc600078e0206 */
[----:B------:R-:W-:Y:S01]  /*b3f0*/  LDGSTS.E [R248+0xd700], desc[UR28][R66.64], !P1 ;  /* 0x0d70000042f87fae */ /* 0x000fe2000c9a101c */
[C---:B------:R-:W-:Y:S01]  /*b400*/  IMAD.WIDE R44, R3.reuse, 0x4, R8 ;  /* 0x00000004032c7825 */ /* 0x040fe200078e0208 */
[----:B------:R-:W-:Y:S02]  /*b410*/  ISETP.GE.U32.AND P1, PT, R0, 0x7fffffb2, PT ;  /* 0x7fffffb20000780c */ /* 0x000fe40003f26070 */
[----:B------:R-:W-:Y:S01]  /*b420*/  LDGSTS.E [R248+0xe400], desc[UR28][R98.64], !P2 ;  /* 0x0e40000062f87fae */ /* 0x000fe2000d1a101c */
[----:B------:R-:W-:-:S03]  /*b430*/  IMAD.WIDE R42, R3, 0x4, R10 ;  /* 0x00000004032a7825 */ /* 0x000fc600078e020a */
[----:B------:R-:W-:Y:S01]  /*b440*/  LDGSTS.E [R248+0xe500], desc[UR28][R46.64], !P2 ;  /* 0x0e5000002ef87fae */ /* 0x000fe2000d1a101c */
[----:B-1----:R-:W-:-:S03]  /*b450*/  VIADD R0, R251, 0xffffffed ;  /* 0xffffffedfb007836 */ /* 0x002fc60000000000 */
[----:B------:R-:W-:Y:S04]  /*b460*/  STL.64 [R1+0x1b40], R118 ;  /* 0x001b407601007387 */ /* 0x000fe80000100a00 */
[----:B------:R-:W-:Y:S04]  /*b470*/  LDGSTS.E [R248+0xe600], desc[UR28][R44.64], !P2 ;  /* 0x0e6000002cf87fae */ /* 0x000fe8000d1a101c */
[----:B------:R-:W-:Y:S04]  /*b480*/  STL.64 [R1+0x1b48], R116 ;  /* 0x001b487401007387 */ /* 0x000fe80000100a00 */
[----:B------:R-:W-:Y:S01]  /*b490*/  LDGSTS.E [R248+0xe700], desc[UR28][R42.64], !P2 ;  /* 0x0e7000002af87fae */ /* 0x000fe2000d1a101c */
[----:B------:R-:W-:Y:S01]  /*b4a0*/  ISETP.GE.U32.AND P2, PT, R0, 0x7fffffae, PT ;  /* 0x7fffffae0000780c */ /* 0x000fe20003f46070 */
[----:B------:R-:W-:-:S02]  /*b4b0*/  IMAD R0, R2, 0x3d, RZ ;  /* 0x0000003d02007824 */ /* 0x000fc400078e02ff */
[----:B------:R-:W-:Y:S04]  /*b4c0*/  STL.64 [R1+0x1b50], R114 ;  /* 0x001b507201007387 */ /* 0x000fe80000100a00 */
[----:B------:R2:W-:Y:S01]  /*b4d0*/  STL.64 [R1+0x230], R14 ;  /* 0x0002300e01007387 */ /* 0x0005e20000100a00 */
[----:B------:R-:W-:-:S04]  /*b4e0*/  IMAD.WIDE R164, R0, 0x4, R4 ;  /* 0x0000000400a47825 */ /* 0x000fc800078e0204 */
[C---:B------:R-:W-:Y:S01]  /*b4f0*/  IMAD.WIDE R24, R0.reuse, 0x4, R6 ;  /* 0x0000000400187825 */ /* 0x040fe200078e0206 */
[----:B------:R-:W-:Y:S03]  /*b500*/  LDGSTS.E [R248+0xf400], desc[UR28][R164.64], !P3 ;  /* 0x0f400000a4f87fae */ /* 0x000fe6000d9a101c */
[C---:B------:R-:W-:Y:S01]  /*b510*/  IMAD.WIDE R22, R0.reuse, 0x4, R8 ;  /* 0x0000000400167825 */ /* 0x040fe200078e0208 */
[----:B------:R1:W-:Y:S01]  /*b520*/  LDGSTS.E [R248+0xf500], desc[UR28][R24.64], !P3 ;  /* 0x0f50000018f87fae */ /* 0x0003e2000d9a101c */
[----:B--2---:R-:W2:Y:S02]  /*b530*/  LDC R14, c[0x0][0x3a0] ;  /* 0x0000e800ff0e7b82 */ /* 0x004ea40000000800 */
[----:B------:R-:W-:Y:S01]  /*b540*/  IMAD.WIDE R18, R0, 0x4, R10 ;  /* 0x0000000400127825 */ /* 0x000fe200078e020a */
[----:B------:R-:W-:Y:S03]  /*b550*/  LDGSTS.E [R248+0xf600], desc[UR28][R22.64], !P3 ;  /* 0x0f60000016f87fae */ /* 0x000fe6000d9a101c */
[----:B-----5:R-:W-:Y:S01]  /*b560*/  VIADD R12, R12, 0xffffffe9 ;  /* 0xffffffe90c0c7836 */ /* 0x020fe20000000000 */
[----:B------:R5:W-:Y:S04]  /*b570*/  LDGSTS.E [R248+0xf700], desc[UR28][R18.64], !P3 ;  /* 0x0f70000012f87fae */ /* 0x000be8000d9a101c */
[----:B------:R-:W-:-:S02]  /*b580*/  ISETP.GE.U32.AND P3, PT, R12, 0x7fffffaa, PT ;  /* 0x7fffffaa0c00780c */ /* 0x000fc40003f66070 */
[----:B------:R-:W1:Y:S01]  /*b590*/  LDC R12, c[0x0][0x3a0] ;  /* 0x0000e800ff0c7b82 */ /* 0x000e620000000800 */
[----:B------:R-:W-:Y:S02]  /*b5a0*/  SHF.L.U32 R251, R2, 0x1, RZ ;  /* 0x0000000102fb7819 */ /* 0x000fe400000006ff */
[----:B------:R-:W-:Y:S01]  /*b5b0*/  LOP3.LUT R3, R250, 0x40, RZ, 0x3c, !PT ;  /* 0x00000040fa037812 */ /* 0x000fe200078e3cff */
[----:B------:R-:W-:Y:S01]  /*b5c0*/  STL.64 [R1+0x1b58], R94 ;  /* 0x001b585e01007387 */ /* 0x000fe20000100a00 */
[----:B------:R-:W-:Y:S02]  /*b5d0*/  IMAD R0, R2, 0x6, RZ ;  /* 0x0000000602007824 */ /* 0x000fe400078e02ff */
[----:B------:R-:W-:Y:S01]  /*b5e0*/  IMAD.WIDE R166, R251, 0x4, R4 ;  /* 0x00000004fba67825 */ /* 0x000fe200078e0204 */
[----:B------:R-:W-:Y:S03]  /*b5f0*/  STL.64 [R1+0x1b60], R92 ;  /* 0x001b605c01007387 */ /* 0x000fe60000100a00 */
[----:B------:R-:W-:Y:S01]  /*b600*/  VIADD R3, R3, UR5 ;  /* 0x0000000503037c36 */ /* 0x000fe20008000000 */
[----:B------:R-:W-:Y:S01]  /*b610*/  STL.64 [R1+0x1b68], R90 ;  /* 0x001b685a01007387 */ /* 0x000fe20000100a00 */
[----:B------:R-:W-:-:S03]  /*b620*/  IMAD.WIDE R118, R251, 0x4, R6 ;  /* 0x00000004fb767825 */ /* 0x000fc600078e0206 */
[----:B------:R-:W-:Y:S01]  /*b630*/  STL.64 [R1+0x1b70], R192 ;  /* 0x001b70c001007387 */ /* 0x000fe20000100a00 */
[----:B------:R-:W-:-:S04]  /*b640*/  IMAD.WIDE R138, R251, 0x4, R8 ;  /* 0x00000004fb8a7825 */ /* 0x000fc800078e0208 */
[----:B------:R-:W-:Y:S01]  /*b650*/  IMAD.WIDE R140, R251, 0x4, R10 ;  /* 0x00000004fb8c7825 */ /* 0x000fe200078e020a */
[----:B--2---:R-:W-:Y:S01]  /*b660*/  IADD3 R251, PT, PT, R14, -0x1b, RZ ;  /* 0xffffffe50efb7810 */ /* 0x004fe20007ffe0ff */
[----:B------:R-:W-:Y:S02]  /*b670*/  STL.64 [R1+0x1b78], R70 ;  /* 0x001b784601007387 */ /* 0x000fe40000100a00 */
[C---:B------:R-:W-:Y:S02]  /*b680*/  IMAD.WIDE R14, R0.reuse, 0x4, R4 ;  /* 0x00000004000e7825 */ /* 0x040fe400078e0204 */
[----:B------:R-:W-:Y:S02]  /*b690*/  STL.64 [R1+0x1b80], R68 ;  /* 0x001b804401007387 */ /* 0x000fe40000100a00 */
[C---:B------:R-:W-:Y:S02]  /*b6a0*/  IMAD.WIDE R186, R0.reuse, 0x4, R6 ;  /* 0x0000000400ba7825 */ /* 0x040fe400078e0206 */
[----:B------:R-:W-:Y:S02]  /*b6b0*/  STL.64 [R1+0x1b88], R66 ;  /* 0x001b884201007387 */ /* 0x000fe40000100a00 */
[----:B------:R-:W-:-:S02]  /*b6c0*/  IMAD.WIDE R188, R0, 0x4, R8 ;  /* 0x0000000400bc7825 */ /* 0x000fc400078e0208 */
[----:B------:R-:W-:Y:S02]  /*b6d0*/  LDGSTS.E [R3+0x800], desc[UR28][R166.64], !P4 ;  /* 0x00800000a6037fae */ /* 0x000fe4000e1a101c */
[----:B------:R-:W-:Y:S02]  /*b6e0*/  IMAD.WIDE R96, R0, 0x4, R10 ;  /* 0x0000000400607825 */ /* 0x000fe400078e020a */
[----:B------:R-:W-:Y:S02]  /*b6f0*/  STL.64 [R1+0x1b90], R98 ;  /* 0x001b906201007387 */ /* 0x000fe40000100a00 */
[----:B---3--:R-:W-:Y:S02]  /*b700*/  VIADD R0, R13, 0xffffffe1 ;  /* 0xffffffe10d007836 */ /* 0x008fe40000000000 */
[----:B------:R-:W2:Y:S01]  /*b710*/  LDC R13, c[0x0][0x3a0] ;  /* 0x0000e800ff0d7b82 */ /* 0x000ea20000000800 */
[----:B------:R-:W-:Y:S04]  /*b720*/  LDGSTS.E [R3+0x900], desc[UR28][R118.64], !P4 ;  /* 0x0090000076037fae */ /* 0x000fe8000e1a101c */
[----:B------:R-:W-:Y:S04]  /*b730*/  STL.64 [R1+0x1b98], R46 ;  /* 0x001b982e01007387 */ /* 0x000fe80000100a00 */
[----:B------:R-:W-:Y:S04]  /*b740*/  LDGSTS.E [R3+0xa00], desc[UR28][R138.64], !P4 ;  /* 0x00a000008a037fae */ /* 0x000fe8000e1a101c */
[----:B------:R-:W-:Y:S04]  /*b750*/  STL.64 [R1+0x1ba0], R44 ;  /* 0x001ba02c01007387 */ /* 0x000fe80000100a00 */
[----:B------:R-:W-:Y:S01]  /*b760*/  LDGSTS.E [R3+0xb00], desc[UR28][R140.64], !P4 ;  /* 0x00b000008c037fae */ /* 0x000fe2000e1a101c */
[----:B------:R-:W-:Y:S01]  /*b770*/  ISETP.GE.U32.AND P4, PT, R251, 0x7fffffa6, PT ;  /* 0x7fffffa6fb00780c */ /* 0x000fe20003f86070 */
[----:B------:R-:W-:-:S02]  /*b780*/  IMAD R251, R2, 0xa, RZ ;  /* 0x0000000a02fb7824 */ /* 0x000fc400078e02ff */
[----:B------:R-:W-:Y:S04]  /*b790*/  STL.64 [R1+0x1ba8], R42 ;  /* 0x001ba82a01007387 */ /* 0x000fe80000100a00 */
[----:B------:R-:W-:Y:S01]  /*b7a0*/  STL.64 [R1+0x1bb0], R164 ;  /* 0x001bb0a401007387 */ /* 0x000fe20000100a00 */
[----:B------:R-:W-:-:S03]  /*b7b0*/  IMAD.WIDE R172, R251, 0x4, R6 ;  /* 0x00000004fbac7825 */ /* 0x000fc600078e0206 */
[----:B------:R1:W-:Y:S01]  /*b7c0*/  STL.64 [R1+0x1bb8], R24 ;  /* 0x001bb81801007387 */ /* 0x0003e20000100a00 */
[----:B------:R-:W-:-:S03]  /*b7d0*/  IMAD.WIDE R170, R251, 0x4, R8 ;  /* 0x00000004fbaa7825 */ /* 0x000fc600078e0208 */
[----:B------:R-:W-:Y:S01]  /*b7e0*/  STL.64 [R1+0x1bc0], R22 ;  /* 0x001bc01601007387 */ /* 0x000fe20000100a00 */
[----:B------:R-:W-:-:S03]  /*b7f0*/  IMAD.WIDE R236, R251, 0x4, R10 ;  /* 0x00000004fbec7825 */ /* 0x000fc600078e020a */
[----:B------:R3:W-:Y:S04]  /*b800*/  LDGSTS.E [R3+0x1800], desc[UR28][R14.64], !P5 ;  /* 0x018000000e037fae */ /* 0x0007e8000e9a101c */
[----:B------:R5:W-:Y:S01]  /*b810*/  STL.64 [R1+0x1bd0], R248 ;  /* 0x001bd0f801007387 */ /* 0x000be20000100a00 */
[----:B-1----:R-:W1:Y:S03]  /*b820*/  LDC R24, c[0x0][0x3a0] ;  /* 0x0000e800ff187b82 */ /* 0x002e660000000800 */
[----:B------:R-:W-:Y:S04]  /*b830*/  LDGSTS.E [R3+0x1900], desc[UR28][R186.64], !P5 ;  /* 0x01900000ba037fae */ /* 0x000fe8000e9a101c */
[----:B------:R2:W-:Y:S01]  /*b840*/  STL.64 [R1+0x1bc8], R18 ;  /* 0x001bc81201007387 */ /* 0x0005e20000100a00 */
[----:B------:R-:W1:Y:S03]  /*b850*/  LDC R25, c[0x0][0x3a0] ;  /* 0x0000e800ff197b82 */ /* 0x000e660000000800 */
[----:B------:R-:W-:Y:S01]  /*b860*/  LDGSTS.E [R3+0x1a00], desc[UR28][R188.64], !P5 ;  /* 0x01a00000bc037fae */ /* 0x000fe2000e9a101c */
[----:B-----5:R-:W-:-:S03]  /*b870*/  IMAD.WIDE R248, R251, 0x4, R4 ;  /* 0x00000004fbf87825 */ /* 0x020fc600078e0204 */
[----:B------:R-:W-:Y:S01]  /*b880*/  STL.64 [R1+0x1bd8], R118 ;  /* 0x001bd87601007387 */ /* 0x000fe20000100a00 */
[----:B------:R-:W-:Y:S02]  /*b890*/  VIADD R251, R12, 0xffffffdd ;  /* 0xffffffdd0cfb7836 */ /* 0x000fe40000000000 */
[----:B------:R-:W5:Y:S01]  /*b8a0*/  LDC R12, c[0x0][0x3a0] ;  /* 0x0000e800ff0c7b82 */ /* 0x000f620000000800 */
[----:B------:R-:W-:Y:S01]  /*b8b0*/  LDGSTS.E [R3+0x1b00], desc[UR28][R96.64], !P5 ;  /* 0x01b0000060037fae */ /* 0x000fe2000e9a101c */
[----:B------:R-:W-:Y:S01]  /*b8c0*/  ISETP.GE.U32.AND P5, PT, R0, 0x7fffffa2, PT ;  /* 0x7fffffa20000780c */ /* 0x000fe20003fa6070 */
[----:B------:R-:W-:Y:S02]  /*b8d0*/  IMAD R0, R2, 0xe, RZ ;  /* 0x0000000e02007824 */ /* 0x000fe400078e02ff */
[----:B------:R-:W-:Y:S03]  /*b8e0*/  STL.64 [R1+0x1be0], R138 ;  /* 0x001be08a01007387 */ /* 0x000fe60000100a00 */
[----:B--2---:R-:W2:Y:S01]  /*b8f0*/  LDC R19, c[0x0][0x3a0] ;  /* 0x0000e800ff137b82 */ /* 0x004ea20000000800 */
[----:B------:R-:W-:Y:S04]  /*b900*/  STL.64 [R1+0x1be8], R140 ;  /* 0x001be88c01007387 */ /* 0x000fe80000100a00 */
[----:B------:R3:W-:Y:S03]  /*b910*/  STL.64 [R1+0x770], R14 ;  /* 0x0007700e01007387 */ /* 0x0007e60000100a00 */
[----:B------:R-:W1:Y:S01]  /*b920*/  LDC R18, c[0x0][0x3a0] ;  /* 0x0000e800ff127b82 */ /* 0x000e620000000800 */
[----:B------:R-:W-:Y:S04]  /*b930*/  STL.64 [R1+0x1bf0], R186 ;  /* 0x001bf0ba01007387 */ /* 0x000fe80000100a00 */
[----:B------:R-:W-:Y:S04]  /*b940*/  LDGSTS.E [R3+0x2800], desc[UR28][R248.64], !P6 ;  /* 0x02800000f8037fae */ /* 0x000fe8000f1a101c */
[----:B------:R-:W-:Y:S01]  /*b950*/  STL.64 [R1+0x1bf8], R188 ;  /* 0x001bf8bc01007387 */ /* 0x000fe20000100a00 */
[----:B---3--:R-:W-:-:S03]  /*b960*/  IMAD.WIDE R14, R0, 0x4, R4 ;  /* 0x00000004000e7825 */ /* 0x008fc600078e0204 */
[----:B------:R-:W-:Y:S04]  /*b970*/  LDGSTS.E [R3+0x2900], desc[UR28][R172.64], !P6 ;  /* 0x02900000ac037fae */ /* 0x000fe8000f1a101c */
[----:B------:R-:W-:Y:S04]  /*b980*/  STL.64 [R1+0x1c00], R96 ;  /* 0x001c006001007387 */ /* 0x000fe80000100a00 */
[----:B------:R-:W-:Y:S04]  /*b990*/  LDGSTS.E [R3+0x2a00], desc[UR28][R170.64], !P6 ;  /* 0x02a00000aa037fae */ /* 0x000fe8000f1a101c */
[----:B------:R-:W-:Y:S04]  /*b9a0*/  STL.64 [R1+0x1c30], R248 ;  /* 0x001c30f801007387 */ /* 0x000fe80000100a00 */
[----:B------:R-:W-:Y:S01]  /*b9b0*/  LDGSTS.E [R3+0x2b00], desc[UR28][R236.64], !P6 ;  /* 0x02b00000ec037fae */ /* 0x000fe2000f1a101c */
[----:B------:R-:W-:Y:S01]  /*b9c0*/  ISETP.GE.U32.AND P6, PT, R251, 0x7fffff9e, PT ;  /* 0x7fffff9efb00780c */ /* 0x000fe20003fc6070 */
[----:B------:R-:W-:-:S02]  /*b9d0*/  IMAD R251, R2, 0x12, RZ ;  /* 0x0000001202fb7824 */ /* 0x000fc400078e02ff */
[----:B------:R-:W-:Y:S01]  /*b9e0*/  STL.64 [R1+0x1c08], R172 ;  /* 0x001c08ac01007387 */ /* 0x000fe20000100a00 */
[----:B------:R-:W-:-:S03]  /*b9f0*/  IMAD.WIDE R26, R0, 0x4, R6 ;  /* 0x00000004001a7825 */ /* 0x000fc600078e0206 */
[----:B------:R-:W-:Y:S01]  /*ba00*/  STL.64 [R1+0x1c10], R170 ;  /* 0x001c10aa01007387 */ /* 0x000fe20000100a00 */
[----:B------:R-:W-:-:S03]  /*ba10*/  IMAD.WIDE R28, R0, 0x4, R8 ;  /* 0x00000004001c7825 */ /* 0x000fc600078e0208 */
[----:B------:R-:W-:Y:S01]  /*ba20*/  STL.64 [R1+0x1c18], R236 ;  /* 0x001c18ec01007387 */ /* 0x000fe20000100a00 */
[----:B------:R-:W-:-:S03]  /*ba30*/  IMAD.WIDE R48, R0, 0x4, R10 ;  /* 0x0000000400307825 */ /* 0x000fc600078e020a */
[----:B------:R3:W-:Y:S01]  /*ba40*/  STL.64 [R1+0x670], R14 ;  /* 0x0006700e01007387 */ /* 0x0007e20000100a00 */
[----:B------:R-:W-:-:S03]  /*ba50*/  IMAD.WIDE R70, R251, 0x4, R4 ;  /* 0x00000004fb467825 */ /* 0x000fc600078e0204 */
[----:B------:R3:W-:Y:S01]  /*ba60*/  LDGSTS.E [R3+0x3800], desc[UR28][R14.64], !P1 ;  /* 0x038000000e037fae */ /* 0x0007e2000c9a101c */
[C---:B------:R-:W-:Y:S01]  /*ba70*/  IMAD.WIDE R122, R251.reuse, 0x4, R6 ;  /* 0x00000004fb7a7825 */ /* 0x040fe200078e0206 */
[----:B----4-:R-:W-:Y:S02]  /*ba80*/  IADD3 R0, PT, PT, R16, -0x27, RZ ;  /* 0xffffffd910007810 */ /* 0x010fe40007ffe0ff */
[----:B------:R4:W-:Y:S01]  /*ba90*/  LDGSTS.E [R3+0x3900], desc[UR28][R26.64], !P1 ;  /* 0x039000001a037fae */ /* 0x0009e2000c9a101c */
[----:B------:R-:W-:-:S03]  /*baa0*/  IMAD.WIDE R124, R251, 0x4, R8 ;  /* 0x00000004fb7c7825 */ /* 0x000fc600078e0208 */
[----:B------:R1:W-:Y:S01]  /*bab0*/  LDGSTS.E [R3+0x3a00], desc[UR28][R28.64], !P1 ;  /* 0x03a000001c037fae */ /* 0x0003e2000c9a101c */
[----:B------:R-:W-:Y:S01]  /*bac0*/  IMAD.WIDE R144, R251, 0x4, R10 ;  /* 0x00000004fb907825 */ /* 0x000fe200078e020a */
[----:B---3--:R-:W3:Y:S03]  /*bad0*/  LDC R14, c[0x0][0x3a0] ;  /* 0x0000e800ff0e7b82 */ /* 0x008ee60000000800 */
[----:B------:R-:W-:Y:S01]  /*bae0*/  VIADD R251, R13, 0xffffffd5 ;  /* 0xffffffd50dfb7836 */ /* 0x000fe20000000000 */
[----:B------:R-:W-:Y:S01]  /*baf0*/  LDGSTS.E [R3+0x3b00], desc[UR28][R48.64], !P1 ;  /* 0x03b0000030037fae */ /* 0x000fe2000c9a101c */
[----:B------:R-:W-:-:S03]  /*bb00*/  ISETP.GE.U32.AND P1, PT, R0, 0x7fffff9a, PT ;  /* 0x7fffff9a0000780c */ /* 0x000fc60003f26070 */
[----:B------:R-:W1:Y:S01]  /*bb10*/  LDC R13, c[0x0][0x3a0] ;  /* 0x0000e800ff0d7b82 */ /* 0x000e620000000800 */
[----:B------:R-:W-:Y:S01]  /*bb20*/  IMAD R0, R2, 0x16, RZ ;  /* 0x0000001602007824 */ /* 0x000fe200078e02ff */
[----:B------:R1:W-:Y:S03]  /*bb30*/  LDGSTS.E [R3+0x4800], desc[UR28][R70.64], !P2 ;  /* 0x0480000046037fae */ /* 0x0003e6000d1a101c */
[C---:B------:R-:W-:Y:S01]  /*bb40*/  IMAD.WIDE R236, R0.reuse, 0x4, R4 ;  /* 0x0000000400ec7825 */ /* 0x040fe200078e0204 */
[----:B------:R-:W-:Y:S03]  /*bb50*/  LDGSTS.E [R3+0x4900], desc[UR28][R122.64], !P2 ;  /* 0x049000007a037fae */ /* 0x000fe6000d1a101c */
[C---:B------:R-:W-:Y:S01]  /*bb60*/  IMAD.WIDE R218, R0.reuse, 0x4, R6 ;  /* 0x0000000400da7825 */ /* 0x040fe200078e0206 */
[----:B------:R-:W-:Y:S03]  /*bb70*/  LDGSTS.E [R3+0x4a00], desc[UR28][R124.64], !P2 ;  /* 0x04a000007c037fae */ /* 0x000fe6000d1a101c */
[C---:B------:R-:W-:Y:S01]  /*bb80*/  IMAD.WIDE R220, R0.reuse, 0x4, R8 ;  /* 0x0000000400dc7825 */ /* 0x040fe200078e0208 */
[----:B------:R-:W-:Y:S03]  /*bb90*/  LDGSTS.E [R3+0x4b00], desc[UR28][R144.64], !P2 ;  /* 0x04b0000090037fae */ /* 0x000fe6000d1a101c */
[----:B------:R-:W-:Y:S01]  /*bba0*/  IMAD.WIDE R240, R0, 0x4, R10 ;  /* 0x0000000400f07825 */ /* 0x000fe200078e020a */
[----:B------:R-:W-:Y:S03]  /*bbb0*/  LDGSTS.E [R3+0x5800], desc[UR28][R236.64], !P3 ;  /* 0x05800000ec037fae */ /* 0x000fe6000d9a101c */
[----:B-----5:R-:W-:Y:S01]  /*bbc0*/  VIADD R0, R12, 0xffffffd1 ;  /* 0xffffffd10c007836 */ /* 0x020fe20000000000 */
[----:B------:R-:W-:Y:S01]  /*bbd0*/  ISETP.GE.U32.AND P2, PT, R251, 0x7fffff96, PT ;  /* 0x7fffff96fb00780c */ /* 0x000fe20003f46070 */
[----:B------:R-:W5:Y:S01]  /*bbe0*/  LDC R12, c[0x0][0x3a0] ;  /* 0x0000e800ff0c7b82 */ /* 0x000f620000000800 */
[----:B------:R-:W-:Y:S01]  /*bbf0*/  LDGSTS.E [R3+0x5900], desc[UR28][R218.64], !P3 ;  /* 0x05900000da037fae */ /* 0x000fe2000d9a101c */
[----:B------:R-:W-:-:S03]  /*bc00*/  IMAD R251, R2, 0x1a, RZ ;  /* 0x0000001a02fb7824 */ /* 0x000fc600078e02ff */
[----:B------:R-:W-:Y:S01]  /*bc10*/  LDGSTS.E [R3+0x5a00], desc[UR28][R220.64], !P3 ;  /* 0x05a00000dc037fae */ /* 0x000fe2000d9a101c */
[----:B------:R-:W-:-:S03]  /*bc20*/  IMAD.WIDE R188, R251, 0x4, R4 ;  /* 0x00000004fbbc7825 */ /* 0x000fc600078e0204 */
[----:B------:R-:W-:Y:S01]  /*bc30*/  LDGSTS.E [R3+0x5b00], desc[UR28][R240.64], !P3 ;  /* 0x05b00000f0037fae */ /* 0x000fe2000d9a101c */
[----:B------:R-:W-:Y:S01]  /*bc40*/  ISETP.GE.U32.AND P3, PT, R0, 0x7fffff92, PT ;  /* 0x7fffff920000780c */ /* 0x000fe20003f66070 */
[----:B------:R-:W-:Y:S02]  /*bc50*/  IMAD R0, R2, 0x1e, RZ ;  /* 0x0000001e02007824 */ /* 0x000fe400078e02ff */
[C---:B------:R-:W-:Y:S01]  /*bc60*/  IMAD.WIDE R232, R251.reuse, 0x4, R6 ;  /* 0x00000004fbe87825 */ /* 0x040fe200078e0206 */
[----:B------:R-:W-:Y:S03]  /*bc70*/  LDGSTS.E [R3+0x6800], desc[UR28][R188.64], !P4 ;  /* 0x06800000bc037fae */ /* 0x000fe6000e1a101c */
[C---:B------:R-:W-:Y:S01]  /*bc80*/  IMAD.WIDE R230, R251.reuse, 0x4, R8 ;  /* 0x00000004fbe67825 */ /* 0x040fe200078e0208 */
[----:B------:R-:W-:Y:S03]  /*bc90*/  LDGSTS.E [R3+0x6900], desc[UR28][R232.64], !P4 ;  /* 0x06900000e8037fae */ /* 0x000fe6000e1a101c */
[----:B------:R-:W-:Y:S01]  /*bca0*/  IMAD.WIDE R228, R251, 0x4, R10 ;  /* 0x00000004fbe47825 */ /* 0x000fe200078e020a */
[----:B---3--:R-:W-:Y:S01]  /*bcb0*/  IADD3 R251, PT, PT, R14, -0x33, RZ ;  /* 0xffffffcd0efb7810 */ /* 0x008fe20007ffe0ff */
[----:B------:R-:W-:Y:S01]  /*bcc0*/  LDGSTS.E [R3+0x6a00], desc[UR28][R230.64], !P4 ;  /* 0x06a00000e6037fae */ /* 0x000fe2000e1a101c */
[----:B------:R-:W3:Y:S01]  /*bcd0*/  LDC R14, c[0x0][0x3a0] ;  /* 0x0000e800ff0e7b82 */ /* 0x000ee20000000800 */
[----:B------:R-:W-:-:S02]  /*bce0*/  IMAD.WIDE R138, R0, 0x4, R4 ;  /* 0x00000004008a7825 */ /* 0x000fc400078e0204 */
[----:B------:R-:W-:Y:S02]  /*bcf0*/  LDGSTS.E [R3+0x6b00], desc[UR28][R228.64], !P4 ;  /* 0x06b00000e4037fae */ /* 0x000fe4000e1a101c */
[----:B------:R-:W-:-:S04]  /*bd00*/  IMAD.WIDE R208, R0, 0x4, R6 ;  /* 0x0000000400d07825 */ /* 0x000fc800078e0206 */
[----:B------:R-:W-:-:S04]  /*bd10*/  IMAD.WIDE R206, R0, 0x4, R8 ;  /* 0x0000000400ce7825 */ /* 0x000fc800078e0208 */
[----:B------:R-:W-:Y:S01]  /*bd20*/  IMAD.WIDE R204, R0, 0x4, R10 ;  /* 0x0000000400cc7825 */ /* 0x000fe200078e020a */
[----:B------:R-:W-:Y:S01]  /*bd30*/  ISETP.GE.U32.AND P4, PT, R251, 0x7fffff8e, PT ;  /* 0x7fffff8efb00780c */ /* 0x000fe20003f86070 */
[----:B------:R-:W-:Y:S02]  /*bd40*/  LDGSTS.E [R3+0x7800], desc[UR28][R138.64], !P5 ;  /* 0x078000008a037fae */ /* 0x000fe4000e9a101c */
[----:B-1----:R-:W-:Y:S02]  /*bd50*/  VIADD R0, R13, 0xffffffc9 ;  /* 0xffffffc90d007836 */ /* 0x002fe40000000000 */
[----:B------:R-:W1:Y:S01]  /*bd60*/  LDC R13, c[0x0][0x3a0] ;  /* 0x0000e800ff0d7b82 */ /* 0x000e620000000800 */
[----:B------:R-:W-:Y:S01]  /*bd70*/  IMAD R251, R2, 0x22, RZ ;  /* 0x0000002202fb7824 */ /* 0x000fe200078e02ff */
[----:B------:R-:W-:Y:S03]  /*bd80*/  LDGSTS.E [R3+0x7900], desc[UR28][R208.64], !P5 ;  /* 0x07900000d0037fae */ /* 0x000fe6000e9a101c */
[C---:B------:R-:W-:Y:S01]  /*bd90*/  IMAD.WIDE R22, R251.reuse, 0x4, R4 ;  /* 0x00000004fb167825 */ /* 0x040fe200078e0204 */
[----:B------:R-:W-:Y:S03]  /*bda0*/  LDGSTS.E [R3+0x7a00], desc[UR28][R206.64], !P5 ;  /* 0x07a00000ce037fae */ /* 0x000fe6000e9a101c */
[C---:B------:R-:W-:Y:S01]  /*bdb0*/  IMAD.WIDE R184, R251.reuse, 0x4, R6 ;  /* 0x00000004fbb87825 */ /* 0x040fe200078e0206 */
[----:B------:R-:W-:Y:S03]  /*bdc0*/  LDGSTS.E [R3+0x7b00], desc[UR28][R204.64], !P5 ;  /* 0x07b00000cc037fae */ /* 0x000fe6000e9a101c */
[C---:B------:R-:W-:Y:S01]  /*bdd0*/  IMAD.WIDE R182, R251.reuse, 0x4, R8 ;  /* 0x00000004fbb67825 */ /* 0x040fe200078e0208 */
[----:B------:R-:W-:Y:S01]  /*bde0*/  ISETP.GE.U32.AND P5, PT, R0, 0x7fffff8a, PT ;  /* 0x7fffff8a0000780c */ /* 0x000fe20003fa6070 */
[----:B------:R-:W-:Y:S02]  /*bdf0*/  LDGSTS.E [R3+0x8800], desc[UR28][R22.64], !P6 ;  /* 0x0880000016037fae */ /* 0x000fe4000f1a101c */
[----:B------:R-:W-:-:S02]  /*be00*/  IMAD.WIDE R180, R251, 0x4, R10 ;  /* 0x00000004fbb47825 */ /* 0x000fc400078e020a */
[----:B------:R-:W-:Y:S02]  /*be10*/  LDGSTS.E [R3+0x8900], desc[UR28][R184.64], !P6 ;  /* 0x08900000b8037fae */ /* 0x000fe4000f1a101c */
[----:B-----5:R-:W-:Y:S02]  /*be20*/  VIADD R251, R12, 0xffffffc5 ;  /* 0xffffffc50cfb7836 */ /* 0x020fe40000000000 */
[----:B------:R-:W5:Y:S01]  /*be30*/  LDC R12, c[0x0][0x3a0] ;  /* 0x0000e800ff0c7b82 */ /* 0x000f620000000800 */
[----:B------:R-:W-:Y:S01]  /*be40*/  IMAD R0, R2, 0x26, RZ ;  /* 0x0000002602007824 */ /* 0x000fe200078e02ff */
[----:B------:R-:W-:Y:S03]  /*be50*/  LDGSTS.E [R3+0x8a00], desc[UR28][R182.64], !P6 ;  /* 0x08a00000b6037fae */ /* 0x000fe6000f1a101c */
[----:B------:R-:W-:Y:S01]  /*be60*/  IMAD.WIDE R100, R0, 0x4, R4 ;  /* 0x0000000400647825 */ /* 0x000fe200078e0204 */
[----:B------:R-:W-:Y:S01]  /*be70*/  LDGSTS.E [R3+0x8b00], desc[UR28][R180.64], !P6 ;  /* 0x08b00000b4037fae */ /* 0x000fe2000f1a101c */
[----:B------:R-:W-:-:S02]  /*be80*/  ISETP.GE.U32.AND P6, PT, R251, 0x7fffff86, PT ;  /* 0x7fffff86fb00780c */ /* 0x000fc40003fc6070 */
[----:B------:R-:W-:Y:S01]  /*be90*/  IMAD.WIDE R160, R0, 0x4, R6 ;  /* 0x0000000400a07825 */ /* 0x000fe200078e0206 */
[----:B------:R-:W-:Y:S03]  /*bea0*/  LDGSTS.E [R3+0x9800], desc[UR28][R100.64], !P1 ;  /* 0x0980000064037fae */ /* 0x000fe6000c9a101c */
[----:B------:R-:W-:Y:S01]  /*beb0*/  IMAD R251, R2, 0x2a, RZ ;  /* 0x0000002a02fb7824 */ /* 0x000fe200078e02ff */
[----:B------:R-:W-:Y:S01]  /*bec0*/  LDGSTS.E [R3+0x9900], desc[UR28][R160.64], !P1 ;  /* 0x09900000a0037fae */ /* 0x000fe2000c9a101c */
[----:B------:R-:W-:-:S04]  /*bed0*/  IMAD.WIDE R158, R0, 0x4, R8 ;  /* 0x00000004009e7825 */ /* 0x000fc800078e0208 */
[----:B------:R-:W-:Y:S01]  /*bee0*/  IMAD.WIDE R156, R0, 0x4, R10 ;  /* 0x00000004009c7825 */ /* 0x000fe200078e020a */
[----:B---3--:R-:W-:Y:S01]  /*bef0*/  IADD3 R0, PT, PT, R14, -0x3f, RZ ;  /* 0xffffffc10e007810 */ /* 0x008fe20007ffe0ff */
[----:B------:R-:W-:Y:S01]  /*bf00*/  LDGSTS.E [R3+0x9a00], desc[UR28][R158.64], !P1 ;  /* 0x09a000009e037fae */ /* 0x000fe2000c9a101c */
[----:B------:R-:W3:Y:S01]  /*bf10*/  LDC R14, c[0x0][0x3a0] ;  /* 0x0000e800ff0e7b82 */ /* 0x000ee20000000800 */
[C---:B------:R-:W-:Y:S02]  /*bf20*/  IMAD.WIDE R66, R251.reuse, 0x4, R4 ;  /* 0x00000004fb427825 */ /* 0x040fe400078e0204 */
[----:B------:R-:W-:Y:S02]  /*bf30*/  LDGSTS.E [R3+0x9b00], desc[UR28][R156.64], !P1 ;  /* 0x09b000009c037fae */ /* 0x000fe4000c9a101c */
[C---:B------:R-:W-:Y:S01]  /*bf40*/  IMAD.WIDE R136, R251.reuse, 0x4, R6 ;  /* 0x00000004fb887825 */ /* 0x040fe200078e0206 */
[----:B------:R-:W-:Y:S01]  /*bf50*/  ISETP.GE.U32.AND P1, PT, R0, 0x7fffff82, PT ;  /* 0x7fffff820000780c */ /* 0x000fe20003f26070 */
[----:B------:R-:W-:Y:S02]  /*bf60*/  LDGSTS.E [R3+0xa800], desc[UR28][R66.64], !P2 ;  /* 0x0a80000042037fae */ /* 0x000fe4000d1a101c */
[----:B------:R-:W-:-:S02]  /*bf70*/  IMAD.WIDE R134, R251, 0x4, R8 ;  /* 0x00000004fb867825 */ /* 0x000fc400078e0208 */
[----:B------:R-:W-:Y:S02]  /*bf80*/  LDGSTS.E [R3+0xa900], desc[UR28][R136.64], !P2 ;  /* 0x0a90000088037fae */ /* 0x000fe4000d1a101c */
[----:B------:R-:W-:Y:S02]  /*bf90*/  IMAD.WIDE R132, R251, 0x4, R10 ;  /* 0x00000004fb847825 */ /* 0x000fe400078e020a */
[----:B------:R-:W-:Y:S02]  /*bfa0*/  LDGSTS.E [R3+0xaa00], desc[UR28][R134.64], !P2 ;  /* 0x0aa0000086037fae */ /* 0x000fe4000d1a101c */
[----:B-1----:R-:W-:Y:S02]  /*bfb0*/  VIADD R251, R13, 0xfffffffc ;  /* 0xfffffffc0dfb7836 */ /* 0x002fe40000000000 */
[----:B------:R-:W1:Y:S01]  /*bfc0*/  LDC R13, c[0x0][0x3a0] ;  /* 0x0000e800ff0d7b82 */ /* 0x000e620000000800 */
[----:B------:R-:W-:Y:S01]  /*bfd0*/  IMAD R0, R2, 0x2e, RZ ;  /* 0x0000002e02007824 */ /* 0x000fe200078e02ff */
[----:B------:R-:W-:Y:S03]  /*bfe0*/  LDGSTS.E [R3+0xab00], desc[UR28][R132.64], !P2 ;  /* 0x0ab0000084037fae */ /* 0x000fe6000d1a101c */
[----:B------:R-:W-:-:S04]  /*bff0*/  IMAD.WIDE R90, R0, 0x4, R4 ;  /* 0x00000004005a7825 */ /* 0x000fc800078e0204 */
[C---:B------:R-:W-:Y:S01]  /*c000*/  IMAD.WIDE R112, R0.reuse, 0x4, R6 ;  /* 0x0000000400707825 */ /* 0x040fe200078e0206 */
[----:B------:R-:W-:Y:S01]  /*c010*/  ISETP.GE.U32.AND P2, PT, R251, 0x7fffffbd, PT ;  /* 0x7fffffbdfb00780c */ /* 0x000fe20003f46070 */
[----:B------:R-:W-:Y:S02]  /*c020*/  LDGSTS.E [R3+0xb800], desc[UR28][R90.64], !P3 ;  /* 0x0b8000005a037fae */ /* 0x000fe4000d9a101c */
[C---:B------:R-:W-:Y:S02]  /*c030*/  IMAD.WIDE R110, R0.reuse, 0x4, R8 ;  /* 0x00000004006e7825 */ /* 0x040fe400078e0208 */
[----:B------:R-:W-:Y:S02]  /*c040*/  LDGSTS.E [R3+0xb900], desc[UR28][R112.64], !P3 ;  /* 0x0b90000070037fae */ /* 0x000fe4000d9a101c */
[----:B------:R-:W-:Y:S02]  /*c050*/  IMAD.WIDE R108, R0, 0x4, R10 ;  /* 0x00000004006c7825 */ /* 0x000fe400078e020a */
[----:B------:R-:W-:Y:S02]  /*c060*/  LDGSTS.E [R3+0xba00], desc[UR28][R110.64], !P3 ;  /* 0x0ba000006e037fae */ /* 0x000fe4000d9a101c */
[----:B-----5:R-:W-:-:S02]  /*c070*/  VIADD R0, R12, 0xfffffff8 ;  /* 0xfffffff80c007836 */ /* 0x020fc40000000000 */
[----:B------:R-:W-:Y:S01]  /*c080*/  IMAD R251, R2, 0x32, RZ ;  /* 0x0000003202fb7824 */ /* 0x000fe200078e02ff */
[----:B------:R-:W5:Y:S01]  /*c090*/  LDC R12, c[0x0][0x3a0] ;  /* 0x0000e800ff0c7b82 */ /* 0x000f620000000800 */
[----:B------:R-:W-:Y:S01]  /*c0a0*/  LDGSTS.E [R3+0xbb00], desc[UR28][R108.64], !P3 ;  /* 0x0bb000006c037fae */ /* 0x000fe2000d9a101c */
[----:B------:R-:W-:Y:S01]  /*c0b0*/  ISETP.GE.U32.AND P3, PT, R0, 0x7fffffb9, PT ;  /* 0x7fffffb90000780c */ /* 0x000fe20003f66070 */
[----:B------:R-:W-:Y:S02]  /*c0c0*/  IMAD R0, R2, 0x36, RZ ;  /* 0x0000003602007824 */ /* 0x000fe400078e02ff */
[----:B------:R-:W-:-:S04]  /*c0d0*/  IMAD.WIDE R94, R251, 0x4, R4 ;  /* 0x00000004fb5e7825 */ /* 0x000fc800078e0204 */
[C---:B------:R-:W-:Y:S01]  /*c0e0*/  IMAD.WIDE R88, R251.reuse, 0x4, R6 ;  /* 0x00000004fb587825 */ /* 0x040fe200078e0206 */
[----:B------:R-:W-:Y:S03]  /*c0f0*/  LDGSTS.E [R3+0xc800], desc[UR28][R94.64], !P4 ;  /* 0x0c8000005e037fae */ /* 0x000fe6000e1a101c */
[C---:B------:R-:W-:Y:S01]  /*c100*/  IMAD.WIDE R86, R251.reuse, 0x4, R8 ;  /* 0x00000004fb567825 */ /* 0x040fe200078e0208 */
[----:B------:R-:W-:Y:S03]  /*c110*/  LDGSTS.E [R3+0xc900], desc[UR28][R88.64], !P4 ;  /* 0x0c90000058037fae */ /* 0x000fe6000e1a101c */
[----:B------:R-:W-:Y:S01]  /*c120*/  IMAD.WIDE R84, R251, 0x4, R10 ;  /* 0x00000004fb547825 */ /* 0x000fe200078e020a */
[----:B---3--:R-:W-:Y:S01]  /*c130*/  IADD3 R251, PT, PT, R14, -0xc, RZ ;  /* 0xfffffff40efb7810 */ /* 0x008fe20007ffe0ff */
[----:B------:R-:W-:Y:S02]  /*c140*/  LDGSTS.E [R3+0xca00], desc[UR28][R86.64], !P4 ;  /* 0x0ca0000056037fae */ /* 0x000fe4000e1a101c */
[----:B------:R-:W-:-:S02]  /*c150*/  IMAD.WIDE R114, R0, 0x4, R4 ;  /* 0x0000000400727825 */ /* 0x000fc400078e0204 */
[----:B------:R-:W-:Y:S02]  /*c160*/  LDGSTS.E [R3+0xcb00], desc[UR28][R84.64], !P4 ;  /* 0x0cb0000054037fae */ /* 0x000fe4000e1a101c */
[C---:B------:R-:W-:Y:S01]  /*c170*/  IMAD.WIDE R64, R0.reuse, 0x4, R6 ;  /* 0x0000000400407825 */ /* 0x040fe200078e0206 */
[----:B------:R-:W-:Y:S01]  /*c180*/  ISETP.GE.U32.AND P4, PT, R251, 0x7fffffb5, PT ;  /* 0x7fffffb5fb00780c */ /* 0x000fe20003f86070 */
[----:B------:R-:W-:Y:S02]  /*c190*/  LDGSTS.E [R3+0xd800], desc[UR28][R114.64], !P5 ;  /* 0x0d80000072037fae */ /* 0x000fe4000e9a101c */
[C---:B------:R-:W-:Y:S02]  /*c1a0*/  IMAD.WIDE R62, R0.reuse, 0x4, R8 ;  /* 0x00000004003e7825 */ /* 0x040fe400078e0208 */
[----:B------:R-:W-:Y:S02]  /*c1b0*/  LDGSTS.E [R3+0xd900], desc[UR28][R64.64], !P5 ;  /* 0x0d90000040037fae */ /* 0x000fe4000e9a101c */
[----:B------:R-:W-:-:S02]  /*c1c0*/  IMAD.WIDE R60, R0, 0x4, R10 ;  /* 0x00000004003c7825 */ /* 0x000fc400078e020a */
[----:B------:R-:W-:Y:S02]  /*c1d0*/  LDGSTS.E [R3+0xda00], desc[UR28][R62.64], !P5 ;  /* 0x0da000003e037fae */ /* 0x000fe4000e9a101c */
[----:B-1----:R-:W-:Y:S02]  /*c1e0*/  VIADD R0, R13, 0xfffffff0 ;  /* 0xfffffff00d007836 */ /* 0x002fe40000000000 */
[----:B------:R-:W-:Y:S01]  /*c1f0*/  IMAD R251, R2, 0x3a, RZ ;  /* 0x0000003a02fb7824 */ /* 0x000fe200078e02ff */
[----:B------:R-:W-:Y:S02]  /*c200*/  LDGSTS.E [R3+0xdb00], desc[UR28][R60.64], !P5 ;  /* 0x0db000003c037fae */ /* 0x000fe4000e9a101c */
        /* <DEDUP_REMOVED lines=8> */
[----:B------:R-:W-:Y:S03]  /*c290*/  LDGSTS.E [R3+0xea00], desc[UR28][R36.64], !P6 ;  /* 0x0ea0000024037fae */ /* 0x000fe6000f1a101c */
[C---:B------:R-:W-:Y:S01]  /*c2a0*/  IMAD.WIDE R212, R0.reuse, 0x4, R4 ;  /* 0x0000000400d47825 */ /* 0x040fe200078e0204 */
[----:B------:R-:W-:Y:S03]  /*c2b0*/  LDGSTS.E [R3+0xeb00], desc[UR28][R34.64], !P6 ;  /* 0x0eb0000022037fae */ /* 0x000fe6000f1a101c */
[----:B------:R-:W-:Y:S01]  /*c2c0*/  IMAD.WIDE R16, R0, 0x4, R6 ;  /* 0x0000000400107825 */ /* 0x000fe200078e0206 */
[----:B------:R-:W-:Y:S03]  /*c2d0*/  LDGSTS.E [R3+0xf800], desc[UR28][R212.64], !P1 ;  /* 0x0f800000d4037fae */ /* 0x000fe6000c9a101c */
[----:B-----5:R-:W-:Y:S01]  /*c2e0*/  VIADD R251, R12, 0xffffffec ;  /* 0xffffffec0cfb7836 */ /* 0x020fe20000000000 */
[----:B------:R-:W-:Y:S01]  /*c2f0*/  LDGSTS.E [R3+0xf900], desc[UR28][R16.64], !P1 ;  /* 0x0f90000010037fae */ /* 0x000fe2000c9a101c */
[----:B------:R-:W-:-:S04]  /*c300*/  IMAD.WIDE R14, R0, 0x4, R8 ;  /* 0x00000004000e7825 */ /* 0x000fc800078e0208 */
[----:B------:R-:W-:Y:S01]  /*c310*/  IMAD.WIDE R12, R0, 0x4, R10 ;  /* 0x00000004000c7825 */ /* 0x000fe200078e020a */
[----:B--2---:R-:W-:Y:S01]  /*c320*/  IADD3 R0, PT, PT, R19, -0x18, RZ ;  /* 0xffffffe813007810 */ /* 0x004fe20007ffe0ff */
[----:B------:R-:W-:Y:S01]  /*c330*/  LDGSTS.E [R3+0xfa00], desc[UR28][R14.64], !P1 ;  /* 0x0fa000000e037fae */ /* 0x000fe2000c9a101c */
[----:B------:R-:W-:-:S03]  /*c340*/  ISETP.GE.U32.AND P6, PT, R251, 0x7fffffad, PT ;  /* 0x7fffffadfb00780c */ /* 0x000fc60003fc6070 */
[----:B------:R-:W-:Y:S01]  /*c350*/  LDGSTS.E [R3+0xfb00], desc[UR28][R12.64], !P1 ;  /* 0x0fb000000c037fae */ /* 0x000fe2000c9a101c */
[----:B------:R-:W-:Y:S01]  /*c360*/  ISETP.GE.U32.AND P1, PT, R0, 0x7fffffa9, PT ;  /* 0x7fffffa90000780c */ /* 0x000fe20003f26070 */
[----:B------:R-:W-:Y:S01]  /*c370*/  IMAD R251, R2, 0x3, RZ ;  /* 0x0000000302fb7824 */ /* 0x000fe200078e02ff */
[----:B------:R-:W-:Y:S01]  /*c380*/  LOP3.LUT R0, R250, 0x60, RZ, 0x3c, !PT ;  /* 0x00000060fa007812 */ /* 0x000fe200078e3cff */
[----:B------:R4:W-:Y:S01]  /*c390*/  STL.64 [R1+0x1c20], R26 ;  /* 0x001c201a01007387 */ /* 0x0009e20000100a00 */
[----:B------:R-:W-:-:S03]  /*c3a0*/  IMAD R19, R2, 0x7, RZ ;  /* 0x0000000702137824 */ /* 0x000fc600078e02ff */
[----:B------:R1:W-:Y:S01]  /*c3b0*/  STL.64 [R1+0x1c28], R28 ;  /* 0x001c281c01007387 */ /* 0x0003e20000100a00 */
[----:B------:R-:W-:-:S03]  /*c3c0*/  VIADD R0, R0, UR5 ;  /* 0x0000000500007c36 */ /* 0x000fc60008000000 */
[----:B------:R-:W-:Y:S01]  /*c3d0*/  STL.64 [R1+0x1c38], R48 ;  /* 0x001c383001007387 */ /* 0x000fe20000100a00 */
[----:B------:R-:W-:-:S03]  /*c3e0*/  IMAD.WIDE R142, R251, 0x4, R6 ;  /* 0x00000004fb8e7825 */ /* 0x000fc600078e0206 */
[----:B------:R2:W-:Y:S01]  /*c3f0*/  STL.64 [R1+0x1c40], R70 ;  /* 0x001c404601007387 */ /* 0x0005e20000100a00 */
[----:B----4-:R-:W3:Y:S01]  /*c400*/  LDC R27, c[0x0][0x3a0] ;  /* 0x0000e800ff1b7b82 */ /* 0x010ee20000000800 */
[----:B------:R-:W-:-:S04]  /*c410*/  IMAD.WIDE R162, R251, 0x4, R8 ;  /* 0x00000004fba27825 */ /* 0x000fc800078e0208 */
[C---:B------:R-:W-:Y:S01]  /*c420*/  IMAD.WIDE R194, R251.reuse, 0x4, R10 ;  /* 0x00000004fbc27825 */ /* 0x040fe200078e020a */
[----:B------:R-:W-:Y:S02]  /*c430*/  IADD3 R18, PT, PT, R18, -0x20, RZ ;  /* 0xffffffe012127810 */ /* 0x000fe40007ffe0ff */
[----:B-1----:R-:W1:Y:S01]  /*c440*/  LDC R28, c[0x0][0x3a0] ;  /* 0x0000e800ff1c7b82 */ /* 0x002e620000000800 */
[----:B--2---:R-:W-:-:S04]  /*c450*/  IMAD.WIDE R70, R251, 0x4, R4 ;  /* 0x00000004fb467825 */ /* 0x004fc800078e0204 */
[----:B------:R-:W-:Y:S01]  /*c460*/  VIADD R251, R24, 0xffffffe4 ;  /* 0xffffffe418fb7836 */ /* 0x000fe20000000000 */
[----:B------:R2:W-:Y:S01]  /*c470*/  LDGSTS.E [R0+0xc00], desc[UR28][R70.64], !P2 ;  /* 0x00c0000046007fae */ /* 0x0005e2000d1a101c */
[C---:B------:R-:W-:Y:S01]  /*c480*/  IMAD.WIDE R248, R19.reuse, 0x4, R4 ;  /* 0x0000000413f87825 */ /* 0x040fe200078e0204 */
[----:B------:R-:W4:Y:S02]  /*c490*/  LDC R24, c[0x0][0x3a0] ;  /* 0x0000e800ff187b82 */ /* 0x000f240000000800 */
[----:B------:R-:W-:Y:S01]  /*c4a0*/  LDGSTS.E [R0+0xd00], desc[UR28][R142.64], !P2 ;  /* 0x00d000008e007fae */ /* 0x000fe2000d1a101c */
[----:B------:R-:W-:-:S03]  /*c4b0*/  IMAD.WIDE R76, R19, 0x4, R6 ;  /* 0x00000004134c7825 */ /* 0x000fc600078e0206 */
[----:B------:R-:W-:Y:S01]  /*c4c0*/  LDGSTS.E [R0+0xe00], desc[UR28][R162.64], !P2 ;  /* 0x00e00000a2007fae */ /* 0x000fe2000d1a101c */
[----:B------:R-:W-:-:S03]  /*c4d0*/  IMAD.WIDE R74, R19, 0x4, R8 ;  /* 0x00000004134a7825 */ /* 0x000fc600078e0208 */
[----:B------:R-:W-:Y:S01]  /*c4e0*/  LDGSTS.E [R0+0xf00], desc[UR28][R194.64], !P2 ;  /* 0x00f00000c2007fae */ /* 0x000fe2000d1a101c */
[----:B------:R-:W-:Y:S01]  /*c4f0*/  IMAD.WIDE R190, R19, 0x4, R10 ;  /* 0x0000000413be7825 */ /* 0x000fe200078e020a */
[----:B------:R-:W-:Y:S02]  /*c500*/  ISETP.GE.U32.AND P2, PT, R251, 0x7fffffa5, PT ;  /* 0x7fffffa5fb00780c */ /* 0x000fe40003f46070 */
[----:B------:R5:W-:Y:S01]  /*c510*/  LDGSTS.E [R0+0x1c00], desc[UR28][R248.64], !P3 ;  /* 0x01c00000f8007fae */ /* 0x000be2000d9a101c */
[----:B------:R-:W-:-:S03]  /*c520*/  IMAD R251, R2, 0xb, RZ ;  /* 0x0000000b02fb7824 */ /* 0x000fc600078e02ff */
[----:B------:R-:W-:Y:S01]  /*c530*/  LDGSTS.E [R0+0x1d00], desc[UR28][R76.64], !P3 ;  /* 0x01d000004c007fae */ /* 0x000fe2000d9a101c */
[----:B------:R-:W-:-:S03]  /*c540*/  IMAD R26, R2, 0xf, RZ ;  /* 0x0000000f021a7824 */ /* 0x000fc600078e02ff */
[----:B------:R-:W-:Y:S01]  /*c550*/  LDGSTS.E [R0+0x1e00], desc[UR28][R74.64], !P3 ;  /* 0x01e000004a007fae */ /* 0x000fe2000d9a101c */
[----:B------:R-:W-:-:S03]  /*c560*/  IMAD.WIDE R238, R251, 0x4, R6 ;  /* 0x00000004fbee7825 */ /* 0x000fc600078e0206 */
[----:B------:R-:W-:Y:S01]  /*c570*/  LDGSTS.E [R0+0x1f00], desc[UR28][R190.64], !P3 ;  /* 0x01f00000be007fae */ /* 0x000fe2000d9a101c */
[----:B------:R-:W-:Y:S01]  /*c580*/  ISETP.GE.U32.AND P3, PT, R18, 0x7fffffa1, PT ;  /* 0x7fffffa11200780c */ /* 0x000fe20003f66070 */
[----:B------:R-:W-:-:S04]  /*c590*/  IMAD.WIDE R18, R251, 0x4, R4 ;  /* 0x00000004fb127825 */ /* 0x000fc800078e0204 */
[C---:B------:R-:W-:Y:S01]  /*c5a0*/  IMAD.WIDE R216, R251.reuse, 0x4, R8 ;  /* 0x00000004fbd87825 */ /* 0x040fe200078e0208 */
[----:B------:R1:W-:Y:S03]  /*c5b0*/  LDGSTS.E [R0+0x2c00], desc[UR28][R18.64], !P4 ;  /* 0x02c0000012007fae */ /* 0x0003e6000e1a101c */
[----:B------:R-:W-:Y:S01]  /*c5c0*/  IMAD.WIDE R196, R251, 0x4, R10 ;  /* 0x00000004fbc47825 */ /* 0x000fe200078e020a */
[----:B------:R-:W-:Y:S03]  /*c5d0*/  LDGSTS.E [R0+0x2d00], desc[UR28][R238.64], !P4 ;  /* 0x02d00000ee007fae */ /* 0x000fe6000e1a101c */
[C---:B------:R-:W-:Y:S01]  /*c5e0*/  IMAD.WIDE R46, R26.reuse, 0x4, R4 ;  /* 0x000000041a2e7825 */ /* 0x040fe200078e0204 */
[----:B------:R-:W-:Y:S03]  /*c5f0*/  LDGSTS.E [R0+0x2e00], desc[UR28][R216.64], !P4 ;  /* 0x02e00000d8007fae */ /* 0x000fe6000e1a101c */
[C---:B------:R-:W-:Y:S01]  /*c600*/  IMAD.WIDE R50, R26.reuse, 0x4, R6 ;  /* 0x000000041a327825 */ /* 0x040fe200078e0206 */
[----:B------:R-:W-:Y:S03]  /*c610*/  LDGSTS.E [R0+0x2f00], desc[UR28][R196.64], !P4 ;  /* 0x02f00000c4007fae */ /* 0x000fe6000e1a101c */
[C---:B------:R-:W-:Y:S01]  /*c620*/  IMAD.WIDE R52, R26.reuse, 0x4, R8 ;  /* 0x000000041a347825 */ /* 0x040fe200078e0208 */
[----:B------:R1:W-:Y:S03]  /*c630*/  LDGSTS.E [R0+0x3c00], desc[UR28][R46.64], !P5 ;  /* 0x03c000002e007fae */ /* 0x0003e6000e9a101c */
[----:B------:R-:W-:Y:S01]  /*c640*/  IMAD.WIDE R72, R26, 0x4, R10 ;  /* 0x000000041a487825 */ /* 0x000fe200078e020a */
[----:B------:R-:W-:Y:S03]  /*c650*/  LDGSTS.E [R0+0x3d00], desc[UR28][R50.64], !P5 ;  /* 0x03d0000032007fae */ /* 0x000fe6000e9a101c */
[----:B------:R-:W-:Y:S01]  /*c660*/  VIADD R25, R25, 0xffffffd8 ;  /* 0xffffffd819197836 */ /* 0x000fe20000000000 */
[----:B------:R-:W-:Y:S01]  /*c670*/  LDGSTS.E [R0+0x3e00], desc[UR28][R52.64], !P5 ;  /* 0x03e0000034007fae */ /* 0x000fe2000e9a101c */
[----:B---3--:R-:W-:-:S03]  /*c680*/  VIADD R251, R27, 0xffffffdc ;  /* 0xffffffdc1bfb7836 */ /* 0x008fc60000000000 */
[----:B------:R-:W-:Y:S01]  /*c690*/  LDGSTS.E [R0+0x3f00], desc[UR28][R72.64], !P5 ;  /* 0x03f0000048007fae */ /* 0x000fe2000e9a101c */
[----:B------:R-:W-:Y:S02]  /*c6a0*/  ISETP.GE.U32.AND P5, PT, R25, 0x7fffff99, PT ;  /* 0x7fffff991900780c */ /* 0x000fe40003fa6070 */
[----:B------:R-:W3:Y:S01]  /*c6b0*/  LDC R25, c[0x0][0x3a0] ;  /* 0x0000e800ff197b82 */ /* 0x000ee20000000800 */
[----:B------:R-:W-:Y:S01]  /*c6c0*/  ISETP.GE.U32.AND P4, PT, R251, 0x7fffff9d, PT ;  /* 0x7fffff9dfb00780c */ /* 0x000fe20003f86070 */
[----:B------:R-:W-:-:S04]  /*c6d0*/  IMAD R251, R2, 0x13, RZ ;  /* 0x0000001302fb7824 */ /* 0x000fc800078e02ff */
[----:B------:R-:W-:-:S04]  /*c6e0*/  IMAD.WIDE R26, R251, 0x4, R4 ;  /* 0x00000004fb1a7825 */ /* 0x000fc800078e0204 */
[C---:B------:R-:W-:Y:S01]  /*c6f0*/  IMAD.WIDE R146, R251.reuse, 0x4, R6 ;  /* 0x00000004fb927825 */ /* 0x040fe200078e0206 */
[----:B------:R1:W-:Y:S03]  /*c700*/  LDGSTS.E [R0+0x4c00], desc[UR28][R26.64], !P6 ;  /* 0x04c000001a007fae */ /* 0x0003e6000f1a101c */
[C---:B------:R-:W-:Y:S01]  /*c710*/  IMAD.WIDE R148, R251.reuse, 0x4, R8 ;  /* 0x00000004fb947825 */ /* 0x040fe200078e0208 */
[----:B------:R-:W-:Y:S03]  /*c720*/  LDGSTS.E [R0+0x4d00], desc[UR28][R146.64], !P6 ;  /* 0x04d0000092007fae */ /* 0x000fe6000f1a101c */
[----:B------:R-:W-:Y:S01]  /*c730*/  IMAD.WIDE R168, R251, 0x4, R10 ;  /* 0x00000004fba87825 */ /* 0x000fe200078e020a */
[----:B----4-:R-:W-:Y:S01]  /*c740*/  IADD3 R251, PT, PT, R24, -0x2c, RZ ;  /* 0xffffffd418fb7810 */ /* 0x010fe20007ffe0ff */
[----:B------:R-:W-:Y:S01]  /*c750*/  LDGSTS.E [R0+0x4e00], desc[UR28][R148.64], !P6 ;  /* 0x04e0000094007fae */ /* 0x000fe2000f1a101c */
[----:B------:R-:W4:Y:S01]  /*c760*/  LDC R24, c[0x0][0x3a0] ;  /* 0x0000e800ff187b82 */ /* 0x000f220000000800 */
[----:B------:R-:W-:-:S02]  /*c770*/  IMAD R29, R2, 0x17, RZ ;  /* 0x00000017021d7824 */ /* 0x000fc400078e02ff */
[----:B------:R-:W-:Y:S01]  /*c780*/  LDGSTS.E [R0+0x4f00], desc[UR28][R168.64], !P6 ;  /* 0x04f00000a8007fae */ /* 0x000fe2000f1a101c */
[----:B------:R-:W-:Y:S01]  /*c790*/  ISETP.GE.U32.AND P6, PT, R251, 0x7fffff95, PT ;  /* 0x7fffff95fb00780c */ /* 0x000fe20003fc6070 */
[----:B------:R-:W-:Y:S02]  /*c7a0*/  IMAD R251, R2, 0x1b, RZ ;  /* 0x0000001b02fb7824 */ /* 0x000fe400078e02ff */
[----:B------:R-:W-:-:S04]  /*c7b0*/  IMAD.WIDE R170, R29, 0x4, R4 ;  /* 0x000000041daa7825 */ /* 0x000fc800078e0204 */
[C---:B------:R-:W-:Y:S01]  /*c7c0*/  IMAD.WIDE R242, R29.reuse, 0x4, R6 ;  /* 0x000000041df27825 */ /* 0x040fe200078e0206 */
[----:B------:R1:W-:Y:S03]  /*c7d0*/  LDGSTS.E [R0+0x5c00], desc[UR28][R170.64], !P1 ;  /* 0x05c00000aa007fae */ /* 0x0003e6000c9a101c */
[C---:B------:R-:W-:Y:S01]  /*c7e0*/  IMAD.WIDE R244, R29.reuse, 0x4, R8 ;  /* 0x000000041df47825 */ /* 0x040fe200078e0208 */
[----:B------:R-:W-:Y:S03]  /*c7f0*/  LDGSTS.E [R0+0x5d00], desc[UR28][R242.64], !P1 ;  /* 0x05d00000f2007fae */ /* 0x000fe6000c9a101c */
[----:B------:R-:W-:Y:S01]  /*c800*/  IMAD.WIDE R246, R29, 0x4, R10 ;  /* 0x000000041df67825 */ /* 0x000fe200078e020a */
[----:B------:R-:W-:Y:S01]  /*c810*/  LDGSTS.E [R0+0x5e00], desc[UR28][R244.64], !P1 ;  /* 0x05e00000f4007fae */ /* 0x000fe2000c9a101c */
[----:B------:R-:W2:Y:S02]  /*c820*/  LDC R29, c[0x0][0x3a0] ;  /* 0x0000e800ff1d7b82 */ /* 0x000ea40000000800 */
[C---:B------:R-:W-:Y:S01]  /*c830*/  IMAD.WIDE R186, R251.reuse, 0x4, R4 ;  /* 0x00000004fbba7825 */ /* 0x040fe200078e0204 */
[----:B------:R-:W-:Y:S03]  /*c840*/  LDGSTS.E [R0+0x5f00], desc[UR28][R246.64], !P1 ;  /* 0x05f00000f6007fae */ /* 0x000fe6000c9a101c */
[C---:B------:R-:W-:Y:S01]  /*c850*/  IMAD.WIDE R226, R251.reuse, 0x4, R6 ;  /* 0x00000004fbe27825 */ /* 0x040fe200078e0206 */
[----:B------:R1:W-:Y:S03]  /*c860*/  LDGSTS.E [R0+0x6c00], desc[UR28][R186.64], !P2 ;  /* 0x06c00000ba007fae */ /* 0x0003e6000d1a101c */
[C---:B------:R-:W-:Y:S01]  /*c870*/  IMAD.WIDE R224, R251.reuse, 0x4, R8 ;  /* 0x00000004fbe07825 */ /* 0x040fe200078e0208 */
[----:B------:R-:W-:Y:S03]  /*c880*/  LDGSTS.E [R0+0x6d00], desc[UR28][R226.64], !P2 ;  /* 0x06d00000e2007fae */ /* 0x000fe6000d1a101c */
[----:B------:R-:W-:Y:S01]  /*c890*/  IMAD.WIDE R222, R251, 0x4, R10 ;  /* 0x00000004fbde7825 */ /* 0x000fe200078e020a */
[----:B------:R-:W-:Y:S03]  /*c8a0*/  LDGSTS.E [R0+0x6e00], desc[UR28][R224.64], !P2 ;  /* 0x06e00000e0007fae */ /* 0x000fe6000d1a101c */
[----:B---3--:R-:W-:Y:S01]  /*c8b0*/  VIADD R251, R25, 0xffffffcc ;  /* 0xffffffcc19fb7836 */ /* 0x008fe20000000000 */
[----:B------:R-:W-:Y:S01]  /*c8c0*/  LDGSTS.E [R0+0x6f00], desc[UR28][R222.64], !P2 ;  /* 0x06f00000de007fae */ /* 0x000fe2000d1a101c */
[----:B-1----:R-:W-:-:S03]  /*c8d0*/  VIADD R28, R28, 0xffffffd0 ;  /* 0xffffffd01c1c7836 */ /* 0x002fc60000000000 */
[----:B------:R-:W-:Y:S01]  /*c8e0*/  ISETP.GE.U32.AND P2, PT, R251, 0x7fffff8d, PT ;  /* 0x7fffff8dfb00780c */ /* 0x000fe20003f46070 */
[----:B------:R-:W-:Y:S01]  /*c8f0*/  IMAD R251, R2, 0x1f, RZ ;  /* 0x0000001f02fb7824 */ /* 0x000fe200078e02ff */
[----:B------:R-:W-:Y:S01]  /*c900*/  ISETP.GE.U32.AND P1, PT, R28, 0x7fffff91, PT ;  /* 0x7fffff911c00780c */ /* 0x000fe20003f26070 */
[----:B------:R-:W-:Y:S01]  /*c910*/  IMAD R30, R2, 0x23, RZ ;  /* 0x00000023021e7824 */ /* 0x000fe200078e02ff */
[----:B------:R-:W1:Y:S01]  /*c920*/  LDC R28, c[0x0][0x3a0] ;  /* 0x0000e800ff1c7b82 */ /* 0x000e620000000800 */
[----:B------:R-:W-:-:S04]  /*c930*/  IMAD.WIDE R118, R251, 0x4, R4 ;  /* 0x00000004fb767825 */ /* 0x000fc800078e0204 */
[C---:B------:R-:W-:Y:S01]  /*c940*/  IMAD.WIDE R202, R251.reuse, 0x4, R6 ;  /* 0x00000004fbca7825 */ /* 0x040fe200078e0206 */
[----:B------:R3:W-:Y:S03]  /*c950*/  LDGSTS.E [R0+0x7c00], desc[UR28][R118.64], !P3 ;  /* 0x07c0000076007fae */ /* 0x0007e6000d9a101c */
[C---:B------:R-:W-:Y:S01]  /*c960*/  IMAD.WIDE R200, R251.reuse, 0x4, R8 ;  /* 0x00000004fbc87825 */ /* 0x040fe200078e0208 */
[----:B------:R-:W-:Y:S03]  /*c970*/  LDGSTS.E [R0+0x7d00], desc[UR28][R202.64], !P3 ;  /* 0x07d00000ca007fae */ /* 0x000fe6000d9a101c */
[----:B------:R-:W-:Y:S01]  /*c980*/  IMAD.WIDE R198, R251, 0x4, R10 ;  /* 0x00000004fbc67825 */ /* 0x000fe200078e020a */
[----:B----4-:R-:W-:Y:S01]  /*c990*/  IADD3 R251, PT, PT, R24, -0x38, RZ ;  /* 0xffffffc818fb7810 */ /* 0x010fe20007ffe0ff */
[----:B------:R-:W-:Y:S02]  /*c9a0*/  LDGSTS.E [R0+0x7e00], desc[UR28][R200.64], !P3 ;  /* 0x07e00000c8007fae */ /* 0x000fe4000d9a101c */
[----:B------:R-:W-:-:S02]  /*c9b0*/  IMAD.WIDE R24, R30, 0x4, R4 ;  /* 0x000000041e187825 */ /* 0x000fc400078e0204 */
[----:B------:R-:W-:Y:S02]  /*c9c0*/  LDGSTS.E [R0+0x7f00], desc[UR28][R198.64], !P3 ;  /* 0x07f00000c6007fae */ /* 0x000fe4000d9a101c */
[C---:B------:R-:W-:Y:S01]  /*c9d0*/  IMAD.WIDE R178, R30.reuse, 0x4, R6 ;  /* 0x000000041eb27825 */ /* 0x040fe200078e0206 */
[----:B------:R-:W-:Y:S01]  /*c9e0*/  ISETP.GE.U32.AND P3, PT, R251, 0x7fffff89, PT ;  /* 0x7fffff89fb00780c */ /* 0x000fe20003f66070 */
[----:B------:R4:W-:Y:S02]  /*c9f0*/  LDGSTS.E [R0+0x8c00], desc[UR28][R24.64], !P4 ;  /* 0x08c0000018007fae */ /* 0x0009e4000e1a101c */
[C---:B------:R-:W-:Y:S02]  /*ca00*/  IMAD.WIDE R176, R30.reuse, 0x4, R8 ;  /* 0x000000041eb07825 */ /* 0x040fe400078e0208 */
[----:B------:R-:W-:Y:S02]  /*ca10*/  LDGSTS.E [R0+0x8d00], desc[UR28][R178.64], !P4 ;  /* 0x08d00000b2007fae */ /* 0x000fe4000e1a101c */
[----:B------:R-:W-:-:S02]  /*ca20*/  IMAD.WIDE R174, R30, 0x4, R10 ;  /* 0x000000041eae7825 */ /* 0x000fc400078e020a */
[----:B------:R-:W-:Y:S02]  /*ca30*/  LDGSTS.E [R0+0x8e00], desc[UR28][R176.64], !P4 ;  /* 0x08e00000b0007fae */ /* 0x000fe4000e1a101c */
[----:B--2---:R-:W-:Y:S02]  /*ca40*/  VIADD R251, R29, 0xffffffc4 ;  /* 0xffffffc41dfb7836 */ /* 0x004fe40000000000 */
[----:B------:R-:W-:Y:S03]  /*ca50*/  LDGSTS.E [R0+0x8f00], desc[UR28][R174.64], !P4 ;  /* 0x08f00000ae007fae */ /* 0x000fe6000e1a101c */
[----:B------:R-:W-:Y:S01]  /*ca60*/  ISETP.GE.U32.AND P4, PT, R251, 0x7fffff85, PT ;  /* 0x7fffff85fb00780c */ /* 0x000fe20003f86070 */
[C---:B------:R-:W-:Y:S02]  /*ca70*/  IMAD R251, R2.reuse, 0x27, RZ ;  /* 0x0000002702fb7824 */ /* 0x040fe400078e02ff */
[----:B------:R-:W-:-:S02]  /*ca80*/  IMAD R29, R2, 0x2b, RZ ;  /* 0x0000002b021d7824 */ /* 0x000fc400078e02ff */
[----:B------:R-:W-:Y:S01]  /*ca90*/  IMAD.WIDE R44, R251, 0x4, R4 ;  /* 0x00000004fb2c7825 */ /* 0x000fe200078e0204 */
[----:B------:R-:W-:-:S03]  /*caa0*/  USHF.L.U32 UR7, UR8, 0x6, URZ ;  /* 0x0000000608077899 */ /* 0x000fc600080006ff */
[C---:B------:R-:W-:Y:S01]  /*cab0*/  IMAD.WIDE R154, R251.reuse, 0x4, R6 ;  /* 0x00000004fb9a7825 */ /* 0x040fe200078e0206 */
[----:B------:R2:W-:Y:S03]  /*cac0*/  LDGSTS.E [R0+0x9c00], desc[UR28][R44.64], !P5 ;  /* 0x09c000002c007fae */ /* 0x0005e6000e9a101c */
[C---:B------:R-:W-:Y:S01]  /*cad0*/  IMAD.WIDE R152, R251.reuse, 0x4, R8 ;  /* 0x00000004fb987825 */ /* 0x040fe200078e0208 */
[----:B------:R-:W-:Y:S03]  /*cae0*/  LDGSTS.E [R0+0x9d00], desc[UR28][R154.64], !P5 ;  /* 0x09d000009a007fae */ /* 0x000fe6000e9a101c */
[----:B------:R-:W-:Y:S01]  /*caf0*/  IMAD.WIDE R150, R251, 0x4, R10 ;  /* 0x00000004fb967825 */ /* 0x000fe200078e020a */
[----:B------:R-:W-:Y:S03]  /*cb00*/  LDGSTS.E [R0+0x9e00], desc[UR28][R152.64], !P5 ;  /* 0x09e0000098007fae */ /* 0x000fe6000e9a101c */
[C---:B------:R-:W-:Y:S01]  /*cb10*/  IMAD.WIDE R68, R29.reuse, 0x4, R4 ;  /* 0x000000041d447825 */ /* 0x040fe200078e0204 */
[----:B------:R-:W-:Y:S03]  /*cb20*/  LDGSTS.E [R0+0x9f00], desc[UR28][R150.64], !P5 ;  /* 0x09f0000096007fae */ /* 0x000fe6000e9a101c */
[C---:B------:R-:W-:Y:S01]  /*cb30*/  IMAD.WIDE R130, R29.reuse, 0x4, R6 ;  /* 0x000000041d827825 */ /* 0x040fe200078e0206 */
[----:B------:R2:W-:Y:S03]  /*cb40*/  LDGSTS.E [R0+0xac00], desc[UR28][R68.64], !P6 ;  /* 0x0ac0000044007fae */ /* 0x0005e6000f1a101c */
[C---:B------:R-:W-:Y:S01]  /*cb50*/  IMAD.WIDE R128, R29.reuse, 0x4, R8 ;  /* 0x000000041d807825 */ /* 0x040fe200078e0208 */
[----:B------:R-:W-:Y:S01]  /*cb60*/  MOV R251, UR7 ;  /* 0x0000000700fb7c02 */ /* 0x000fe20008000f00 */
[----:B------:R-:W-:Y:S02]  /*cb70*/  LDGSTS.E [R0+0xad00], desc[UR28][R130.64], !P6 ;  /* 0x0ad0000082007fae */ /* 0x000fe4000f1a101c */
[----:B------:R-:W-:-:S02]  /*cb80*/  IMAD.WIDE R126, R29, 0x4, R10 ;  /* 0x000000041d7e7825 */ /* 0x000fc400078e020a */
[----:B------:R-:W-:Y:S02]  /*cb90*/  LDGSTS.E [R0+0xae00], desc[UR28][R128.64], !P6 ;  /* 0x0ae0000080007fae */ /* 0x000fe4000f1a101c */
[----:B-1----:R-:W-:Y:S02]  /*cba0*/  VIADD R28, R28, 0xffffffc0 ;  /* 0xffffffc01c1c7836 */ /* 0x002fe40000000000 */
[----:B------:R-:W-:Y:S03]  /*cbb0*/  LDGSTS.E [R0+0xaf00], desc[UR28][R126.64], !P6 ;  /* 0x0af000007e007fae */ /* 0x000fe6000f1a101c */
[----:B------:R-:W-:Y:S01]  /*cbc0*/  ISETP.GE.AND P6, PT, R31, R28, PT ;  /* 0x0000001c1f00720c */ /* 0x000fe20003fc6270 */
[----:B------:R-:W-:Y:S01]  /*cbd0*/  IMAD.WIDE R30, R251, 0x4, R4 ;  /* 0x00000004fb1e7825 */ /* 0x000fe200078e0204 */
[----:B------:R-:W-:-:S03]  /*cbe0*/  ISETP.GE.U32.AND P5, PT, R28, 0x7fffff81, PT ;  /* 0x7fffff811c00780c */ /* 0x000fc60003fa6070 */
[C---:B------:R-:W-:Y:S02]  /*cbf0*/  IMAD R28, R2.reuse, 0x2f, RZ ;  /* 0x0000002f021c7824 */ /* 0x040fe400078e02ff */
[C---:B------:R-:W-:Y:S02]  /*cc00*/  IMAD R55, R2.reuse, 0x33, RZ ;  /* 0x0000003302377824 */ /* 0x040fe400078e02ff */
[C---:B------:R-:W-:Y:S02]  /*cc10*/  IMAD R54, R2.reuse, 0x37, RZ ;  /* 0x0000003702367824 */ /* 0x040fe400078e02ff */
[C---:B------:R-:W-:Y:S02]  /*cc20*/  IMAD R192, R2.reuse, 0x3b, RZ ;  /* 0x0000003b02c07824 */ /* 0x040fe400078e02ff */
[----:B------:R-:W-:Y:S01]  /*cc30*/  IMAD R2, R2, 0x3f, RZ ;  /* 0x0000003f02027824 */ /* 0x000fe200078e02ff */
[----:B------:R1:W-:Y:S01]  /*cc40*/  STL.64 [R1+0x9d0], R30 ;  /* 0x0009d01e01007387 */ /* 0x0003e20000100a00 */
[----:B------:R-:W-:-:S03]  /*cc50*/  IMAD.WIDE R92, R28, 0x4, R4 ;  /* 0x000000041c5c7825 */ /* 0x000fc600078e0204 */
[----:B------:R-:W2:Y:S01]  /*cc60*/  LDL.LU.64 R48, [R1+0x7b0] ;  /* 0x0007b00001307983 */ /* 0x000ea20000300a00 */
[----:B------:R-:W-:-:S03]  /*cc70*/  IMAD.WIDE R214, R55, 0x4, R4 ;  /* 0x0000000437d67825 */ /* 0x000fc600078e0204 */
[----:B------:R2:W-:Y:S01]  /*cc80*/  LDGSTS.E [R0+0xbc00], desc[UR28][R92.64], !P1 ;  /* 0x0bc000005c007fae */ /* 0x0005e2000c9a101c */
[----:B------:R-:W-:-:S04]  /*cc90*/  IMAD.WIDE R120, R54, 0x4, R4 ;  /* 0x0000000436787825 */ /* 0x000fc800078e0204 */
[----:B-1----:R-:W-:-:S04]  /*cca0*/  IMAD.WIDE R30, R251, 0x4, R6 ;  /* 0x00000004fb1e7825 */ /* 0x002fc800078e0206 */
[----:B------:R-:W-:-:S04]  /*ccb0*/  IMAD.WIDE R116, R192, 0x4, R4 ;  /* 0x00000004c0747825 */ /* 0x000fc800078e0204 */
[----:B------:R-:W-:Y:S01]  /*ccc0*/  IMAD.WIDE R210, R2, 0x4, R4 ;  /* 0x0000000402d27825 */ /* 0x000fe200078e0204 */
[----:B------:R-:W-:Y:S03]  /*ccd0*/  STL.64 [R1+0x9e0], R30 ;  /* 0x0009e01e01007387 */ /* 0x000fe60000100a00 */
[----:B------:R-:W-:Y:S01]  /*cce0*/  IMAD.WIDE R4, R251, 0x4, R8 ;  /* 0x00000004fb047825 */ /* 0x000fe200078e0208 */
[----:B------:R-:W3:Y:S04]  /*ccf0*/  LDL.LU.64 R172, [R1+0x790] ;  /* 0x0007900001ac7983 */ /* 0x000ee80000300a00 */
[----:B------:R1:W-:Y:S01]  /*cd00*/  STL.64 [R1+0x9e8], R4 ;  /* 0x0009e80401007387 */ /* 0x0003e20000100a00 */
[----:B------:R-:W-:-:S03]  /*cd10*/  IMAD.WIDE R106, R28, 0x4, R6 ;  /* 0x000000041c6a7825 */ /* 0x000fc600078e0206 */
[----:B------:R-:W4:Y:S01]  /*cd20*/  LDL.LU.64 R96, [R1+0x770] ;  /* 0x0007700001607983 */ /* 0x000f220000300a00 */
        /* <DEDUP_REMOVED lines=9> */
[----:B------:R-:W-:Y:S01]  /*cdc0*/  LDGSTS.E [R0+0xbd00], desc[UR28][R106.64], !P1 ;  /* 0x0bd000006a007fae */ /* 0x000fe2000c9a101c */
[----:B------:R-:W-:-:S04]  /*cdd0*/  IMAD.WIDE R56, R54, 0x4, R8 ;  /* 0x0000000436387825 */ /* 0x000fc800078e0208 */
[----:B------:R-:W-:-:S04]  /*cde0*/  IMAD.WIDE R78, R55, 0x4, R10 ;  /* 0x00000004374e7825 */ /* 0x000fc800078e020a */
[----:B------:R-:W-:-:S04]  /*cdf0*/  IMAD.WIDE R102, R28, 0x4, R10 ;  /* 0x000000041c667825 */ /* 0x000fc800078e020a */
[----:B------:R-:W-:-:S04]  /*ce00*/  IMAD.WIDE R54, R54, 0x4, R10 ;  /* 0x0000000436367825 */ /* 0x000fc800078e020a */
[----:B------:R-:W-:-:S04]  /*ce10*/  IMAD.WIDE R6, R192, 0x4, R10 ;  /* 0x00000004c0067825 */ /* 0x000fc800078e020a */
[----:B-1----:R-:W-:-:S04]  /*ce20*/  IMAD.WIDE R4, R2, 0x4, R10 ;  /* 0x0000000402047825 */ /* 0x002fc800078e020a */
[----:B------:R-:W-:-:S04]  /*ce30*/  IMAD.WIDE R10, R251, 0x4, R10 ;  /* 0x00000004fb0a7825 */ /* 0x000fc800078e020a */
[--C-:B------:R-:W-:Y:S02]  /*ce40*/  IMAD.WIDE R104, R28, 0x4, R8.reuse ;  /* 0x000000041c687825 */ /* 0x100fe400078e0208 */
[----:B------:R-:W4:Y:S02]  /*ce50*/  LDL.LU.64 R28, [R1+0x670] ;  /* 0x00067000011c7983 */ /* 0x000f240000300a00 */
[----:B------:R-:W-:Y:S02]  /*ce60*/  IMAD.WIDE R30, R192, 0x4, R8 ;  /* 0x00000004c01e7825 */ /* 0x000fe400078e0208 */
[----:B------:R-:W4:Y:S04]  /*ce70*/  LDL.LU.64 R98, [R1+0x630] ;  /* 0x0006300001627983 */ /* 0x000f280000300a00 */
[----:B------:R-:W4:Y:S04]  /*ce80*/  LDL.LU.64 R192, [R1+0x610] ;  /* 0x0006100001c07983 */ /* 0x000f280000300a00 */
[----:B------:R1:W-:Y:S01]  /*ce90*/  STL.64 [R1+0x9f0], R10 ;  /* 0x0009f00a01007387 */ /* 0x0003e20000100a00 */
[----:B------:R-:W-:-:S03]  /*cea0*/  IMAD.WIDE R166, R251, 0x4, R166 ;  /* 0x00000004fba67825 */ /* 0x000fc600078e02a6 */
[----:B------:R-:W-:Y:S01]  /*ceb0*/  LDGSTS.E [R0+0xbe00], desc[UR28][R104.64], !P1 ;  /* 0x0be0000068007fae */ /* 0x000fe2000c9a101c */
[----:B------:R-:W-:-:S03]  /*cec0*/  IMAD.WIDE R70, R251, 0x4, R70 ;  /* 0x00000004fb467825 */ /* 0x000fc600078e0246 */
[----:B------:R-:W-:Y:S04]  /*ced0*/  LDGSTS.E [R0+0xbf00], desc[UR28][R102.64], !P1 ;  /* 0x0bf0000066007fae */ /* 0x000fe8000c9a101c */
[----:B-1----:R-:W4:Y:S01]  /*cee0*/  LDL.LU.64 R10, [R1+0x810] ;  /* 0x00081000010a7983 */ /* 0x002f220000300a00 */
[----:B-----5:R-:W-:-:S03]  /*cef0*/  IMAD.WIDE R248, R251, 0x4, R248 ;  /* 0x00000004fbf87825 */ /* 0x020fc600078e02f8 */
[----:B------:R1:W-:Y:S01]  /*cf00*/  LDGSTS.E [R0+0xcc00], desc[UR28][R214.64], !P2 ;  /* 0x0cc00000d6007fae */ /* 0x0003e2000d1a101c */
[----:B--2---:R-:W-:-:S03]  /*cf10*/  IMAD.WIDE R48, R251, 0x4, R48 ;  /* 0x00000004fb307825 */ /* 0x004fc600078e0230 */
[----:B------:R-:W-:Y:S01]  /*cf20*/  LDGSTS.E [R0+0xcd00], desc[UR28][R82.64], !P2 ;  /* 0x0cd0000052007fae */ /* 0x000fe2000d1a101c */
[----:B---3--:R-:W-:-:S03]  /*cf30*/  IMAD.WIDE R172, R251, 0x4, R172 ;  /* 0x00000004fbac7825 */ /* 0x008fc600078e02ac */
[----:B------:R-:W-:Y:S01]  /*cf40*/  LDGSTS.E [R0+0xce00], desc[UR28][R80.64], !P2 ;  /* 0x0ce0000050007fae */ /* 0x000fe2000d1a101c */
[----:B----4-:R-:W-:-:S03]  /*cf50*/  IMAD.WIDE R96, R251, 0x4, R96 ;  /* 0x00000004fb607825 */ /* 0x010fc600078e0260 */
[----:B------:R-:W-:Y:S01]  /*cf60*/  LDGSTS.E [R0+0xcf00], desc[UR28][R78.64], !P2 ;  /* 0x0cf000004e007fae */ /* 0x000fe2000d1a101c */
[----:B------:R-:W-:-:S03]  /*cf70*/  IMAD.WIDE R10, R251, 0x4, R10 ;  /* 0x00000004fb0a7825 */ /* 0x000fc600078e020a */
[----:B------:R-:W-:Y:S04]  /*cf80*/  LDGSTS.E [R0+0xdc00], desc[UR28][R120.64], !P3 ;  /* 0x0dc0000078007fae */ /* 0x000fe8000d9a101c */
[----:B------:R2:W-:Y:S01]  /*cf90*/  STL.64 [R1+0x850], R10 ;  /* 0x0008500a01007387 */ /* 0x0005e20000100a00 */
[----:B------:R-:W-:-:S03]  /*cfa0*/  IMAD.WIDE R234, R251, 0x4, R234 ;  /* 0x00000004fbea7825 */ /* 0x000fc600078e02ea */
[----:B------:R-:W-:Y:S01]  /*cfb0*/  LDGSTS.E [R0+0xdd00], desc[UR28][R58.64], !P3 ;  /* 0x0dd000003a007fae */ /* 0x000fe2000d9a101c */
[----:B------:R-:W-:-:S03]  /*cfc0*/  IMAD.WIDE R140, R251, 0x4, R140 ;  /* 0x00000004fb8c7825 */ /* 0x000fc600078e028c */
[----:B------:R-:W-:Y:S04]  /*cfd0*/  LDGSTS.E [R0+0xde00], desc[UR28][R56.64], !P3 ;  /* 0x0de0000038007fae */ /* 0x000fe8000d9a101c */
[----:B--2---:R-:W2:Y:S04]  /*cfe0*/  LDL.LU.64 R10, [R1+0x5b0] ;  /* 0x0005b000010a7983 */ /* 0x004ea80000300a00 */
[----:B------:R3:W-:Y:S01]  /*cff0*/  STL.64 [R1+0x860], R166 ;  /* 0x000860a601007387 */ /* 0x0007e20000100a00 */
[----:B------:R-:W-:-:S03]  /*d000*/  IMAD.WIDE R18, R251, 0x4, R18 ;  /* 0x00000004fb127825 */ /* 0x000fc600078e0212 */
[----:B------:R-:W-:Y:S01]  /*d010*/  LDGSTS.E [R0+0xdf00], desc[UR28][R54.64], !P3 ;  /* 0x0df0000036007fae */ /* 0x000fe2000d9a101c */
[----:B------:R-:W-:-:S03]  /*d020*/  IMAD.WIDE R164, R251, 0x4, R164 ;  /* 0x00000004fba47825 */ /* 0x000fc600078e02a4 */
[----:B------:R-:W-:Y:S04]  /*d030*/  LDGSTS.E [R0+0xec00], desc[UR28][R116.64], !P4 ;  /* 0x0ec0000074007fae */ /* 0x000fe8000e1a101c */
[----:B---3--:R-:W3:Y:S04]  /*d040*/  LDL.LU.64 R166, [R1+0x590] ;  /* 0x0005900001a67983 */ /* 0x008ee80000300a00 */
[----:B------:R4:W-:Y:S01]  /*d050*/  STL.64 [R1+0x888], R70 ;  /* 0x0008884601007387 */ /* 0x0009e20000100a00 */
[----:B------:R-:W-:-:S03]  /*d060*/  IMAD.WIDE R42, R251, 0x4, R42 ;  /* 0x00000004fb2a7825 */ /* 0x000fc600078e022a */
[----:B------:R-:W-:Y:S01]  /*d070*/  LDGSTS.E [R0+0xed00], desc[UR28][R32.64], !P4 ;  /* 0x0ed0000020007fae */ /* 0x000fe2000e1a101c */
[----:B------:R-:W-:-:S03]  /*d080*/  IMAD.WIDE R28, R251, 0x4, R28 ;  /* 0x00000004fb1c7825 */ /* 0x000fc600078e021c */
[----:B------:R-:W-:Y:S04]  /*d090*/  LDGSTS.E [R0+0xee00], desc[UR28][R30.64], !P4 ;  /* 0x0ee000001e007fae */ /* 0x000fe8000e1a101c */
[----:B----4-:R-:W4:Y:S04]  /*d0a0*/  LDL.LU.64 R70, [R1+0x1c40] ;  /* 0x001c400001467983 */ /* 0x010f280000300a00 */
[----:B------:R5:W-:Y:S01]  /*d0b0*/  STL.64 [R1+0x8b0], R48 ;  /* 0x0008b03001007387 */ /* 0x000be20000100a00 */
[----:B------:R-:W-:-:S03]  /*d0c0*/  IMAD.WIDE R46, R251, 0x4, R46 ;  /* 0x00000004fb2e7825 */ /* 0x000fc600078e022e */
[----:B------:R-:W-:Y:S01]  /*d0d0*/  LDGSTS.E [R0+0xef00], desc[UR28][R6.64], !P4 ;  /* 0x0ef0000006007fae */ /* 0x000fe2000e1a101c */
[----:B------:R-:W-:-:S03]  /*d0e0*/  IMAD.WIDE R98, R251, 0x4, R98 ;  /* 0x00000004fb627825 */ /* 0x000fc600078e0262 */
[----:B------:R1:W-:Y:S04]  /*d0f0*/  LDGSTS.E [R0+0xfc00], desc[UR28][R210.64], !P5 ;  /* 0x0fc00000d2007fae */ /* 0x0003e8000e9a101c */
[----:B-----5:R-:W5:Y:S04]  /*d100*/  LDL.LU.64 R48, [R1+0x1c38] ;  /* 0x001c380001307983 */ /* 0x020f680000300a00 */
[----:B------:R1:W-:Y:S01]  /*d110*/  STL.64 [R1+0x8d0], R172 ;  /* 0x0008d0ac01007387 */ /* 0x0003e20000100a00 */
[----:B------:R-:W-:Y:S01]  /*d120*/  IMAD.WIDE R192, R251, 0x4, R192 ;  /* 0x00000004fbc07825 */ /* 0x000fe200078e02c0 */
[----:B------:R-:W-:-:S02]  /*d130*/  USHF.L.U32 UR8, UR9, 0x6, URZ ;  /* 0x0000000609087899 */ /* 0x000fc400080006ff */
[----:B------:R-:W-:Y:S04]  /*d140*/  LDGSTS.E [R0+0xfd00], desc[UR28][R40.64], !P5 ;  /* 0x0fd0000028007fae */ /* 0x000fe8000e9a101c */
[----:B-1----:R-:W2:Y:S04]  /*d150*/  LDL.LU.64 R172, [R1+0x530] ;  /* 0x0005300001ac7983 */ /* 0x002ea80000300a00 */
[----:B------:R1:W-:Y:S04]  /*d160*/  STL.64 [R1+0x900], R96 ;  /* 0x0009006001007387 */ /* 0x0003e80000100a00 */
[----:B-1----:R-:W2:Y:S04]  /*d170*/  LDL.LU.64 R96, [R1+0x510] ;  /* 0x0005100001607983 */ /* 0x002ea80000300a00 */
[----:B------:R1:W-:Y:S04]  /*d180*/  STL.64 [R1+0x928], R248 ;  /* 0x000928f801007387 */ /* 0x0003e80000100a00 */
[----:B-1----:R-:W2:Y:S04]  /*d190*/  LDL.LU.64 R248, [R1+0x1c30] ;  /* 0x001c300001f87983 */ /* 0x002ea80000300a00 */
[----:B------:R1:W-:Y:S04]  /*d1a0*/  STL.64 [R1+0x940], R234 ;  /* 0x000940ea01007387 */ /* 0x0003e80000100a00 */
[----:B-1----:R-:W3:Y:S04]  /*d1b0*/  LDL.LU.64 R234, [R1+0x4b0] ;  /* 0x0004b00001ea7983 */ /* 0x002ee80000300a00 */
[----:B------:R1:W-:Y:S04]  /*d1c0*/  STL.64 [R1+0x968], R140 ;  /* 0x0009688c01007387 */ /* 0x0003e80000100a00 */
[----:B-1----:R-:W3:Y:S01]  /*d1d0*/  LDL.LU.64 R140, [R1+0x490] ;  /* 0x00049000018c7983 */ /* 0x002ee20000300a00 */
[----:B--2---:R-:W-:-:S05]  /*d1e0*/  IMAD.WIDE R248, R251, 0x4, R248 ;  /* 0x00000004fbf87825 */ /* 0x004fca00078e02f8 */
[----:B------:R1:W-:Y:S04]  /*d1f0*/  STL.64 [R1+0x988], R248 ;  /* 0x000988f801007387 */ /* 0x0003e80000100a00 */
[----:B-1----:R-:W2:Y:S04]  /*d200*/  LDL.LU.64 R248, [R1+0x430] ;  /* 0x0004300001f87983 */ /* 0x002ea80000300a00 */
[----:B------:R1:W-:Y:S04]  /*d210*/  STL.64 [R1+0x9b8], R18 ;  /* 0x0009b81201007387 */ /* 0x0003e80000100a00 */
[----:B-1----:R-:W5:Y:S04]  /*d220*/  LDL.LU.64 R18, [R1+0x410] ;  /* 0x0004100001127983 */ /* 0x002f680000300a00 */
        /* <DEDUP_REMOVED lines=10> */
[----:B------:R4:W-:Y:S02]  /*d2d0*/  STL.64 [R1+0xbf8], R192 ;  /* 0x000bf8c001007387 */ /* 0x0009e40000100a00 */
[----:B----4-:R-:W-:-:S02]  /*d2e0*/  IMAD.WIDE R192, R251, 0x4, R70 ;  /* 0x00000004fbc07825 */ /* 0x010fc400078e0246 */
[----:B------:R-:W4:Y:S04]  /*d2f0*/  LDL.LU.64 R70, [R1+0x2b0] ;  /* 0x0002b00001467983 */ /* 0x000f280000300a00 */
[----:B------:R1:W-:Y:S04]  /*d300*/  STL.64 [R1+0xc18], R192 ;  /* 0x000c18c001007387 */ /* 0x0003e80000100a00 */
[----:B-1----:R-:W4:Y:S01]  /*d310*/  LDL.LU.64 R192, [R1+0x290] ;  /* 0x0002900001c07983 */ /* 0x002f220000300a00 */
[----:B------:R-:W-:-:S04]  /*d320*/  IMAD.WIDE R26, R251, 0x4, R26 ;  /* 0x00000004fb1a7825 */ /* 0x000fc800078e021a */
[C---:B------:R-:W-:Y:S01]  /*d330*/  IMAD.WIDE R10, R251.reuse, 0x4, R10 ;  /* 0x00000004fb0a7825 */ /* 0x040fe200078e020a */
[----:B------:R1:W-:Y:S04]  /*d340*/  STL.64 [R1+0xc38], R26 ;  /* 0x000c381a01007387 */ /* 0x0003e80000100a00 */
[----:B-1----:R-:W4:Y:S04]  /*d350*/  LDL.LU.64 R26, [R1+0x1c20] ;  /* 0x001c2000011a7983 */ /* 0x002f280000300a00 */
[----:B------:R3:W-:Y:S01]  /*d360*/  STL.64 [R1+0xc58], R10 ;  /* 0x000c580a01007387 */ /* 0x0007e20000100a00 */
[----:B------:R-:W-:-:S04]  /*d370*/  IMAD.WIDE R170, R251, 0x4, R170 ;  /* 0x00000004fbaa7825 */ /* 0x000fc800078e02aa */
[C---:B---3--:R-:W-:Y:S02]  /*d380*/  IMAD.WIDE R10, R251.reuse, 0x4, R166 ;  /* 0x00000004fb0a7825 */ /* 0x048fe400078e02a6 */
[----:B------:R-:W3:Y:S04]  /*d390*/  LDL.LU.64 R166, [R1+0x250] ;  /* 0x0002500001a67983 */ /* 0x000ee80000300a00 */
[----:B------:R1:W-:Y:S01]  /*d3a0*/  STL.64 [R1+0xc78], R10 ;  /* 0x000c780a01007387 */ /* 0x0003e20000100a00 */
[----:B------:R-:W-:-:S04]  /*d3b0*/  IMAD.WIDE R172, R251, 0x4, R172 ;  /* 0x00000004fbac7825 */ /* 0x000fc800078e02ac */
[----:B------:R-:W-:-:S04]  /*d3c0*/  IMAD.WIDE R96, R251, 0x4, R96 ;  /* 0x00000004fb607825 */ /* 0x000fc800078e0260 */
[C---:B-1----:R-:W-:Y:S02]  /*d3d0*/  IMAD.WIDE R10, R251.reuse, 0x4, R236 ;  /* 0x00000004fb0a7825 */ /* 0x042fe400078e02ec */
[----:B------:R-:W3:Y:S04]  /*d3e0*/  LDL.LU.64 R236, [R1+0x1c18] ;  /* 0x001c180001ec7983 */ /* 0x000ee80000300a00 */
[----:B------:R1:W-:Y:S01]  /*d3f0*/  STL.64 [R1+0xc98], R10 ;  /* 0x000c980a01007387 */ /* 0x0003e20000100a00 */
[----:B------:R-:W-:-:S04]  /*d400*/  IMAD.WIDE R188, R251, 0x4, R188 ;  /* 0x00000004fbbc7825 */ /* 0x000fc800078e02bc */
[C---:B------:R-:W-:Y:S01]  /*d410*/  IMAD.WIDE R186, R251.reuse, 0x4, R186 ;  /* 0x00000004fbba7825 */ /* 0x040fe200078e02ba */
[----:B-1----:R-:W3:Y:S04]  /*d420*/  LDL.LU.64 R10, [R1+0x230] ;  /* 0x00023000010a7983 */ /* 0x002ee80000300a00 */
[----:B------:R1:W-:Y:S01]  /*d430*/  STL.64 [R1+0xcb8], R170 ;  /* 0x000cb8aa01007387 */ /* 0x0003e20000100a00 */
[----:B------:R-:W-:-:S04]  /*d440*/  IMAD.WIDE R234, R251, 0x4, R234 ;  /* 0x00000004fbea7825 */ /* 0x000fc800078e02ea */
[C---:B------:R-:W-:Y:S01]  /*d450*/  IMAD.WIDE R140, R251.reuse, 0x4, R140 ;  /* 0x00000004fb8c7825 */ /* 0x040fe200078e028c */
[----:B-1----:R-:W3:Y:S04]  /*d460*/  LDL.LU.64 R170, [R1+0x1c10] ;  /* 0x001c100001aa7983 */ /* 0x002ee80000300a00 */
[----:B------:R1:W-:Y:S01]  /*d470*/  STL.64 [R1+0xcd8], R172 ;  /* 0x000cd8ac01007387 */ /* 0x0003e20000100a00 */
[----:B------:R-:W-:-:S03]  /*d480*/  IMAD.WIDE R138, R251, 0x4, R138 ;  /* 0x00000004fb8a7825 */ /* 0x000fc600078e028a */
        /* <DEDUP_REMOVED lines=10> */
[----:B------:R1:W-:Y:S04]  /*d530*/  STL.64 [R1+0xd58], R234 ;  /* 0x000d58ea01007387 */ /* 0x0003e80000100a00 */
[----:B-1----:R-:W3:Y:S04]  /*d540*/  LDL.LU.64 R234, [R1+0x1f0] ;  /* 0x0001f00001ea7983 */ /* 0x002ee80000300a00 */
[----:B------:R1:W-:Y:S01]  /*d550*/  STL.64 [R1+0xd78], R140 ;  /* 0x000d788c01007387 */ /* 0x0003e20000100a00 */
[----:B--2---:R-:W-:-:S03]  /*d560*/  IMAD.WIDE R248, R251, 0x4, R248 ;  /* 0x00000004fbf87825 */ /* 0x004fc600078e02f8 */
[----:B-1----:R-:W2:Y:S04]  /*d570*/  LDL.LU.64 R140, [R1+0x1be8] ;  /* 0x001be800018c7983 */ /* 0x002ea80000300a00 */
[----:B------:R1:W-:Y:S01]  /*d580*/  STL.64 [R1+0xd98], R138 ;  /* 0x000d988a01007387 */ /* 0x0003e20000100a00 */
[----:B-----5:R-:W-:-:S03]  /*d590*/  IMAD.WIDE R18, R251, 0x4, R18 ;  /* 0x00000004fb127825 */ /* 0x020fc600078e0212 */
[----:B-1----:R-:W5:Y:S04]  /*d5a0*/  LDL.LU.64 R138, [R1+0x1be0] ;  /* 0x001be000018a7983 */ /* 0x002f680000300a00 */
[----:B------:R1:W-:Y:S01]  /*d5b0*/  STL.64 [R1+0xdb8], R118 ;  /* 0x000db87601007387 */ /* 0x0003e20000100a00 */
[----:B------:R-:W-:-:S03]  /*d5c0*/  IMAD.WIDE R164, R251, 0x4, R164 ;  /* 0x00000004fba47825 */ /* 0x000fc600078e02a4 */
[----:B-1----:R-:W2:Y:S04]  /*d5d0*/  LDL.LU.64 R118, [R1+0x1bd8] ;  /* 0x001bd80001767983 */ /* 0x002ea80000300a00 */
[----:B------:R1:W-:Y:S01]  /*d5e0*/  STL.64 [R1+0xdd8], R248 ;  /* 0x000dd8f801007387 */ /* 0x0003e20000100a00 */
[----:B------:R-:W-:-:S04]  /*d5f0*/  IMAD.WIDE R42, R251, 0x4, R42 ;  /* 0x00000004fb2a7825 */ /* 0x000fc800078e022a */
[C---:B------:R-:W-:Y:S01]  /*d600*/  IMAD.WIDE R100, R251.reuse, 0x4, R100 ;  /* 0x00000004fb647825 */ /* 0x040fe200078e0264 */
[----:B-1----:R-:W2:Y:S04]  /*d610*/  LDL.LU.64 R248, [R1+0x1bd0] ;  /* 0x001bd00001f87983 */ /* 0x002ea80000300a00 */
[----:B------:R1:W-:Y:S01]  /*d620*/  STL.64 [R1+0xdf8], R18 ;  /* 0x000df81201007387 */ /* 0x0003e20000100a00 */
[----:B------:R-:W-:-:S03]  /*d630*/  IMAD.WIDE R44, R251, 0x4, R44 ;  /* 0x00000004fb2c7825 */ /* 0x000fc600078e022c */
        /* <DEDUP_REMOVED lines=14> */
[----:B----4-:R-:W-:-:S03]  /*d720*/  IMAD.WIDE R70, R251, 0x4, R70 ;  /* 0x00000004fb467825 */ /* 0x010fc600078e0246 */
[----:B-1----:R-:W4:Y:S04]  /*d730*/  LDL.LU.64 R100, [R1+0x190] ;  /* 0x0001900001647983 */ /* 0x002f280000300a00 */
[----:B------:R1:W-:Y:S01]  /*d740*/  STL.64 [R1+0xeb8], R44 ;  /* 0x000eb82c01007387 */ /* 0x0003e20000100a00 */
[----:B------:R-:W-:-:S03]  /*d750*/  IMAD.WIDE R192, R251, 0x4, R192 ;  /* 0x00000004fbc07825 */ /* 0x000fc600078e02c0 */
[----:B-1----:R-:W2:Y:S04]  /*d760*/  LDL.LU.64 R44, [R1+0x1ba0] ;  /* 0x001ba000012c7983 */ /* 0x002ea80000300a00 */
[----:B------:R1:W-:Y:S04]  /*d770*/  STL.64 [R1+0xed8], R46 ;  /* 0x000ed82e01007387 */ /* 0x0003e80000100a00 */
        /* <DEDUP_REMOVED lines=10> */
[----:B-1----:R-:W2:Y:S01]  /*d820*/  LDL.LU.64 R192, [R1+0x1b70] ;  /* 0x001b700001c07983 */ /* 0x002ea20000300a00 */
[----:B------:R-:W-:-:S04]  /*d830*/  IMAD.WIDE R90, R251, 0x4, R90 ;  /* 0x00000004fb5a7825 */ /* 0x000fc800078e025a */
[C---:B------:R-:W-:Y:S01]  /*d840*/  IMAD.WIDE R92, R251.reuse, 0x4, R92 ;  /* 0x00000004fb5c7825 */ /* 0x040fe200078e025c */
[----:B------:R1:W-:Y:S03]  /*d850*/  STL.64 [R1+0xf98], R90 ;  /* 0x000f985a01007387 */ /* 0x0003e60000100a00 */
[C---:B---3--:R-:W-:Y:S01]  /*d860*/  IMAD.WIDE R166, R251.reuse, 0x4, R166 ;  /* 0x00000004fba67825 */ /* 0x048fe200078e02a6 */
        /* <DEDUP_REMOVED lines=8> */
[----:B------:R-:W-:-:S04]  /*d8f0*/  IMAD.WIDE R234, R251, 0x4, R234 ;  /* 0x00000004fbea7825 */ /* 0x000fc800078e02ea */
[C---:B-1----:R-:W-:Y:S02]  /*d900*/  IMAD.WIDE R10, R251.reuse, 0x4, R94 ;  /* 0x00000004fb0a7825 */ /* 0x042fe400078e025e */
[----:B------:R-:W5:Y:S04]  /*d910*/  LDL.LU.64 R94, [R1+0x1b58] ;  /* 0x001b5800015e7983 */ /* 0x000f680000300a00 */
[----:B------:R-:W-:Y:S04]  /*d920*/  STL.64 [R1+0x1018], R10 ;  /* 0x0010180a01007387 */ /* 0x000fe80000100a00 */
[----:B------:R1:W-:Y:S04]  /*d930*/  STL.64 [R1+0x1038], R214 ;  /* 0x001038d601007387 */ /* 0x0003e80000100a00 */
[----:B-1----:R-:W5:Y:S04]  /*d940*/  LDL.LU.64 R214, [R1+0x808] ;  /* 0x0008080001d67983 */ /* 0x002f680000300a00 */
[----:B------:R1:W-:Y:S04]  /*d950*/  STL.64 [R1+0x1058], R234 ;  /* 0x001058ea01007387 */ /* 0x0003e80000100a00 */
[----:B-1----:R-:W5:Y:S01]  /*d960*/  LDL.LU.64 R234, [R1+0x800] ;  /* 0x0008000001ea7983 */ /* 0x002f620000300a00 */
[----:B--2---:R-:W-:-:S05]  /*d970*/  IMAD.WIDE R10, R251, 0x4, R192 ;  /* 0x00000004fb0a7825 */ /* 0x004fca00078e02c0 */
[----:B------:R1:W-:Y:S04]  /*d980*/  STL.64 [R1+0x1078], R10 ;  /* 0x0010780a01007387 */ /* 0x0003e80000100a00 */
[----:B------:R-:W2:Y:S01]  /*d990*/  LDL.LU.64 R192, [R1+0x7f8] ;  /* 0x0007f80001c07983 */ /* 0x000ea20000300a00 */
[----:B-1----:R-:W-:-:S03]  /*d9a0*/  IMAD.WIDE R10, R251, 0x4, R114 ;  /* 0x00000004fb0a7825 */ /* 0x002fc600078e0272 */
[----:B------:R-:W2:Y:S04]  /*d9b0*/  LDL.LU.64 R114, [R1+0x1b50] ;  /* 0x001b500001727983 */ /* 0x000ea80000300a00 */
[----:B------:R1:W-:Y:S01]  /*d9c0*/  STL.64 [R1+0x1098], R10 ;  /* 0x0010980a01007387 */ /* 0x0003e20000100a00 */
[----:B----4-:R-:W-:-:S04]  /*d9d0*/  IMAD.WIDE R100, R251, 0x4, R100 ;  /* 0x00000004fb647825 */ /* 0x010fc800078e0264 */
[----:B------:R-:W-:-:S04]  /*d9e0*/  IMAD.WIDE R98, R251, 0x4, R98 ;  /* 0x00000004fb627825 */ /* 0x000fc800078e0262 */
[----:B-1----:R-:W-:-:S05]  /*d9f0*/  IMAD.WIDE R10, R251, 0x4, R120 ;  /* 0x00000004fb0a7825 */ /* 0x002fca00078e0278 */
[----:B------:R1:W-:Y:S04]  /*da00*/  STL.64 [R1+0x10b8], R10 ;  /* 0x0010b80a01007387 */ /* 0x0003e80000100a00 */
[----:B------:R4:W-:Y:S04]  /*da10*/  STL.64 [R1+0x10d8], R100 ;  /* 0x0010d86401007387 */ /* 0x0009e80000100a00 */
[----:B------:R-:W2:Y:S01]  /*da20*/  LDL.LU.64 R120, [R1+0x7a8] ;  /* 0x0007a80001787983 */ /* 0x000ea20000300a00 */
[----:B-1----:R-:W-:-:S03]  /*da30*/  IMAD.WIDE R10, R251, 0x4, R20 ;  /* 0x00000004fb0a7825 */ /* 0x002fc600078e0214 */
[----:B------:R1:W-:Y:S04]  /*da40*/  STL.64 [R1+0x10f8], R98 ;  /* 0x0010f86201007387 */ /* 0x0003e80000100a00 */
[----:B----4-:R-:W4:Y:S04]  /*da50*/  LDL.LU.64 R100, [R1+0x7a0] ;  /* 0x0007a00001647983 */ /* 0x010f280000300a00 */
[----:B------:R1:W-:Y:S01]  /*da60*/  STL.64 [R1+0x1118], R10 ;  /* 0x0011180a01007387 */ /* 0x0003e20000100a00 */
[----:B---3--:R-:W-:-:S03]  /*da70*/  IMAD.WIDE R166, R251, 0x4, R166 ;  /* 0x00000004fba67825 */ /* 0x008fc600078e02a6 */
[----:B-1----:R-:W3:Y:S04]  /*da80*/  LDL.LU.64 R98, [R1+0x798] ;  /* 0x0007980001627983 */ /* 0x002ee80000300a00 */
[----:B------:R-:W3:Y:S01]  /*da90*/  LDL.LU.64 R20, [R1+0x788] ;  /* 0x0007880001147983 */ /* 0x000ee20000300a00 */
[----:B------:R-:W-:-:S03]  /*daa0*/  IMAD.WIDE R10, R251, 0x4, R116 ;  /* 0x00000004fb0a7825 */ /* 0x000fc600078e0274 */
[----:B------:R-:W3:Y:S04]  /*dab0*/  LDL.LU.64 R116, [R1+0x1b48] ;  /* 0x001b480001747983 */ /* 0x000ee80000300a00 */
[----:B------:R1:W-:Y:S02]  /*dac0*/  STL.64 [R1+0x1138], R10 ;  /* 0x0011380a01007387 */ /* 0x0003e40000100a00 */
[C---:B-1----:R-:W-:Y:S02]  /*dad0*/  IMAD.WIDE R10, R251.reuse, 0x4, R164 ;  /* 0x00000004fb0a7825 */ /* 0x042fe400078e02a4 */
[----:B------:R-:W3:Y:S04]  /*dae0*/  LDL.LU.64 R164, [R1+0x780] ;  /* 0x0007800001a47983 */ /* 0x000ee80000300a00 */
[----:B------:R1:W-:Y:S01]  /*daf0*/  STL.64 [R1+0x1158], R166 ;  /* 0x001158a601007387 */ /* 0x0003e20000100a00 */
[----:B------:R-:W-:-:S03]  /*db00*/  IMAD.WIDE R210, R251, 0x4, R210 ;  /* 0x00000004fbd27825 */ /* 0x000fc600078e02d2 */
[----:B-1----:R-:W3:Y:S04]  /*db10*/  LDL.LU.64 R166, [R1+0x778] ;  /* 0x0007780001a67983 */ /* 0x002ee80000300a00 */
[----:B------:R1:W-:Y:S02]  /*db20*/  STL.64 [R1+0x1178], R10 ;  /* 0x0011780a01007387 */ /* 0x0003e40000100a00 */
[----:B-1----:R-:W-:-:S04]  /*db30*/  IMAD.WIDE R10, R251, 0x4, R212 ;  /* 0x00000004fb0a7825 */ /* 0x002fc800078e02d4 */
[C---:B-----5:R-:W-:Y:S01]  /*db40*/  IMAD.WIDE R212, R251.reuse, 0x4, R234 ;  /* 0x00000004fbd47825 */ /* 0x060fe200078e02ea */
[----:B------:R1:W-:Y:S04]  /*db50*/  STL.64 [R1+0x1198], R10 ;  /* 0x0011980a01007387 */ /* 0x0003e80000100a00 */
[----:B------:R5:W-:Y:S01]  /*db60*/  STL.64 [R1+0x11b8], R210 ;  /* 0x0011b8d201007387 */ /* 0x000be20000100a00 */
[----:B-1----:R-:W-:-:S03]  /*db70*/  IMAD.WIDE R10, R251, 0x4, R214 ;  /* 0x00000004fb0a7825 */ /* 0x002fc600078e02d6 */
[----:B-----5:R-:W5:Y:S04]  /*db80*/  LDL.LU.64 R210, [R1+0x728] ;  /* 0x0007280001d27983 */ /* 0x020f680000300a00 */
[----:B------:R1:W-:Y:S04]  /*db90*/  STL.64 [R1+0xc0], R212 ;  /* 0x0000c0d401007387 */ /* 0x0003e80000100a00 */
[----:B-1----:R-:W5:Y:S01]  /*dba0*/  LDL.LU.64 R212, [R1+0x720] ;  /* 0x0007200001d47983 */ /* 0x002f620000300a00 */
[----:B--2---:R-:W-:-:S05]  /*dbb0*/  IMAD.WIDE R192, R251, 0x4, R192 ;  /* 0x00000004fbc07825 */ /* 0x004fca00078e02c0 */
[----:B------:R1:W-:Y:S04]  /*dbc0*/  STL.64 [R1+0xc8], R192 ;  /* 0x0000c8c001007387 */ /* 0x0003e80000100a00 */
[----:B------:R-:W2:Y:S04]  /*dbd0*/  LDL.LU.64 R214, [R1+0x718] ;  /* 0x0007180001d67983 */ /* 0x000ea80000300a00 */
[----:B------:R-:W2:Y:S04]  /*dbe0*/  LDL.LU.64 R234, [R1+0x708] ;  /* 0x0007080001ea7983 */ /* 0x000ea80000300a00 */
[----:B-1----:R-:W2:Y:S01]  /*dbf0*/  LDL.LU.64 R192, [R1+0x700] ;  /* 0x0007000001c07983 */ /* 0x002ea20000300a00 */
[----:B------:R-:W-:-:S04]  /*dc00*/  IMAD.WIDE R118, R251, 0x4, R118 ;  /* 0x00000004fb767825 */ /* 0x000fc800078e0276 */
[C---:B------:R-:W-:Y:S01]  /*dc10*/  IMAD.WIDE R138, R251.reuse, 0x4, R138 ;  /* 0x00000004fb8a7825 */ /* 0x040fe200078e028a */
[----:B------:R1:W-:Y:S03]  /*dc20*/  STL.64 [R1+0xd0], R118 ;  /* 0x0000d07601007387 */ /* 0x0003e60000100a00 */
[----:B------:R-:W-:-:S04]  /*dc30*/  IMAD.WIDE R140, R251, 0x4, R140 ;  /* 0x00000004fb8c7825 */ /* 0x000fc800078e028c */
[C---:B------:R-:W-:Y:S01]  /*dc40*/  IMAD.WIDE R142, R251.reuse, 0x4, R142 ;  /* 0x00000004fb8e7825 */ /* 0x040fe200078e028e */
[----:B-1----:R-:W2:Y:S03]  /*dc50*/  LDL.LU.64 R118, [R1+0x1b40] ;  /* 0x001b400001767983 */ /* 0x002ea60000300a00 */
[C---:B------:R-:W-:Y:S01]  /*dc60*/  IMAD.WIDE R162, R251.reuse, 0x4, R162 ;  /* 0x00000004fba27825 */ /* 0x040fe200078e02a2 */
[----:B------:R1:W-:Y:S03]  /*dc70*/  STL.64 [R1+0x110], R138 ;  /* 0x0001108a01007387 */ /* 0x0003e60000100a00 */
[----:B------:R-:W-:-:S04]  /*dc80*/  IMAD.WIDE R194, R251, 0x4, R194 ;  /* 0x00000004fbc27825 */ /* 0x000fc800078e02c2 */
[C---:B------:R-:W-:Y:S01]  /*dc90*/  IMAD.WIDE R120, R251.reuse, 0x4, R120 ;  /* 0x00000004fb787825 */ /* 0x040fe200078e0278 */
[----:B-1----:R-:W2:Y:S03]  /*dca0*/  LDL.LU.64 R138, [R1+0x1b38] ;  /* 0x001b3800018a7983 */ /* 0x002ea60000300a00 */
[C---:B----4-:R-:W-:Y:S01]  /*dcb0*/  IMAD.WIDE R100, R251.reuse, 0x4, R100 ;  /* 0x00000004fb647825 */ /* 0x050fe200078e0264 */
[----:B------:R1:W-:Y:S03]  /*dcc0*/  STL.64 [R1+0x130], R140 ;  /* 0x0001308c01007387 */ /* 0x0003e60000100a00 */
[----:B---3--:R-:W-:-:S04]  /*dcd0*/  IMAD.WIDE R98, R251, 0x4, R98 ;  /* 0x00000004fb627825 */ /* 0x008fc800078e0262 */
[C---:B------:R-:W-:Y:S01]  /*dce0*/  IMAD.WIDE R20, R251.reuse, 0x4, R20 ;  /* 0x00000004fb147825 */ /* 0x040fe200078e0214 */
[----:B-1----:R-:W3:Y:S04]  /*dcf0*/  LDL.LU.64 R140, [R1+0x1b30] ;  /* 0x001b3000018c7983 */ /* 0x002ee80000300a00 */
[----:B------:R1:W-:Y:S04]  /*dd00*/  STL.64 [R1+0x170], R142 ;  /* 0x0001708e01007387 */ /* 0x0003e80000100a00 */
[----:B-1----:R-:W4:Y:S04]  /*dd10*/  LDL.LU.64 R142, [R1+0x1b28] ;  /* 0x001b2800018e7983 */ /* 0x002f280000300a00 */
[----:B------:R1:W-:Y:S01]  /*dd20*/  STL.64 [R1+0x210], R162 ;  /* 0x000210a201007387 */ /* 0x0003e20000100a00 */
[----:B------:R-:W-:-:S03]  /*dd30*/  IMAD.WIDE R164, R251, 0x4, R164 ;  /* 0x00000004fba47825 */ /* 0x000fc600078e02a4 */
[----:B-1----:R-:W3:Y:S04]  /*dd40*/  LDL.LU.64 R162, [R1+0x1b20] ;  /* 0x001b200001a27983 */ /* 0x002ee80000300a00 */
[----:B------:R1:W-:Y:S04]  /*dd50*/  STL.64 [R1+0x230], R194 ;  /* 0x000230c201007387 */ /* 0x0003e80000100a00 */
[----:B------:R1:W-:Y:S04]  /*dd60*/  STL.64 [R1+0x250], R120 ;  /* 0x0002507801007387 */ /* 0x0003e80000100a00 */
[----:B------:R1:W-:Y:S04]  /*dd70*/  STL.64 [R1+0x290], R100 ;  /* 0x0002906401007387 */ /* 0x0003e80000100a00 */
[----:B-1----:R-:W3:Y:S01]  /*dd80*/  LDL.LU.64 R194, [R1+0x6a8] ;  /* 0x0006a80001c27983 */ /* 0x002ee20000300a00 */
[----:B------:R-:W-:-:S03]  /*dd90*/  IMAD.WIDE R166, R251, 0x4, R166 ;  /* 0x00000004fba67825 */ /* 0x000fc600078e02a6 */
[----:B------:R1:W-:Y:S04]  /*dda0*/  STL.64 [R1+0x310], R98 ;  /* 0x0003106201007387 */ /* 0x0003e80000100a00 */
[----:B------:R-:W4:Y:S01]  /*ddb0*/  LDL.LU.64 R120, [R1+0x6a0] ;  /* 0x0006a00001787983 */ /* 0x000f220000300a00 */
[----:B------:R-:W-:-:S03]  /*ddc0*/  IMAD.WIDE R186, R251, 0x4, R186 ;  /* 0x00000004fbba7825 */ /* 0x000fc600078e02ba */
[----:B------:R1:W-:Y:S04]  /*ddd0*/  STL.64 [R1+0x350], R20 ;  /* 0x0003501401007387 */ /* 0x0003e80000100a00 */
[----:B------:R-:W4:Y:S01]  /*dde0*/  LDL.LU.64 R100, [R1+0x698] ;  /* 0x0006980001647983 */ /* 0x000f220000300a00 */
[----:B------:R-:W-:-:S03]  /*ddf0*/  IMAD.WIDE R188, R251, 0x4, R188 ;  /* 0x00000004fbbc7825 */ /* 0x000fc600078e02bc */
[----:B-1----:R-:W4:Y:S04]  /*de00*/  LDL.LU.64 R98, [R1+0x688] ;  /* 0x0006880001627983 */ /* 0x002f280000300a00 */
[----:B------:R-:W4:Y:S01]  /*de10*/  LDL.LU.64 R20, [R1+0x680] ;  /* 0x0006800001147983 */ /* 0x000f220000300a00 */
[----:B------:R-:W-:-:S03]  /*de20*/  IMAD.WIDE R96, R251, 0x4, R96 ;  /* 0x00000004fb607825 */ /* 0x000fc600078e0260 */
[----:B------:R1:W-:Y:S01]  /*de30*/  STL.64 [R1+0x3f0], R164 ;  /* 0x0003f0a401007387 */ /* 0x0003e20000100a00 */
[----:B------:R-:W-:-:S03]  /*de40*/  IMAD.WIDE R76, R251, 0x4, R76 ;  /* 0x00000004fb4c7825 */ /* 0x000fc600078e024c */
[----:B-1----:R-:W4:Y:S04]  /*de50*/  LDL.LU.64 R164, [R1+0x1b18] ;  /* 0x001b180001a47983 */ /* 0x002f280000300a00 */
[----:B------:R1:W-:Y:S01]  /*de60*/  STL.64 [R1+0x410], R166 ;  /* 0x000410a601007387 */ /* 0x0003e20000100a00 */
[----:B------:R-:W-:-:S03]  /*de70*/  IMAD.WIDE R190, R251, 0x4, R190 ;  /* 0x00000004fbbe7825 */ /* 0x000fc600078e02be */
[----:B-1----:R-:W4:Y:S04]  /*de80*/  LDL.LU.64 R166, [R1+0x1b10] ;  /* 0x001b100001a67983 */ /* 0x002f280000300a00 */
[----:B------:R1:W-:Y:S01]  /*de90*/  STL.64 [R1+0x490], R186 ;  /* 0x000490ba01007387 */ /* 0x0003e20000100a00 */
[----:B-----5:R-:W-:-:S03]  /*dea0*/  IMAD.WIDE R210, R251, 0x4, R210 ;  /* 0x00000004fbd27825 */ /* 0x020fc600078e02d2 */
[----:B-1----:R-:W5:Y:S04]  /*deb0*/  LDL.LU.64 R186, [R1+0x1b08] ;  /* 0x001b080001ba7983 */ /* 0x002f680000300a00 */
[----:B------:R1:W-:Y:S01]  /*dec0*/  STL.64 [R1+0x4b0], R188 ;  /* 0x0004b0bc01007387 */ /* 0x0003e20000100a00 */
[----:B------:R-:W-:-:S03]  /*ded0*/  IMAD.WIDE R212, R251, 0x4, R212 ;  /* 0x00000004fbd47825 */ /* 0x000fc600078e02d4 */
[----:B-1----:R-:W5:Y:S04]  /*dee0*/  LDL.LU.64 R188, [R1+0x1b00] ;  /* 0x001b000001bc7983 */ /* 0x002f680000300a00 */
[----:B------:R1:W-:Y:S02]  /*def0*/  STL.64 [R1+0x550], R96 ;  /* 0x0005506001007387 */ /* 0x0003e40000100a00 */
[C---:B-1----:R-:W-:Y:S02]  /*df00*/  IMAD.WIDE R96, R251.reuse, 0x4, R74 ;  /* 0x00000004fb607825 */ /* 0x042fe400078e024a */
[----:B------:R-:W5:Y:S04]  /*df10*/  LDL.LU.64 R74, [R1+0x628] ;  /* 0x00062800014a7983 */ /* 0x000f680000300a00 */
        /* <DEDUP_REMOVED lines=9> */
[----:B-1----:R-:W5:Y:S01]  /*dfb0*/  LDL.LU.64 R212, [R1+0x1ae8] ;  /* 0x001ae80001d47983 */ /* 0x002f620000300a00 */
[----:B--2---:R-:W-:-:S04]  /*dfc0*/  IMAD.WIDE R214, R251, 0x4, R214 ;  /* 0x00000004fbd67825 */ /* 0x004fc800078e02d6 */
[C---:B------:R-:W-:Y:S01]  /*dfd0*/  IMAD.WIDE R234, R251.reuse, 0x4, R234 ;  /* 0x00000004fbea7825 */ /* 0x040fe200078e02ea */
[----:B------:R1:W-:Y:S03]  /*dfe0*/  STL.64 [R1+0x7f0], R214 ;  /* 0x0007f0d601007387 */ /* 0x0003e60000100a00 */
[C---:B------:R-:W-:Y:S01]  /*dff0*/  IMAD.WIDE R192, R251.reuse, 0x4, R192 ;  /* 0x00000004fbc07825 */ /* 0x040fe200078e02c0 */
[----:B-1----:R-:W2:Y:S04]  /*e000*/  LDL.LU.64 R214, [R1+0x1ae0] ;  /* 0x001ae00001d67983 */ /* 0x002ea80000300a00 */
[----:B------:R1:W-:Y:S04]  /*e010*/  STL.64 [R1+0x7f8], R234 ;  /* 0x0007f8ea01007387 */ /* 0x0003e80000100a00 */
[----:B-1----:R-:W2:Y:S04]  /*e020*/  LDL.LU.64 R234, [R1+0x1ad8] ;  /* 0x001ad80001ea7983 */ /* 0x002ea80000300a00 */
[----:B------:R1:W-:Y:S04]  /*e030*/  STL.64 [R1+0x800], R192 ;  /* 0x000800c001007387 */ /* 0x0003e80000100a00 */
[----:B-1----:R-:W2:Y:S01]  /*e040*/  LDL.LU.64 R192, [R1+0x1ad0] ;  /* 0x001ad00001c07983 */ /* 0x002ea20000300a00 */
[----:B------:R-:W-:-:S04]  /*e050*/  IMAD.WIDE R172, R251, 0x4, R172 ;  /* 0x00000004fbac7825 */ /* 0x000fc800078e02ac */
[----:B------:R-:W-:-:S04]  /*e060*/  IMAD.WIDE R236, R251, 0x4, R236 ;  /* 0x00000004fbec7825 */ /* 0x000fc800078e02ec */
[----:B------:R-:W-:-:S04]  /*e070*/  IMAD.WIDE R238, R251, 0x4, R238 ;  /* 0x00000004fbee7825 */ /* 0x000fc800078e02ee */
[----:B------:R-:W-:-:S04]  /*e080*/  IMAD.WIDE R216, R251, 0x4, R216 ;  /* 0x00000004fbd87825 */ /* 0x000fc800078e02d8 */
[----:B------:R-:W-:-:S04]  /*e090*/  IMAD.WIDE R196, R251, 0x4, R196 ;  /* 0x00000004fbc47825 */ /* 0x000fc800078e02c4 */
[----:B---3--:R-:W-:-:S04]  /*e0a0*/  IMAD.WIDE R194, R251, 0x4, R194 ;  /* 0x00000004fbc27825 */ /* 0x008fc800078e02c2 */
[----:B----4-:R-:W-:-:S04]  /*e0b0*/  IMAD.WIDE R120, R251, 0x4, R120 ;  /* 0x00000004fb787825 */ /* 0x010fc800078e0278 */
[----:B------:R-:W-:-:S04]  /*e0c0*/  IMAD.WIDE R100, R251, 0x4, R100 ;  /* 0x00000004fb647825 */ /* 0x000fc800078e0264 */
[----:B------:R-:W-:-:S04]  /*e0d0*/  IMAD.WIDE R98, R251, 0x4, R98 ;  /* 0x00000004fb627825 */ /* 0x000fc800078e0262 */
[----:B------:R-:W-:-:S04]  /*e0e0*/  IMAD.WIDE R20, R251, 0x4, R20 ;  /* 0x00000004fb147825 */ /* 0x000fc800078e0214 */
[----:B--2---:R-:W-:-:S05]  /*e0f0*/  IMAD.WIDE R192, R251, 0x4, R192 ;  /* 0x00000004fbc07825 */ /* 0x004fca00078e02c0 */
[----:B------:R1:W-:Y:S02]  /*e100*/  STL.64 [R1+0x808], R192 ;  /* 0x000808c001007387 */ /* 0x0003e40000100a00 */
[C---:B-1----:R-:W-:Y:S02]  /*e110*/  IMAD.WIDE R192, R251.reuse, 0x4, R170 ;  /* 0x00000004fbc07825 */ /* 0x042fe400078e02aa */
[----:B------:R-:W2:Y:S04]  /*e120*/  LDL.LU.64 R170, [R1+0x5a8] ;  /* 0x0005a80001aa7983 */ /* 0x000ea80000300a00 */
[----:B------:R1:W-:Y:S04]  /*e130*/  STL.64 [R1+0x810], R172 ;  /* 0x000810ac01007387 */ /* 0x0003e80000100a00 */
[----:B-1----:R-:W3:Y:S04]  /*e140*/  LDL.LU.64 R172, [R1+0x5a0] ;  /* 0x0005a00001ac7983 */ /* 0x002ee80000300a00 */
[----:B------:R1:W-:Y:S04]  /*e150*/  STL.64 [R1+0x818], R192 ;  /* 0x000818c001007387 */ /* 0x0003e80000100a00 */
[----:B-1----:R-:W4:Y:S04]  /*e160*/  LDL.LU.64 R192, [R1+0x598] ;  /* 0x0005980001c07983 */ /* 0x002f280000300a00 */
        /* <DEDUP_REMOVED lines=17> */
[----:B-1----:R-:W4:Y:S01]  /*e280*/  LDL.LU.64 R20, [R1+0x1a88] ;  /* 0x001a880001147983 */ /* 0x002f220000300a00 */
[----:B------:R-:W-:-:S04]  /*e290*/  IMAD.WIDE R26, R251, 0x4, R26 ;  /* 0x00000004fb1a7825 */ /* 0x000fc800078e021a */
[----:B------:R-:W-:-:S04]  /*e2a0*/  IMAD.WIDE R28, R251, 0x4, R28 ;  /* 0x00000004fb1c7825 */ /* 0x000fc800078e021c */
[----:B------:R-:W-:-:S04]  /*e2b0*/  IMAD.WIDE R48, R251, 0x4, R48 ;  /* 0x00000004fb307825 */ /* 0x000fc800078e0230 */
[----:B------:R-:W-:-:S04]  /*e2c0*/  IMAD.WIDE R50, R251, 0x4, R50 ;  /* 0x00000004fb327825 */ /* 0x000fc800078e0232 */
[----:B------:R-:W-:-:S04]  /*e2d0*/  IMAD.WIDE R52, R251, 0x4, R52 ;  /* 0x00000004fb347825 */ /* 0x000fc800078e0234 */
[----:B------:R-:W-:-:S04]  /*e2e0*/  IMAD.WIDE R72, R251, 0x4, R72 ;  /* 0x00000004fb487825 */ /* 0x000fc800078e0248 */
[----:B-----5:R-:W-:-:S04]  /*e2f0*/  IMAD.WIDE R74, R251, 0x4, R74 ;  /* 0x00000004fb4a7825 */ /* 0x020fc800078e024a */
[----:B------:R-:W-:-:S04]  /*e300*/  IMAD.WIDE R76, R251, 0x4, R76 ;  /* 0x00000004fb4c7825 */ /* 0x000fc800078e024c */
        /* <DEDUP_REMOVED lines=12> */
[----:B--2---:R-:W-:-:S04]  /*e3d0*/  IMAD.WIDE R170, R251, 0x4, R170 ;  /* 0x00000004fbaa7825 */ /* 0x004fc800078e02aa */
[----:B---3--:R-:W-:-:S04]  /*e3e0*/  IMAD.WIDE R172, R251, 0x4, R172 ;  /* 0x00000004fbac7825 */ /* 0x008fc800078e02ac */
[----:B----4-:R-:W-:-:S04]  /*e3f0*/  IMAD.WIDE R192, R251, 0x4, R192 ;  /* 0x00000004fbc07825 */ /* 0x010fc800078e02c0 */
[----:B------:R-:W-:-:S04]  /*e400*/  IMAD.WIDE R216, R251, 0x4, R216 ;  /* 0x00000004fbd87825 */ /* 0x000fc800078e02d8 */
[----:B------:R-:W-:-:S04]  /*e410*/  IMAD.WIDE R196, R251, 0x4, R196 ;  /* 0x00000004fbc47825 */ /* 0x000fc800078e02c4 */
[----:B------:R-:W-:-:S04]  /*e420*/  IMAD.WIDE R120, R251, 0x4, R120 ;  /* 0x00000004fb787825 */ /* 0x000fc800078e0278 */
[----:B------:R-:W-:-:S04]  /*e430*/  IMAD.WIDE R100, R251, 0x4, R100 ;  /* 0x00000004fb647825 */ /* 0x000fc800078e0264 */
[----:B------:R-:W-:-:S05]  /*e440*/  IMAD.WIDE R20, R251, 0x4, R20 ;  /* 0x00000004fb147825 */ /* 0x000fca00078e0214 */
[----:B------:R1:W-:Y:S04]  /*e450*/  STL.64 [R1+0x678], R20 ;  /* 0x0006781401007387 */ /* 0x0003e80000100a00 */
[----:B-1----:R-:W2:Y:S04]  /*e460*/  LDL.LU.64 R20, [R1+0x1a80] ;  /* 0x001a800001147983 */ /* 0x002ea80000300a00 */
[----:B------:R1:W-:Y:S04]  /*e470*/  STL.64 [R1+0x668], R26 ;  /* 0x0006681a01007387 */ /* 0x0003e80000100a00 */
[----:B-1----:R-:W3:Y:S04]  /*e480*/  LDL.LU.64 R26, [R1+0x1a78] ;  /* 0x001a7800011a7983 */ /* 0x002ee80000300a00 */
[----:B------:R1:W-:Y:S01]  /*e490*/  STL.64 [R1+0x660], R28 ;  /* 0x0006601c01007387 */ /* 0x0003e20000100a00 */
[----:B------:R-:W-:-:S03]  /*e4a0*/  IMAD.WIDE R98, R251, 0x4, R98 ;  /* 0x00000004fb627825 */ /* 0x000fc600078e0262 */
[----:B-1----:R-:W4:Y:S04]  /*e4b0*/  LDL.LU.64 R28, [R1+0x1a70] ;  /* 0x001a7000011c7983 */ /* 0x002f280000300a00 */
[----:B------:R1:W-:Y:S04]  /*e4c0*/  STL.64 [R1+0x858], R48 ;  /* 0x0008583001007387 */ /* 0x0003e80000100a00 */
[----:B-1----:R-:W5:Y:S04]  /*e4d0*/  LDL.LU.64 R48, [R1+0x1a68] ;  /* 0x001a680001307983 */ /* 0x002f680000300a00 */
        /* <DEDUP_REMOVED lines=34> */
[----:B-1----:R-:W4:Y:S04]  /*e700*/  LDL.LU.64 R172, [R1+0x19e0] ;  /* 0x0019e00001ac7983 */ /* 0x002f280000300a00 */
[----:B------:R1:W-:Y:S04]  /*e710*/  STL.64 [R1+0x908], R192 ;  /* 0x000908c001007387 */ /* 0x0003e80000100a00 */
[----:B-1----:R-:W4:Y:S04]  /*e720*/  LDL.LU.64 R192, [R1+0x19d8] ;  /* 0x0019d80001c07983 */ /* 0x002f280000300a00 */
        /* <DEDUP_REMOVED lines=16> */
[----:B------:R-:W-:-:S05]  /*e830*/  IMAD.WIDE R246, R251, 0x4, R246 ;  /* 0x00000004fbf67825 */ /* 0x000fca00078e02f6 */
[----:B------:R1:W-:Y:S01]  /*e840*/  STL.64 [R1+0x948], R246 ;  /* 0x000948f601007387 */ /* 0x0003e20000100a00 */
[----:B------:R-:W-:-:S04]  /*e850*/  IMAD.WIDE R238, R251, 0x4, R238 ;  /* 0x00000004fbee7825 */ /* 0x000fc800078e02ee */
[C---:B------:R-:W-:Y:S01]  /*e860*/  IMAD.WIDE R236, R251.reuse, 0x4, R236 ;  /* 0x00000004fbec7825 */ /* 0x040fe200078e02ec */
[----:B-1----:R-:W5:Y:S03]  /*e870*/  LDL.LU.64 R246, [R1+0x1990] ;  /* 0x0019900001f67983 */ /* 0x002f660000300a00 */
        /* <DEDUP_REMOVED lines=27> */
[----:B------:R-:W-:-:S04]  /*ea30*/  IMAD.WIDE R164, R251, 0x4, R164 ;  /* 0x00000004fba47825 */ /* 0x000fc800078e02a4 */
[----:B------:R-:W-:-:S04]  /*ea40*/  IMAD.WIDE R162, R251, 0x4, R162 ;  /* 0x00000004fba27825 */ /* 0x000fc800078e02a2 */
[----:B---3--:R-:W-:-:S04]  /*ea50*/  IMAD.WIDE R170, R251, 0x4, R170 ;  /* 0x00000004fbaa7825 */ /* 0x008fc800078e02aa */
[----:B----4-:R-:W-:-:S04]  /*ea60*/  IMAD.WIDE R192, R251, 0x4, R192 ;  /* 0x00000004fbc07825 */ /* 0x010fc800078e02c0 */
[----:B-----5:R-:W-:-:S04]  /*ea70*/  IMAD.WIDE R194, R251, 0x4, R194 ;  /* 0x00000004fbc27825 */ /* 0x020fc800078e02c2 */
        /* <DEDUP_REMOVED lines=9> */
[----:B------:R1:W-:Y:S04]  /*eb10*/  STL.64 [R1+0x960], R240 ;  /* 0x000960f001007387 */ /* 0x0003e80000100a00 */
[----:B-1----:R-:W4:Y:S04]  /*eb20*/  LDL.LU.64 R240, [R1+0x1978] ;  /* 0x0019780001f07983 */ /* 0x002f280000300a00 */
[----:B------:R1:W-:Y:S04]  /*eb30*/  STL.64 [R1+0x970], R238 ;  /* 0x000970ee01007387 */ /* 0x0003e80000100a00 */
[----:B-1----:R-:W5:Y:S04]  /*eb40*/  LDL.LU.64 R238, [R1+0x1970] ;  /* 0x0019700001ee7983 */ /* 0x002f680000300a00 */
        /* <DEDUP_REMOVED lines=275> */
[----:B------:R1:W-:Y:S02]  /*fc80*/  STL.64 [R1+0x1150], R6 ;  /* 0x0011500601007387 */ /* 0x0003e40000100a00 */
[----:B-1----:R-:W-:-:S02]  /*fc90*/  IMAD.WIDE R6, R251, 0x4, R28 ;  /* 0x00000004fb067825 */ /* 0x002fc400078e021c */
[----:B------:R-:W2:Y:S04]  /*fca0*/  LDL.LU.64 R28, [R1+0x1630] ;  /* 0x00163000011c7983 */ /* 0x000ea80000300a00 */
[----:B------:R1:W-:Y:S02]  /*fcb0*/  STL.64 [R1+0x128], R6 ;  /* 0x0001280601007387 */ /* 0x0003e40000100a00 */
[C---:B-1----:R-:W-:Y:S02]  /*fcc0*/  IMAD.WIDE R6, R251.reuse, 0x4, R26 ;  /* 0x00000004fb067825 */ /* 0x042fe400078e021a */
[----:B------:R-:W2:Y:S04]  /*fcd0*/  LDL.LU.64 R26, [R1+0x1628] ;  /* 0x00162800011a7983 */ /* 0x000ea80000300a00 */
[----:B------:R1:W-:Y:S02]  /*fce0*/  STL.64 [R1+0x120], R6 ;  /* 0x0001200601007387 */ /* 0x0003e40000100a00 */
[----:B-1----:R-:W-:-:S02]  /*fcf0*/  IMAD.WIDE R6, R251, 0x4, R20 ;  /* 0x00000004fb067825 */ /* 0x002fc400078e0214 */
[----:B------:R-:W2:Y:S04]  /*fd00*/  LDL.LU.64 R20, [R1+0x1620] ;  /* 0x0016200001147983 */ /* 0x000ea80000300a00 */
[----:B------:R1:W-:Y:S02]  /*fd10*/  STL.64 [R1+0x118], R6 ;  /* 0x0001180601007387 */ /* 0x0003e40000100a00 */
[C---:B-1----:R-:W-:Y:S02]  /*fd20*/  IMAD.WIDE R6, R251.reuse, 0x4, R22 ;  /* 0x00000004fb067825 */ /* 0x042fe400078e0216 */
[----:B------:R-:W2:Y:S02]  /*fd30*/  LDL.LU.64 R22, [R1+0x48] ;  /* 0x0000480001167983 */ /* 0x000ea40000300a00 */
[----:B------:R-:W-:-:S05]  /*fd40*/  IMAD.WIDE R24, R251, 0x4, R24 ;  /* 0x00000004fb187825 */ /* 0x000fca00078e0218 */
[----:B------:R1:W-:Y:S04]  /*fd50*/  STL.64 [R1+0x108], R24 ;  /* 0x0001081801007387 */ /* 0x0003e80000100a00 */
[----:B-1----:R-:W3:Y:S04]  /*fd60*/  LDL.LU.64 R24, [R1+0x8] ;  /* 0x0000080001187983 */ /* 0x002ee80000300a00 */
[----:B------:R1:W-:Y:S02]  /*fd70*/  STL.64 [R1+0x100], R6 ;  /* 0x0001000601007387 */ /* 0x0003e40000100a00 */
[----:B-1----:R-:W-:-:S02]  /*fd80*/  IMAD.WIDE R6, R251, 0x4, R18 ;  /* 0x00000004fb067825 */ /* 0x002fc400078e0212 */
[----:B------:R-:W4:Y:S04]  /*fd90*/  LDL.LU.64 R18, [R1+0x1618] ;  /* 0x0016180001127983 */ /* 0x000f280000300a00 */
[----:B------:R1:W-:Y:S02]  /*fda0*/  STL.64 [R1+0x1190], R6 ;  /* 0x0011900601007387 */ /* 0x0003e40000100a00 */
[C---:B-1----:R-:W-:Y:S02]  /*fdb0*/  IMAD.WIDE R6, R251.reuse, 0x4, R16 ;  /* 0x00000004fb067825 */ /* 0x042fe400078e0210 */
[----:B------:R-:W4:Y:S04]  /*fdc0*/  LDL.LU.64 R16, [R1+0x1610] ;  /* 0x0016100001107983 */ /* 0x000f280000300a00 */
[----:B------:R1:W-:Y:S02]  /*fdd0*/  STL.64 [R1+0x11a0], R6 ;  /* 0x0011a00601007387 */ /* 0x0003e40000100a00 */
[----:B-1----:R-:W-:-:S02]  /*fde0*/  IMAD.WIDE R6, R251, 0x4, R14 ;  /* 0x00000004fb067825 */ /* 0x002fc400078e020e */
[----:B------:R-:W4:Y:S04]  /*fdf0*/  LDL.LU.64 R14, [R1+0x1608] ;  /* 0x00160800010e7983 */ /* 0x000f280000300a00 */
[----:B------:R1:W-:Y:S02]  /*fe00*/  STL.64 [R1+0x11a8], R6 ;  /* 0x0011a80601007387 */ /* 0x0003e40000100a00 */
[----:B-1----:R-:W-:Y:S02]  /*fe10*/  IMAD.WIDE R6, R251, 0x4, R12 ;  /* 0x00000004fb067825 */ /* 0x002fe400078e020c */
[----:B------:R-:W4:Y:S04]  /*fe20*/  LDL.LU.64 R12, [R1+0x1600] ;  /* 0x00160000010c7983 */ /* 0x000f280000300a00 */
[----:B------:R1:W-:Y:S01]  /*fe30*/  STL.64 [R1+0xd8], R6 ;  /* 0x0000d80601007387 */ /* 0x0003e20000100a00 */
[----:B------:R-:W-:-:S02]  /*fe40*/  IMAD.WIDE R8, R2, 0x4, R8 ;  /* 0x0000000402087825 */ /* 0x000fc400078e0208 */
[----:B------:R-:W2:Y:S03]  /*fe50*/  LDC R2, c[0x0][0x3a0] ;  /* 0x0000e800ff027b82 */ /* 0x000ea60000000800 */
[----:B------:R-:W-:Y:S04]  /*fe60*/  LDGSTS.E [R0+0xfe00], desc[UR28][R8.64], !P5 ;  /* 0x0fe0000008007fae */ /* 0x000fe8000e9a101c */
[----:B------:R5:W-:Y:S01]  /*fe70*/  LDGSTS.E [R0+0xff00], desc[UR28][R4.64], !P5 ;  /* 0x0ff0000004007fae */ /* 0x000be2000e9a101c */
[----:B-1----:R-:W-:-:S03]  /*fe80*/  IMAD.WIDE R6, R251, 0x4, R40 ;  /* 0x00000004fb067825 */ /* 0x002fc600078e0228 */
[----:B------:R-:W0:Y:S04]  /*fe90*/  LDGDEPBAR ;  /* 0x00000000000079af */ /* 0x000e280000000000 */
[----:B------:R1:W-:Y:S02]  /*fea0*/  STL.64 [R1+0x11c0], R6 ;  /* 0x0011c00601007387 */ /* 0x0003e40000100a00 */
[----:B-1----:R-:W-:-:S05]  /*feb0*/  IMAD.WIDE R6, R251, 0x4, R4 ;  /* 0x00000004fb067825 */ /* 0x002fca00078e0204 */
[----:B------:R-:W-:Y:S04]  /*fec0*/  STL.64 [R1+0x11d0], R6 ;  /* 0x0011d00601007387 */ /* 0x000fe80000100a00 */
[----:B------:R-:W4:Y:S01]  /*fed0*/  LDL.LU.64 R40, [R1+0x40] ;  /* 0x0000400001287983 */ /* 0x000f220000300a00 */
[----:B-----5:R-:W-:-:S03]  /*fee0*/  IMAD.U32 R5, RZ, RZ, UR8 ;  /* 0x00000008ff057e24 */ /* 0x020fc6000f8e00ff */
[----:B--2---:R1:W-:Y:S02]  /*fef0*/  LDGSTS.E [R249+0x20000], desc[UR28][R22.64], P0 ;  /* 0x2000000016f97fae */ /* 0x0043e400081a101c */
[----:B-1----:R-:W-:-:S05]  /*ff00*/  IMAD.WIDE R22, R5, 0x4, R22 ;  /* 0x0000000405167825 */ /* 0x002fca00078e0216 */
[----:B------:R1:W-:Y:S04]  /*ff10*/  STL.64 [R1+0x11d8], R22 ;  /* 0x0011d81601007387 */ /* 0x0003e80000100a00 */
[----:B---3--:R-:W-:Y:S04]  /*ff20*/  LDGSTS.E [R249+0x20800], desc[UR28][R24.64], P0 ;  /* 0x2080000018f97fae */ /* 0x008fe800081a101c */
[----:B------:R-:W-:Y:S04]  /*ff30*/  LDGSTS.E [R249+0x21000], desc[UR28][R26.64], P0 ;  /* 0x210000001af97fae */ /* 0x000fe800081a101c */
[----:B-1----:R-:W2:Y:S04]  /*ff40*/  LDL.LU.64 R22, [R1+0x38] ;  /* 0x0000380001167983 */ /* 0x002ea80000300a00 */
[----:B------:R-:W-:Y:S01]  /*ff50*/  LDGSTS.E [R249+0x21800], desc[UR28][R42.64], P0 ;  /* 0x218000002af97fae */ /* 0x000fe200081a101c */
[----:B------:R-:W-:-:S03]  /*ff60*/  LOP3.LUT R7, R250, 0x10, RZ, 0x3c, !PT ;  /* 0x00000010fa077812 */ /* 0x000fc600078e3cff */
[----:B------:R-:W-:Y:S04]  /*ff70*/  LDGSTS.E [R249+0x22000], desc[UR28][R58.64], P0 ;  /* 0x220000003af97fae */ /* 0x000fe800081a101c */
[----:B------:R-:W-:Y:S04]  /*ff80*/  LDGSTS.E [R249+0x22800], desc[UR28][R74.64], P0 ;  /* 0x228000004af97fae */ /* 0x000fe800081a101c */
[----:B------:R-:W-:Y:S04]  /*ff90*/  LDGSTS.E [R249+0x23000], desc[UR28][R90.64], P0 ;  /* 0x230000005af97fae */ /* 0x000fe800081a101c */
[----:B------:R-:W-:Y:S01]  /*ffa0*/  LDGSTS.E [R249+0x23800], desc[UR28][R106.64], P0 ;  /* 0x238000006af97fae */ /* 0x000fe200081a101c */
[----:B------:R-:W-:-:S03]  /*ffb0*/  IADD3 R7, PT, PT, R7, UR5, RZ ;  /* 0x0000000507077c10 */ /* 0x000fc6000fffe0ff */
[----:B------:R-:W-:Y:S04]  /*ffc0*/  LDGSTS.E [R249+0x24000], desc[UR28][R122.64], P0 ;  /* 0x240000007af97fae */ /* 0x000fe800081a101c */
[----:B------:R-:W-:Y:S04]  /*ffd0*/  LDGSTS.E [R249+0x24800], desc[UR28][R138.64], P0 ;  /* 0x248000008af97fae */ /* 0x000fe800081a101c */
[----:B------:R-:W-:Y:S04]  /*ffe0*/  LDGSTS.E [R249+0x25000], desc[UR28][R154.64], P0 ;  /* 0x250000009af97fae */ /* 0x000fe800081a101c */
[----:B------:R-:W-:Y:S04]  /*fff0*/  LDGSTS.E [R249+0x25800], desc[UR28][R170.64], P0 ;  /* 0x25800000aaf97fae */ /* 0x000fe800081a101c */
[----:B------:R-:W-:Y:S04]  /*10000*/  LDGSTS.E [R249+0x26000], desc[UR28][R186.64], P0 ;  /* 0x26000000baf97fae */ /* 0x000fe800081a101c */
[----:B------:R-:W-:Y:S04]  /*10010*/  LDGSTS.E [R249+0x26800], desc[UR28][R202.64], P0 ;  /* 0x26800000caf97fae */ /* 0x000fe800081a101c */
[----:B------:R-:W-:Y:S04]  /*10020*/  LDGSTS.E [R249+0x27000], desc[UR28][R218.64], P0 ;  /* 0x27000000daf97fae */ /* 0x000fe800081a101c */
[----:B------:R-:W-:Y:S04]  /*10030*/  LDGSTS.E [R249+0x27800], desc[UR28][R234.64], P0 ;  /* 0x27800000eaf97fae */ /* 0x000fe800081a101c */
[----:B----4-:R1:W-:Y:S04]  /*10040*/  LDGSTS.E [R7+0x20100], desc[UR28][R40.64], P0 ;  /* 0x2010000028077fae */ /* 0x0103e800081a101c */
[----:B------:R-:W-:Y:S04]  /*10050*/  LDGSTS.E [R7+0x20900], desc[UR28][R12.64], P0 ;  /* 0x209000000c077fae */ /* 0x000fe800081a101c */
[----:B------:R-:W-:Y:S01]  /*10060*/  LDGSTS.E [R7+0x21100], desc[UR28][R28.64], P0 ;  /* 0x211000001c077fae */ /* 0x000fe200081a101c */
[----:B-1----:R-:W-:-:S03]  /*10070*/  IMAD.WIDE R40, R5, 0x4, R40 ;  /* 0x0000000405287825 */ /* 0x002fc600078e0228 */
[----:B------:R-:W-:Y:S04]  /*10080*/  LDGSTS.E [R7+0x21900], desc[UR28][R44.64], P0 ;  /* 0x219000002c077fae */ /* 0x000fe800081a101c */
[----:B------:R-:W-:Y:S04]  /*10090*/  LDGSTS.E [R7+0x22100], desc[UR28][R60.64], P0 ;  /* 0x221000003c077fae */ /* 0x000fe800081a101c */
[----:B------:R-:W-:Y:S04]  /*100a0*/  LDGSTS.E [R7+0x22900], desc[UR28][R76.64], P0 ;  /* 0x229000004c077fae */ /* 0x000fe800081a101c */
[----:B------:R1:W-:Y:S04]  /*100b0*/  STL.64 [R1+0x11e0], R40 ;  /* 0x0011e02801007387 */ /* 0x0003e80000100a00 */
[----:B------:R-:W-:Y:S04]  /*100c0*/  LDGSTS.E [R7+0x23100], desc[UR28][R92.64], P0 ;  /* 0x231000005c077fae */ /* 0x000fe800081a101c */
[----:B------:R-:W-:Y:S04]  /*100d0*/  LDGSTS.E [R7+0x23900], desc[UR28][R108.64], P0 ;  /* 0x239000006c077fae */ /* 0x000fe800081a101c */
[----:B-1----:R-:W3:Y:S04]  /*100e0*/  LDL.LU.64 R40, [R1+0x30] ;  /* 0x0000300001287983 */ /* 0x002ee80000300a00 */
        /* <DEDUP_REMOVED lines=8> */
[----:B--2---:R1:W-:Y:S04]  /*10170*/  LDGSTS.E [R248+0x20200], desc[UR28][R22.64], P0 ;  /* 0x2020000016f87fae */ /* 0x0043e800081a101c */
[----:B------:R-:W-:Y:S04]  /*10180*/  LDGSTS.E [R248+0x20a00], desc[UR28][R14.64], P0 ;  /* 0x20a000000ef87fae */ /* 0x000fe800081a101c */
[----:B------:R-:W-:Y:S01]  /*10190*/  LDGSTS.E [R248+0x21200], desc[UR28][R30.64], P0 ;  /* 0x212000001ef87fae */ /* 0x000fe200081a101c */
[----:B-1----:R-:W-:-:S03]  /*101a0*/  IMAD.WIDE R22, R5, 0x4, R22 ;  /* 0x0000000405167825 */ /* 0x002fc600078e0216 */
[----:B------:R-:W-:Y:S04]  /*101b0*/  LDGSTS.E [R248+0x21a00], desc[UR28][R46.64], P0 ;  /* 0x21a000002ef87fae */ /* 0x000fe800081a101c */
[----:B------:R1:W-:Y:S01]  /*101c0*/  STL.64 [R1+0x11e8], R22 ;  /* 0x0011e81601007387 */ /* 0x0003e20000100a00 */
[----:B------:R-:W-:-:S03]  /*101d0*/  LOP3.LUT R6, R250, 0x30, RZ, 0x3c, !PT ;  /* 0x00000030fa067812 */ /* 0x000fc600078e3cff */
[----:B------:R-:W-:Y:S04]  /*101e0*/  LDGSTS.E [R248+0x22200], desc[UR28][R62.64], P0 ;  /* 0x222000003ef87fae */ /* 0x000fe800081a101c */
[----:B------:R-:W-:Y:S04]  /*101f0*/  LDGSTS.E [R248+0x22a00], desc[UR28][R78.64], P0 ;  /* 0x22a000004ef87fae */ /* 0x000fe800081a101c */
[----:B-1----:R-:W2:Y:S04]  /*10200*/  LDL.LU.64 R22, [R1+0x28] ;  /* 0x0000280001167983 */ /* 0x002ea80000300a00 */
[----:B------:R-:W-:Y:S04]  /*10210*/  LDGSTS.E [R248+0x23200], desc[UR28][R94.64], P0 ;  /* 0x232000005ef87fae */ /* 0x000fe800081a101c */
[----:B------:R-:W-:Y:S01]  /*10220*/  LDGSTS.E [R248+0x23a00], desc[UR28][R110.64], P0 ;  /* 0x23a000006ef87fae */ /* 0x000fe200081a101c */
[----:B------:R-:W-:-:S03]  /*10230*/  VIADD R6, R6, UR5 ;  /* 0x0000000506067c36 */ /* 0x000fc60008000000 */
        /* <DEDUP_REMOVED lines=8> */
[----:B---3--:R1:W-:Y:S04]  /*102c0*/  LDGSTS.E [R6+0x20300], desc[UR28][R40.64], P0 ;  /* 0x2030000028067fae */ /* 0x0083e800081a101c */
        /* <DEDUP_REMOVED lines=50> */
[----:B------:R-:W-:Y:S01]  /*105f0*/  LDGSTS.E [R4+0x25d00], desc[UR28][R180.64], P0 ;  /* 0x25d00000b4047fae */ /* 0x000fe200081a101c */
[----:B-1----:R-:W-:-:S03]  /*10600*/  IMAD.WIDE R40, R5, 0x4, R40 ;  /* 0x0000000405287825 */ /* 0x002fc600078e0228 */
[----:B------:R-:W-:Y:S04]  /*10610*/  LDGSTS.E [R4+0x26500], desc[UR28][R196.64], P0 ;  /* 0x26500000c4047fae */ /* 0x000fe800081a101c */
[----:B------:R-:W-:Y:S04]  /*10620*/  LDGSTS.E [R4+0x26d00], desc[UR28][R212.64], P0 ;  /* 0x26d00000d4047fae */ /* 0x000fe800081a101c */
[----:B------:R-:W-:Y:S04]  /*10630*/  LDGSTS.E [R4+0x27500], desc[UR28][R228.64], P0 ;  /* 0x27500000e4047fae */ /* 0x000fe800081a101c */
[----:B------:R-:W-:Y:S04]  /*10640*/  LDGSTS.E [R4+0x27d00], desc[UR28][R244.64], P0 ;  /* 0x27d00000f4047fae */ /* 0x000fe800081a101c */
[----:B------:R1:W-:Y:S04]  /*10650*/  STL.64 [R1+0x1200], R40 ;  /* 0x0012002801007387 */ /* 0x0003e80000100a00 */
[----:B-1----:R-:W3:Y:S04]  /*10660*/  LDL.LU.64 R40, [R1+0x10] ;  /* 0x0000100001287983 */ /* 0x002ee80000300a00 */
[----:B--2---:R1:W-:Y:S02]  /*10670*/  LDGSTS.E [R0+0x20600], desc[UR28][R22.64], P0 ;  /* 0x2060000016007fae */ /* 0x0043e400081a101c */
[----:B-1----:R-:W-:-:S05]  /*10680*/  IMAD.WIDE R22, R5, 0x4, R22 ;  /* 0x0000000405167825 */ /* 0x002fca00078e0216 */
[----:B------:R1:W-:Y:S04]  /*10690*/  STL.64 [R1+0x1208], R22 ;  /* 0x0012081601007387 */ /* 0x0003e80000100a00 */
[----:B-1----:R-:W2:Y:S01]  /*106a0*/  LDL.LU.64 R22, [R1+0x15f8] ;  /* 0x0015f80001167983 */ /* 0x002ea20000300a00 */
[----:B------:R-:W-:-:S04]  /*106b0*/  IMAD.WIDE R8, R251, 0x4, R8 ;  /* 0x00000004fb087825 */ /* 0x000fc800078e0208 */
[----:B------:R-:W-:Y:S01]  /*106c0*/  VIADD R251, R2, 0xffffffbf ;  /* 0xffffffbf02fb7836 */ /* 0x000fe20000000000 */
[----:B------:R-:W-:Y:S01]  /*106d0*/  LOP3.LUT R2, R250, 0x70, RZ, 0x3c, !PT ;  /* 0x00000070fa027812 */ /* 0x000fe200078e3cff */
[C---:B------:R-:W-:Y:S01]  /*106e0*/  IMAD.WIDE R24, R5.reuse, 0x4, R24 ;  /* 0x0000000405187825 */ /* 0x040fe200078e0218 */
[----:B------:R-:W1:Y:S02]  /*106f0*/  LDC R250, c[0x0][0x3a0] ;  /* 0x0000e800fffa7b82 */ /* 0x000e640000000800 */
[----:B------:R-:W-:Y:S01]  /*10700*/  IADD3 R2, PT, PT, R2, UR5, RZ ;  /* 0x0000000502027c10 */ /* 0x000fe2000fffe0ff */
[C---:B------:R-:W-:Y:S01]  /*10710*/  IMAD.WIDE R12, R5.reuse, 0x4, R12 ;  /* 0x00000004050c7825 */ /* 0x040fe200078e020c */
[----:B--2---:R-:W-:Y:S04]  /*10720*/  LDGSTS.E [R0+0x20e00], desc[UR28][R22.64], P0 ;  /* 0x20e0000016007fae */ /* 0x004fe800081a101c */
        /* <DEDUP_REMOVED lines=14> */
[----:B---3--:R2:W-:Y:S02]  /*10810*/  LDGSTS.E [R2+0x20700], desc[UR28][R40.64], P0 ;  /* 0x2070000028027fae */ /* 0x0085e400081a101c */
[----:B--2---:R-:W-:-:S05]  /*10820*/  IMAD.WIDE R40, R5, 0x4, R40 ;  /* 0x0000000405287825 */ /* 0x004fca00078e0228 */
[----:B------:R2:W-:Y:S04]  /*10830*/  STL.64 [R1+0x1210], R40 ;  /* 0x0012102801007387 */ /* 0x0005e80000100a00 */
[----:B--2---:R-:W2:Y:S04]  /*10840*/  LDL.LU.64 R40, [R1+0x15f0] ;  /* 0x0015f00001287983 */ /* 0x004ea80000300a00 */
[----:B------:R3:W-:Y:S04]  /*10850*/  STL.64 [R1+0x1218], R24 ;  /* 0x0012181801007387 */ /* 0x0007e80000100a00 */
[----:B---3--:R-:W3:Y:S04]  /*10860*/  LDL.LU.64 R24, [R1+0x15e8] ;  /* 0x0015e80001187983 */ /* 0x008ee80000300a00 */
[----:B------:R4:W-:Y:S04]  /*10870*/  STL.64 [R1+0x1220], R12 ;  /* 0x0012200c01007387 */ /* 0x0009e80000100a00 */
[----:B----4-:R-:W4:Y:S01]  /*10880*/  LDL.LU.64 R12, [R1+0x15e0] ;  /* 0x0015e000010c7983 */ /* 0x010f220000300a00 */
[----:B------:R-:W-:-:S05]  /*10890*/  IMAD.WIDE R16, R5, 0x4, R16 ;  /* 0x0000000405107825 */ /* 0x000fca00078e0210 */
[----:B------:R5:W-:Y:S02]  /*108a0*/  STL.64 [R1+0x1230], R16 ;  /* 0x0012301001007387 */ /* 0x000be40000100a00 */
[----:B-----5:R-:W-:-:S04]  /*108b0*/  IMAD.WIDE R16, R5, 0x4, R18 ;  /* 0x0000000405107825 */ /* 0x020fc800078e0212 */
[C---:B------:R-:W-:Y:S01]  /*108c0*/  IMAD.WIDE R18, R5.reuse, 0x4, R20 ;  /* 0x0000000405127825 */ /* 0x040fe200078e0214 */
[----:B------:R5:W-:Y:S04]  /*108d0*/  STL.64 [R1+0x1238], R16 ;  /* 0x0012381001007387 */ /* 0x000be80000100a00 */
[----:B------:R-:W-:Y:S01]  /*108e0*/  STL.64 [R1+0x1240], R18 ;  /* 0x0012401201007387 */ /* 0x000fe20000100a00 */
[----:B-----5:R-:W-:-:S05]  /*108f0*/  IMAD.WIDE R16, R5, 0x4, R22 ;  /* 0x0000000405107825 */ /* 0x020fca00078e0216 */
[----:B------:R5:W-:Y:S01]  /*10900*/  STL.64 [R1+0x1248], R16 ;  /* 0x0012481001007387 */ /* 0x000be20000100a00 */
        /* <DEDUP_REMOVED lines=30> */
[C---:B---3--:R-:W-:Y:S01]  /*10af0*/  IMAD.WIDE R18, R5.reuse, 0x4, R24 ;  /* 0x0000000405127825 */ /* 0x048fe200078e0218 */
[----:B------:R-:W-:Y:S04]  /*10b00*/  LDGSTS.E [R2+0x20f00], desc[UR28][R24.64], P0 ;  /* 0x20f0000018027fae */ /* 0x000fe800081a101c */
[----:B------:R3:W-:Y:S04]  /*10b10*/  STL.64 [R1+0x1250], R18 ;  /* 0x0012501201007387 */ /* 0x0007e80000100a00 */
[----:B------:R5:W-:Y:S04]  /*10b20*/  STL.64 [R1+0x1258], R16 ;  /* 0x0012581001007387 */ /* 0x000be80000100a00 */
[----:B------:R1:W-:Y:S01]  /*10b30*/  STL.64 [R1+0x1260], R20 ;  /* 0x0012601401007387 */ /* 0x0003e20000100a00 */
[----:B---3--:R-:W-:-:S03]  /*10b40*/  IMAD.WIDE R18, R5, 0x4, R30 ;  /* 0x0000000405127825 */ /* 0x008fc600078e021e */
[----:B--2---:R2:W-:Y:S01]  /*10b50*/  LDGSTS.E [R2+0x21700], desc[UR28][R40.64], P0 ;  /* 0x2170000028027fae */ /* 0x0045e200081a101c */
[----:B-----5:R-:W-:-:S03]  /*10b60*/  IMAD.WIDE R16, R5, 0x4, R32 ;  /* 0x0000000405107825 */ /* 0x020fc600078e0220 */
[----:B------:R3:W-:Y:S01]  /*10b70*/  STL.64 [R1+0x1268], R18 ;  /* 0x0012681201007387 */ /* 0x0007e20000100a00 */
[----:B-1----:R-:W-:-:S03]  /*10b80*/  IMAD.WIDE R20, R5, 0x4, R34 ;  /* 0x0000000405147825 */ /* 0x002fc600078e0222 */
[----:B------:R1:W-:Y:S04]  /*10b90*/  STL.64 [R1+0x1270], R16 ;  /* 0x0012701001007387 */ /* 0x0003e80000100a00 */
[----:B------:R5:W-:Y:S01]  /*10ba0*/  STL.64 [R1+0x1278], R20 ;  /* 0x0012781401007387 */ /* 0x000be20000100a00 */
[----:B---3--:R-:W-:-:S03]  /*10bb0*/  IMAD.WIDE R18, R5, 0x4, R36 ;  /* 0x0000000405127825 */ /* 0x008fc600078e0224 */
[----:B------:R3:W-:Y:S01]  /*10bc0*/  LDGSTS.E [R2+0x21f00], desc[UR28][R56.64], P0 ;  /* 0x21f0000038027fae */ /* 0x0007e200081a101c */
[----:B-1----:R-:W-:-:S03]  /*10bd0*/  IMAD.WIDE R16, R5, 0x4, R38 ;  /* 0x0000000405107825 */ /* 0x002fc600078e0226 */
[----:B------:R-:W-:Y:S01]  /*10be0*/  STL.64 [R1+0x1280], R18 ;  /* 0x0012801201007387 */ /* 0x000fe20000100a00 */
[----:B-----5:R-:W-:-:S03]  /*10bf0*/  IMAD.WIDE R20, R5, 0x4, R42 ;  /* 0x0000000405147825 */ /* 0x020fc600078e022a */
[----:B------:R1:W-:Y:S01]  /*10c00*/  STL.64 [R1+0x1288], R16 ;  /* 0x0012881001007387 */ /* 0x0003e20000100a00 */
[----:B--2---:R-:W-:-:S03]  /*10c10*/  IMAD.WIDE R40, R5, 0x4, R40 ;  /* 0x0000000405287825 */ /* 0x004fc600078e0228 */
[----:B------:R2:W-:Y:S04]  /*10c20*/  STL.64 [R1+0x1298], R20 ;  /* 0x0012981401007387 */ /* 0x0005e80000100a00 */
[----:B------:R-:W-:Y:S01]  /*10c30*/  STL.64 [R1+0x1290], R40 ;  /* 0x0012902801007387 */ /* 0x000fe20000100a00 */
[----:B-1----:R-:W-:-:S03]  /*10c40*/  IMAD.WIDE R16, R5, 0x4, R44 ;  /* 0x0000000405107825 */ /* 0x002fc600078e022c */
[----:B------:R-:W-:Y:S01]  /*10c50*/  LDGSTS.E [R2+0x22700], desc[UR28][R72.64], P0 ;  /* 0x2270000048027fae */ /* 0x000fe200081a101c */
[----:B------:R-:W-:-:S03]  /*10c60*/  IMAD.WIDE R18, R5, 0x4, R46 ;  /* 0x0000000405127825 */ /* 0x000fc600078e022e */
[----:B------:R1:W-:Y:S01]  /*10c70*/  STL.64 [R1+0x12a0], R16 ;  /* 0x0012a01001007387 */ /* 0x0003e20000100a00 */
[----:B--2---:R-:W-:-:S03]  /*10c80*/  IMAD.WIDE R20, R5, 0x4, R50 ;  /* 0x0000000405147825 */ /* 0x004fc600078e0232 */
[----:B------:R2:W-:Y:S01]  /*10c90*/  STL.64 [R1+0x12a8], R18 ;  /* 0x0012a81201007387 */ /* 0x0005e20000100a00 */
[----:B------:R-:W-:-:S03]  /*10ca0*/  IMAD.WIDE R38, R5, 0x4, R56 ;  /* 0x0000000405267825 */ /* 0x000fc600078e0238 */
[----:B------:R5:W-:Y:S01]  /*10cb0*/  LDGSTS.E [R2+0x22f00], desc[UR28][R88.64], P0 ;  /* 0x22f0000058027fae */ /* 0x000be200081a101c */
[----:B-1----:R-:W-:-:S03]  /*10cc0*/  IMAD.WIDE R16, R5, 0x4, R48 ;  /* 0x0000000405107825 */ /* 0x002fc600078e0230 */
[----:B------:R1:W-:Y:S01]  /*10cd0*/  LDGSTS.E [R2+0x23700], desc[UR28][R104.64], P0 ;  /* 0x2370000068027fae */ /* 0x0003e200081a101c */
[----:B--2---:R-:W-:-:S03]  /*10ce0*/  IMAD.WIDE R18, R5, 0x4, R52 ;  /* 0x0000000405127825 */ /* 0x004fc600078e0234 */
[----:B------:R2:W-:Y:S04]  /*10cf0*/  STL.64 [R1+0x12b0], R16 ;  /* 0x0012b01001007387 */ /* 0x0005e80000100a00 */
[----:B------:R1:W-:Y:S04]  /*10d00*/  STL.64 [R1+0x12b8], R20 ;  /* 0x0012b81401007387 */ /* 0x0003e80000100a00 */
[----:B------:R3:W-:Y:S01]  /*10d10*/  STL.64 [R1+0x12c0], R18 ;  /* 0x0012c01201007387 */ /* 0x0007e20000100a00 */
[----:B--2---:R-:W-:-:S03]  /*10d20*/  IMAD.WIDE R16, R5, 0x4, R54 ;  /* 0x0000000405107825 */ /* 0x004fc600078e0236 */
[----:B------:R-:W-:Y:S01]  /*10d30*/  LDGSTS.E [R2+0x23f00], desc[UR28][R120.64], P0 ;  /* 0x23f0000078027fae */ /* 0x000fe200081a101c */
[----:B-1----:R-:W-:-:S03]  /*10d40*/  IMAD.WIDE R20, R5, 0x4, R58 ;  /* 0x0000000405147825 */ /* 0x002fc600078e023a */
[----:B------:R1:W-:Y:S01]  /*10d50*/  STL.64 [R1+0x12c8], R16 ;  /* 0x0012c81001007387 */ /* 0x0003e20000100a00 */
[----:B---3--:R-:W-:-:S03]  /*10d60*/  IMAD.WIDE R18, R5, 0x4, R62 ;  /* 0x0000000405127825 */ /* 0x008fc600078e023e */
[----:B------:R-:W-:Y:S04]  /*10d70*/  STL.64 [R1+0x12d8], R20 ;  /* 0x0012d81401007387 */ /* 0x000fe80000100a00 */
[----:B------:R-:W-:Y:S01]  /*10d80*/  STL.64 [R1+0x12d0], R38 ;  /* 0x0012d02601007387 */ /* 0x000fe20000100a00 */
[----:B-1----:R-:W-:-:S03]  /*10d90*/  IMAD.WIDE R16, R5, 0x4, R60 ;  /* 0x0000000405107825 */ /* 0x002fc600078e023c */
[----:B------:R-:W-:Y:S04]  /*10da0*/  LDGSTS.E [R2+0x24700], desc[UR28][R136.64], P0 ;  /* 0x2470000088027fae */ /* 0x000fe800081a101c */
[----:B------:R1:W-:Y:S01]  /*10db0*/  STL.64 [R1+0x12e0], R16 ;  /* 0x0012e01001007387 */ /* 0x0003e20000100a00 */
[----:B------:R-:W-:-:S03]  /*10dc0*/  IMAD.WIDE R60, R5, 0x4, R66 ;  /* 0x00000004053c7825 */ /* 0x000fc600078e0242 */
[----:B------:R2:W-:Y:S01]  /*10dd0*/  STL.64 [R1+0x12e8], R18 ;  /* 0x0012e81201007387 */ /* 0x0005e20000100a00 */
[----:B------:R-:W-:-:S03]  /*10de0*/  IMAD.WIDE R44, R5, 0x4, R68 ;  /* 0x00000004052c7825 */ /* 0x000fc600078e0244 */
[----:B------:R-:W-:Y:S01]  /*10df0*/  LDGSTS.E [R2+0x24f00], desc[UR28][R152.64], P0 ;  /* 0x24f0000098027fae */ /* 0x000fe200081a101c */
[----:B-1----:R-:W-:-:S03]  /*10e00*/  IMAD.WIDE R16, R5, 0x4, R64 ;  /* 0x0000000405107825 */ /* 0x002fc600078e0240 */
[----:B------:R1:W-:Y:S01]  /*10e10*/  LDGSTS.E [R2+0x25700], desc[UR28][R168.64], P0 ;  /* 0x25700000a8027fae */ /* 0x0003e200081a101c */
[----:B--2---:R-:W-:-:S03]  /*10e20*/  IMAD.WIDE R18, R5, 0x4, R74 ;  /* 0x0000000405127825 */ /* 0x004fc600078e024a */
[----:B------:R2:W-:Y:S01]  /*10e30*/  STL.64 [R1+0x12f0], R16 ;  /* 0x0012f01001007387 */ /* 0x0005e20000100a00 */
[----:B------:R-:W-:-:S03]  /*10e40*/  IMAD.WIDE R36, R5, 0x4, R72 ;  /* 0x0000000405247825 */ /* 0x000fc600078e0248 */
[----:B------:R-:W-:Y:S04]  /*10e50*/  STL.64 [R1+0x12f8], R60 ;  /* 0x0012f83c01007387 */ /* 0x000fe80000100a00 */
[----:B------:R-:W-:Y:S01]  /*10e60*/  STL.64 [R1+0x1300], R44 ;  /* 0x0013002c01007387 */ /* 0x000fe20000100a00 */
[----:B--2---:R-:W-:-:S03]  /*10e70*/  IMAD.WIDE R16, R5, 0x4, R76 ;  /* 0x0000000405107825 */ /* 0x004fc600078e024c */
[----:B------:R-:W-:Y:S04]  /*10e80*/  STL.64 [R1+0x1308], R70 ;  /* 0x0013084601007387 */ /* 0x000fe80000100a00 */
[----:B------:R2:W-:Y:S01]  /*10e90*/  STL.64 [R1+0x1318], R18 ;  /* 0x0013181201007387 */ /* 0x0005e20000100a00 */
[----:B------:R-:W-:-:S03]  /*10ea0*/  IMAD.WIDE R58, R5, 0x4, R82 ;  /* 0x00000004053a7825 */ /* 0x000fc600078e0252 */
[----:B------:R-:W-:Y:S01]  /*10eb0*/  STL.64 [R1+0x1310], R36 ;  /* 0x0013102401007387 */ /* 0x000fe20000100a00 */
[----:B------:R-:W-:-:S03]  /*10ec0*/  IMAD.WIDE R42, R5, 0x4, R84 ;  /* 0x00000004052a7825 */ /* 0x000fc600078e0254 */
[----:B------:R3:W-:Y:S01]  /*10ed0*/  STL.64 [R1+0x1320], R16 ;  /* 0x0013201001007387 */ /* 0x0007e20000100a00 */
[----:B--2---:R-:W-:-:S03]  /*10ee0*/  IMAD.WIDE R18, R5, 0x4, R78 ;  /* 0x0000000405127825 */ /* 0x004fc600078e024e */
[----:B------:R2:W-:Y:S04]  /*10ef0*/  LDGSTS.E [R2+0x25f00], desc[UR28][R184.64], P0 ;  /* 0x25f00000b8027fae */ /* 0x0005e800081a101c */
[----:B------:R1:W-:Y:S01]  /*10f00*/  STL.64 [R1+0x1328], R18 ;  /* 0x0013281201007387 */ /* 0x0003e20000100a00 */
[----:B---3--:R-:W-:-:S03]  /*10f10*/  IMAD.WIDE R16, R5, 0x4, R80 ;  /* 0x0000000405107825 */ /* 0x008fc600078e0250 */
[----:B------:R-:W-:Y:S01]  /*10f20*/  LDGSTS.E [R2+0x26700], desc[UR28][R200.64], P0 ;  /* 0x26700000c8027fae */ /* 0x000fe200081a101c */
[----:B------:R-:W-:-:S03]  /*10f30*/  IMAD.WIDE R34, R5, 0x4, R88 ;  /* 0x0000000405227825 */ /* 0x000fc600078e0258 */
[----:B------:R3:W-:Y:S01]  /*10f40*/  STL.64 [R1+0x1330], R16 ;  /* 0x0013301001007387 */ /* 0x0007e20000100a00 */
[----:B-1----:R-:W-:-:S03]  /*10f50*/  IMAD.WIDE R18, R5, 0x4, R90 ;  /* 0x0000000405127825 */ /* 0x002fc600078e025a */
[----:B------:R-:W-:Y:S04]  /*10f60*/  STL.64 [R1+0x1338], R58 ;  /* 0x0013383a01007387 */ /* 0x000fe80000100a00 */
[----:B------:R-:W-:Y:S01]  /*10f70*/  STL.64 [R1+0x1340], R42 ;  /* 0x0013402a01007387 */ /* 0x000fe20000100a00 */
[----:B---3--:R-:W-:-:S03]  /*10f80*/  IMAD.WIDE R16, R5, 0x4, R92 ;  /* 0x0000000405107825 */ /* 0x008fc600078e025c */
[----:B------:R-:W-:Y:S04]  /*10f90*/  STL.64 [R1+0x1348], R86 ;  /* 0x0013485601007387 */ /* 0x000fe80000100a00 */
[----:B------:R-:W-:Y:S01]  /*10fa0*/  STL.64 [R1+0x1358], R18 ;  /* 0x0013581201007387 */ /* 0x000fe20000100a00 */
[----:B------:R-:W-:-:S03]  /*10fb0*/  IMAD.WIDE R80, R5, 0x4, R96 ;  /* 0x0000000405507825 */ /* 0x000fc600078e0260 */
[----:B------:R-:W-:Y:S04]  /*10fc0*/  STL.64 [R1+0x1350], R34 ;  /* 0x0013502201007387 */ /* 0x000fe80000100a00 */
[----:B------:R1:W-:Y:S01]  /*10fd0*/  STL.64 [R1+0x1360], R16 ;  /* 0x0013601001007387 */ /* 0x0003e20000100a00 */
[----:B------:R-:W-:-:S03]  /*10fe0*/  IMAD.WIDE R92, R5, 0x4, R110 ;  /* 0x00000004055c7825 */ /* 0x000fc600078e026e */
[----:B------:R-:W-:Y:S01]  /*10ff0*/  STL.64 [R1+0x1368], R94 ;  /* 0x0013685e01007387 */ /* 0x000fe20000100a00 */
[----:B------:R-:W-:-:S03]  /*11000*/  IMAD.WIDE R78, R5, 0x4, R112 ;  /* 0x00000004054e7825 */ /* 0x000fc600078e0270 */
[----:B------:R-:W-:Y:S01]  /*11010*/  STL.64 [R1+0x1370], R80 ;  /* 0x0013705001007387 */ /* 0x000fe20000100a00 */
[----:B-1----:R-:W-:-:S03]  /*11020*/  IMAD.WIDE R16, R5, 0x4, R102 ;  /* 0x0000000405107825 */ /* 0x002fc600078e0266 */
[----:B------:R-:W-:Y:S01]  /*11030*/  LDGSTS.E [R2+0x26f00], desc[UR28][R216.64], P0 ;  /* 0x26f00000d8027fae */ /* 0x000fe200081a101c */
[----:B------:R-:W-:-:S03]  /*11040*/  IMAD.WIDE R56, R5, 0x4, R114 ;  /* 0x0000000405387825 */ /* 0x000fc600078e0272 */
[----:B------:R1:W-:Y:S01]  /*11050*/  STL.64 [R1+0x1388], R16 ;  /* 0x0013881001007387 */ /* 0x0003e20000100a00 */
[----:B------:R-:W-:-:S03]  /*11060*/  IMAD.WIDE R74, R5, 0x4, R116 ;  /* 0x00000004054a7825 */ /* 0x000fc600078e0274 */
[----:B------:R-:W-:Y:S01]  /*11070*/  STL.64 [R1+0x1378], R98 ;  /* 0x0013786201007387 */ /* 0x000fe20000100a00 */
[----:B------:R-:W-:-:S03]  /*11080*/  IMAD.WIDE R54, R5, 0x4, R118 ;  /* 0x0000000405367825 */ /* 0x000fc600078e0276 */
[----:B------:R-:W-:Y:S04]  /*11090*/  STL.64 [R1+0x1380], R100 ;  /* 0x0013806401007387 */ /* 0x000fe80000100a00 */
[----:B------:R-:W-:Y:S01]  /*110a0*/  STL.64 [R1+0x13a0], R108 ;  /* 0x0013a06c01007387 */ /* 0x000fe20000100a00 */
[----:B------:R-:W-:-:S03]  /*110b0*/  IMAD.WIDE R32, R5, 0x4, R120 ;  /* 0x0000000405207825 */ /* 0x000fc600078e0278 */
[----:B------:R-:W-:Y:S01]  /*110c0*/  STL.64 [R1+0x13a8], R92 ;  /* 0x0013a85c01007387 */ /* 0x000fe20000100a00 */
[----:B------:R-:W-:-:S03]  /*110d0*/  IMAD.WIDE R102, R5, 0x4, R124 ;  /* 0x0000000405667825 */ /* 0x000fc600078e027c */
[----:B------:R-:W-:Y:S01]  /*110e0*/  STL.64 [R1+0x13b0], R78 ;  /* 0x0013b04e01007387 */ /* 0x000fe20000100a00 */
[----:B------:R-:W-:-:S03]  /*110f0*/  IMAD.WIDE R90, R5, 0x4, R126 ;  /* 0x00000004055a7825 */ /* 0x000fc600078e027e */
[----:B------:R-:W-:Y:S01]  /*11100*/  STL.64 [R1+0x13b8], R56 ;  /* 0x0013b83801007387 */ /* 0x000fe20000100a00 */
[----:B------:R-:W-:-:S03]  /*11110*/  IMAD.WIDE R76, R5, 0x4, R128 ;  /* 0x00000004054c7825 */ /* 0x000fc600078e0280 */
[----:B------:R-:W-:Y:S01]  /*11120*/  STL.64 [R1+0x13c0], R74 ;  /* 0x0013c04a01007387 */ /* 0x000fe20000100a00 */
[----:B-----5:R-:W-:-:S03]  /*11130*/  IMAD.WIDE R88, R5, 0x4, R130 ;  /* 0x0000000405587825 */ /* 0x020fc600078e0282 */
        /* <DEDUP_REMOVED lines=14> */
[----:B------:R-:W-:Y:S04]  /*11220*/  STL.64 [R1+0x1400], R72 ;  /* 0x0014004801007387 */ /* 0x000fe80000100a00 */
[----:B------:R-:W-:Y:S04]  /*11230*/  STL.64 [R1+0x1408], R52 ;  /* 0x0014083401007387 */ /* 0x000fe80000100a00 */
[----:B------:R-:W-:Y:S04]  /*11240*/  STL.64 [R1+0x1418], R138 ;  /* 0x0014188a01007387 */ /* 0x000fe80000100a00 */
[----:B------:R-:W-:Y:S04]  /*11250*/  STL.64 [R1+0x1410], R30 ;  /* 0x0014101e01007387 */ /* 0x000fe80000100a00 */
[----:B------:R-:W-:Y:S04]  /*11260*/  STL.64 [R1+0x1420], R82 ;  /* 0x0014205201007387 */ /* 0x000fe80000100a00 */
[----:B------:R-:W-:Y:S01]  /*11270*/  STL.64 [R1+0x1428], R62 ;  /* 0x0014283e01007387 */ /* 0x000fe20000100a00 */
[----:B------:R-:W-:-:S03]  /*11280*/  IMAD.WIDE R66, R5, 0x4, R212 ;  /* 0x0000000405427825 */ /* 0x000fc600078e02d4 */
[----:B------:R-:W-:Y:S01]  /*11290*/  STL.64 [R1+0x1440], R68 ;  /* 0x0014404401007387 */ /* 0x000fe20000100a00 */
[----:B------:R-:W-:-:S03]  /*112a0*/  IMAD.WIDE R48, R5, 0x4, R214 ;  /* 0x0000000405307825 */ /* 0x000fc600078e02d6 */
[----:B------:R-:W-:Y:S04]  /*112b0*/  STL.64 [R1+0x1448], R50 ;  /* 0x0014483201007387 */ /* 0x000fe80000100a00 */
[----:B------:R-:W-:Y:S01]  /*112c0*/  STL.64 [R1+0x1458], R154 ;  /* 0x0014589a01007387 */ /* 0x000fe20000100a00 */
[----:B------:R-:W-:-:S03]  /*112d0*/  IMAD.WIDE R24, R5, 0x4, R216 ;  /* 0x0000000405187825 */ /* 0x000fc600078e02d8 */
[----:B------:R-:W-:Y:S04]  /*112e0*/  STL.64 [R1+0x1450], R28 ;  /* 0x0014501c01007387 */ /* 0x000fe80000100a00 */
[----:B------:R-:W-:Y:S04]  /*112f0*/  STL.64 [R1+0x1510], R26 ;  /* 0x0015101a01007387 */ /* 0x000fe80000100a00 */
[----:B------:R-:W-:Y:S04]  /*11300*/  STL.64 [R1+0x1518], R202 ;  /* 0x001518ca01007387 */ /* 0x000fe80000100a00 */
        /* <DEDUP_REMOVED lines=8> */
[----:B------:R-:W-:Y:S01]  /*11390*/  STL.64 [R1+0x1550], R24 ;  /* 0x0015501801007387 */ /* 0x000fe20000100a00 */
[----:B-1----:R-:W-:-:S03]  /*113a0*/  IMAD.WIDE R16, R5, 0x4, R242 ;  /* 0x0000000405107825 */ /* 0x002fc600078e02f2 */
[----:B------:R-:W-:Y:S04]  /*113b0*/  STL.64 [R1+0x1560], R220 ;  /* 0x001560dc01007387 */ /* 0x000fe80000100a00 */
[----:B------:R-:W-:Y:S04]  /*113c0*/  STL.64 [R1+0x1568], R222 ;  /* 0x001568de01007387 */ /* 0x000fe80000100a00 */
[----:B------:R-:W-:Y:S04]  /*113d0*/  STL.64 [R1+0x1570], R224 ;  /* 0x001570e001007387 */ /* 0x000fe80000100a00 */
[----:B------:R-:W-:Y:S04]  /*113e0*/  STL.64 [R1+0x1578], R84 ;  /* 0x0015785401007387 */ /* 0x000fe80000100a00 */
[----:B------:R-:W-:Y:S01]  /*113f0*/  STL.64 [R1+0x1580], R64 ;  /* 0x0015804001007387 */ /* 0x000fe20000100a00 */
[----:B------:R-:W-:-:S03]  /*11400*/  IMAD.WIDE R96, R5, 0x4, R240 ;  /* 0x0000000405607825 */ /* 0x000fc600078e02f0 */
[----:B------:R-:W-:Y:S01]  /*11410*/  STL.64 [R1+0x1588], R46 ;  /* 0x0015882e01007387 */ /* 0x000fe20000100a00 */
[----:B----4-:R-:W-:-:S03]  /*11420*/  IMAD.WIDE R18, R5, 0x4, R12 ;  /* 0x0000000405127825 */ /* 0x010fc600078e020c */
[----:B------:R-:W-:Y:S04]  /*11430*/  STL.64 [R1+0x1598], R234 ;  /* 0x001598ea01007387 */ /* 0x000fe80000100a00 */
[----:B------:R-:W-:Y:S04]  /*11440*/  STL.64 [R1+0x1590], R22 ;  /* 0x0015901601007387 */ /* 0x000fe80000100a00 */
[----:B------:R1:W-:Y:S01]  /*11450*/  STL.64 [R1+0x15b8], R16 ;  /* 0x0015b81001007387 */ /* 0x0003e20000100a00 */
[----:B------:R-:W-:-:S03]  /*11460*/  IMAD.WIDE R104, R5, 0x4, R104 ;  /* 0x0000000405687825 */ /* 0x000fc600078e0268 */
[----:B------:R-:W-:Y:S01]  /*11470*/  STL.64 [R1+0x15b0], R96 ;  /* 0x0015b06001007387 */ /* 0x000fe20000100a00 */
[----:B------:R-:W-:-:S03]  /*11480*/  IMAD.WIDE R164, R5, 0x4, R164 ;  /* 0x0000000405a47825 */ /* 0x000fc600078e02a4 */
[----:B------:R-:W-:Y:S01]  /*11490*/  LDGSTS.E [R2+0x27700], desc[UR28][R232.64], P0 ;  /* 0x27700000e8027fae */ /* 0x000fe200081a101c */
[----:B-1----:R-:W1:Y:S01]  /*114a0*/  LDC R17, c[0x0][0x3a0] ;  /* 0x0000e800ff117b82 */ /* 0x002e620000000800 */
[C---:B------:R-:W-:Y:S02]  /*114b0*/  IMAD.WIDE R166, R5.reuse, 0x4, R166 ;  /* 0x0000000405a67825 */ /* 0x040fe400078e02a6 */
[----:B------:R3:W-:Y:S02]  /*114c0*/  STL.64 [R1+0x15d8], R18 ;  /* 0x0015d81201007387 */ /* 0x0007e40000100a00 */
[C---:B------:R-:W-:Y:S02]  /*114d0*/  IMAD.WIDE R168, R5.reuse, 0x4, R168 ;  /* 0x0000000405a87825 */ /* 0x040fe400078e02a8 */
[----:B------:R1:W-:Y:S01]  /*114e0*/  LDGSTS.E [R2+0x27f00], desc[UR28][R12.64], P0 ;  /* 0x27f000000c027fae */ /* 0x0003e200081a101c */
[----:B------:R-:W4:Y:S01]  /*114f0*/  LDC R16, c[0x0][0x3a0] ;  /* 0x0000e800ff107b82 */ /* 0x000f220000000800 */
[----:B------:R-:W-:-:S02]  /*11500*/  IMAD.WIDE R170, R5, 0x4, R170 ;  /* 0x0000000405aa7825 */ /* 0x000fc400078e02aa */
[----:B------:R-:W0:Y:S02]  /*11510*/  LDGDEPBAR ;  /* 0x00000000000079af */ /* 0x000e240000000000 */
[----:B------:R-:W-:-:S03]  /*11520*/  IMAD.WIDE R172, R5, 0x4, R172 ;  /* 0x0000000405ac7825 */ /* 0x000fc600078e02ac */
[----:B---3--:R-:W3:Y:S01]  /*11530*/  LDC R19, c[0x0][0x3a0] ;  /* 0x0000e800ff137b82 */ /* 0x008ee20000000800 */
        /* <DEDUP_REMOVED lines=19> */
[----:B------:R-:W-:Y:S02]  /*11670*/  VIADD R5, R250, 0xffffffbd ;  /* 0xffffffbdfa057836 */ /* 0x000fe40000000000 */
[----:B------:R-:W2:Y:S01]  /*11680*/  LDC R250, c[0x0][0x3a0] ;  /* 0x0000e800fffa7b82 */ /* 0x000ea20000000800 */
[----:B-1----:R-:W-:Y:S01]  /*11690*/  VIADD R12, R17, 0xffffffbe ;  /* 0xffffffbe110c7836 */ /* 0x002fe20000000000 */
[----:B---3--:R-:W-:Y:S02]  /*116a0*/  IADD3 R13, PT, PT, R19, -0x44, RZ ;  /* 0xffffffbc130d7810 */ /* 0x008fe40007ffe0ff */
[----:B------:R-:W-:Y:S02]  /*116b0*/  ISETP.GE.U32.AND P2, PT, R5, 0x7fffff7e, PT ;  /* 0x7fffff7e0500780c */ /* 0x000fe40003f46070 */
[----:B------:R-:W-:Y:S01]  /*116c0*/  ISETP.GE.U32.AND P3, PT, R12, 0x7fffff7f, PT ;  /* 0x7fffff7f0c00780c */ /* 0x000fe20003f66070 */
[----:B----4-:R-:W-:Y:S01]  /*116d0*/  VIADD R12, R16, 0xffffffbb ;  /* 0xffffffbb100c7836 */ /* 0x010fe20000000000 */
[----:B------:R-:W-:Y:S01]  /*116e0*/  ISETP.GE.U32.AND P1, PT, R13, 0x7fffff7d, PT ;  /* 0x7fffff7d0d00780c */ /* 0x000fe20003f26070 */
[----:B------:R-:W1:Y:S03]  /*116f0*/  LDC R17, c[0x0][0x3a0] ;  /* 0x0000e800ff117b82 */ /* 0x000e660000000800 */
[----:B------:R-:W-:-:S05]  /*11700*/  ISETP.GE.U32.AND P5, PT, R12, 0x7fffff7c, PT ;  /* 0x7fffff7c0c00780c */ /* 0x000fca0003fa6070 */
[----:B------:R-:W3:Y:S01]  /*11710*/  LDC R16, c[0x0][0x3a0] ;  /* 0x0000e800ff107b82 */ /* 0x000ee20000000800 */
[----:B--2---:R-:W-:-:S07]  /*11720*/  VIADD R5, R250, 0xffffffb7 ;  /* 0xffffffb7fa057836 */ /* 0x004fce0000000000 */
[----:B------:R-:W2:Y:S08]  /*11730*/  LDC R12, c[0x0][0x3a0] ;  /* 0x0000e800ff0c7b82 */ /* 0x000eb00000000800 */
[----:B------:R-:W4:Y:S08]  /*11740*/  LDC R250, c[0x0][0x3a0] ;  /* 0x0000e800fffa7b82 */ /* 0x000f300000000800 */
[----:B------:R-:W5:Y:S01]  /*11750*/  LDC R13, c[0x0][0x3a0] ;  /* 0x0000e800ff0d7b82 */ /* 0x000f620000000800 */
[----:B------:R-:W-:-:S02]  /*11760*/  ISETP.GE.U32.AND P4, PT, R5, 0x7fffff78, PT ;  /* 0x7fffff780500780c */ /* 0x000fc40003f86070 */
[----:B------:R-:W-:Y:S01]  /*11770*/  ISETP.GE.U32.AND P0, PT, R251, 0x7fffff80, PT ;  /* 0x7fffff80fb00780c */ /* 0x000fe20003f06070 */
[----:B------:R-:W-:Y:S02]  /*11780*/  UISETP.GE.AND UP0, UPT, UR12, 0x40, UPT ;  /* 0x000000400c00788c */ /* 0x000fe4000bf06270 */
[----:B------:R-:W-:Y:S01]  /*11790*/  UISETP.GT.AND UP1, UPT, UR12, 0x7f, UPT ;  /* 0x0000007f0c00788c */ /* 0x000fe2000bf24270 */
[----:B----4-:R-:W-:Y:S01]  /*117a0*/  IADD3 R5, PT, PT, R250, -0x4d, RZ ;  /* 0xffffffb3fa057810 */ /* 0x010fe20007ffe0ff */
[----:B------:R-:W4:Y:S01]  /*117b0*/  LDL.64 R130, [R1+0x9d0] ;  /* 0x0009d00001827983 */ /* 0x000f220000100a00 */
[----:B------:R-:W1:Y:S03]  /*117c0*/  LDCU UR6, c[0x0][0x3a0] ;  /* 0x00007400ff0677ac */ /* 0x000e660008000800 */
[----:B------:R-:W2:Y:S01]  /*117d0*/  LDL.64 R110, [R1+0x9e0] ;  /* 0x0009e000016e7983 */ /* 0x000ea20000100a00 */
[----:B------:R-:W-:Y:S06]  /*117e0*/  BAR.SYNC.DEFER_BLOCKING 0x0 ;  /* 0x0000000000007b1d */ /* 0x000fec0000010000 */
[----:B------:R-:W3:Y:S04]  /*117f0*/  LDL.64 R118, [R1+0x9e8] ;  /* 0x0009e80001767983 */ /* 0x000ee80000100a00 */
[----:B------:R-:W3:Y:S04]  /*11800*/  LDL.64 R20, [R1+0x9f0] ;  /* 0x0009f00001147983 */ /* 0x000ee80000100a00 */
[----:B------:R-:W3:Y:S04]  /*11810*/  LDL.64 R128, [R1+0x8b0] ;  /* 0x0008b00001807983 */ /* 0x000ee80000100a00 */
[----:B------:R-:W3:Y:S04]  /*11820*/  LDL.64 R116, [R1+0x250] ;  /* 0x0002500001747983 */ /* 0x000ee80000100a00 */
[----:B------:R-:W5:Y:S04]  /*11830*/  LDL.64 R124, [R1+0x290] ;  /* 0x00029000017c7983 */ /* 0x000f680000100a00 */
        /* <DEDUP_REMOVED lines=15> */
[----:B------:R-:W-:Y:S01]  /*11930*/  @!PT LDS RZ, [RZ] ;  /* 0x00000000fffff984 */ /* 0x000fe20000000800 */
[----:B------:R-:W-:Y:S01]  /*11940*/  @!PT LDS RZ, [RZ] ;  /* 0x00000000fffff984 */ /* 0x000fe20000000800 */
[----:B------:R-:W-:Y:S01]  /*11950*/  @!PT LDS RZ, [RZ] ;  /* 0x00000000fffff984 */ /* 0x000fe20000000800 */
[----:B----4-:R-:W-:Y:S04]  /*11960*/  LDGSTS.E [R249+0x10000], desc[UR28][R130.64], !P0 ;  /* 0x1000000082f97fae */ /* 0x010fe8000c1a101c */
[----:B--2---:R-:W-:Y:S04]  /*11970*/  LDGSTS.E [R249+0x10100], desc[UR28][R110.64], !P0 ;  /* 0x101000006ef97fae */ /* 0x004fe8000c1a101c */
[----:B------:R-:W2:Y:S04]  /*11980*/  LDL.64 R130, [R1+0xbd8] ;  /* 0x000bd80001827983 */ /* 0x000ea80000100a00 */
[----:B------:R-:W4:Y:S04]  /*11990*/  LDL.64 R110, [R1+0xb58] ;  /* 0x000b5800016e7983 */ /* 0x000f280000100a00 */
[----:B---3--:R-:W-:Y:S04]  /*119a0*/  LDGSTS.E [R249+0x10200], desc[UR28][R118.64], !P0 ;  /* 0x1020000076f97fae */ /* 0x008fe8000c1a101c */
[----:B------:R3:W-:Y:S04]  /*119b0*/  LDGSTS.E [R249+0x10300], desc[UR28][R20.64], !P0 ;  /* 0x1030000014f97fae */ /* 0x0007e8000c1a101c */
[----:B------:R-:W-:Y:S04]  /*119c0*/  LDGSTS.E [R249+0x11000], desc[UR28][R128.64], !P5 ;  /* 0x1100000080f97fae */ /* 0x000fe8000e9a101c */
[----:B------:R-:W2:Y:S04]  /*119d0*/  LDL.64 R118, [R1+0x6a0] ;  /* 0x0006a00001767983 */ /* 0x000ea80000100a00 */
[----:B------:R-:W-:Y:S01]  /*119e0*/  LDGSTS.E [R249+0x11100], desc[UR28][R116.64], !P5 ;  /* 0x1110000074f97fae */ /* 0x000fe2000e9a101c */
[----:B------:R-:W-:Y:S01]  /*119f0*/  ISETP.GE.U32.AND P0, PT, R5, 0x7fffff74, PT ;  /* 0x7fffff740500780c */ /* 0x000fe20003f06070 */
[----:B---3--:R-:W3:Y:S02]  /*11a00*/  LDC R21, c[0x0][0x3a0] ;  /* 0x0000e800ff157b82 */ /* 0x008ee40000000800 */
[----:B-----5:R-:W-:Y:S04]  /*11a10*/  LDGSTS.E [R249+0x11200], desc[UR28][R124.64], !P5 ;  /* 0x112000007cf97fae */ /* 0x020fe8000e9a101c */
[----:B------:R5:W-:Y:S02]  /*11a20*/  LDGSTS.E [R249+0x11300], desc[UR28][R18.64], !P5 ;  /* 0x1130000012f97fae */ /* 0x000be4000e9a101c */
[----:B------:R-:W2:Y:S02]  /*11a30*/  LDC R20, c[0x0][0x3a0] ;  /* 0x0000e800ff147b82 */ /* 0x000ea40000000800 */
[----:B------:R-:W3:Y:S04]  /*11a40*/  LDL.64 R116, [R1+0x880] ;  /* 0x0008800001747983 */ /* 0x000ee80000100a00 */
[----:B------:R-:W3:Y:S04]  /*11a50*/  LDL.64 R124, [R1+0x890] ;  /* 0x00089000017c7983 */ /* 0x000ee80000100a00 */
[----:B------:R-:W-:Y:S04]  /*11a60*/  LDGSTS.E [R249+0x12000], desc[UR28][R114.64], !P4 ;  /* 0x1200000072f97fae */ /* 0x000fe8000e1a101c */
[----:B------:R-:W3:Y:S01]  /*11a70*/  LDL.64 R128, [R1+0x8f8] ;  /* 0x0008f80001807983 */ /* 0x000ee20000100a00 */
[----:B-1----:R-:W-:Y:S01]  /*11a80*/  VIADD R5, R17, 0xffffffaf ;  /* 0xffffffaf11057836 */ /* 0x002fe20000000000 */
[----:B-----5:R-:W1:Y:S02]  /*11a90*/  LDC R19, c[0x0][0x3a0] ;  /* 0x0000e800ff137b82 */ /* 0x020e640000000800 */
[----:B------:R-:W-:Y:S04]  /*11aa0*/  LDGSTS.E [R249+0x12100], desc[UR28][R112.64], !P4 ;  /* 0x1210000070f97fae */ /* 0x000fe8000e1a101c */
[----:B------:R-:W5:Y:S02]  /*11ab0*/  LDL.64 R114, [R1+0xc58] ;  /* 0x000c580001727983 */ /* 0x000f640000100a00 */
[----:B------:R-:W1:Y:S02]  /*11ac0*/  LDC R18, c[0x0][0x3a0] ;  /* 0x0000e800ff127b82 */ /* 0x000e640000000800 */
[----:B------:R-:W-:Y:S04]  /*11ad0*/  LDGSTS.E [R249+0x12200], desc[UR28][R126.64], !P4 ;  /* 0x122000007ef97fae */ /* 0x000fe8000e1a101c */
[----:B------:R-:W5:Y:S02]  /*11ae0*/  LDL.64 R112, [R1+0x8f0] ;  /* 0x0008f00001707983 */ /* 0x000f640000100a00 */
[----:B------:R-:W1:Y:S02]  /*11af0*/  LDC R17, c[0x0][0x3a0] ;  /* 0x0000e800ff117b82 */ /* 0x000e640000000800 */
[----:B------:R-:W-:Y:S04]  /*11b00*/  LDGSTS.E [R249+0x12300], desc[UR28][R120.64], !P4 ;  /* 0x1230000078f97fae */ /* 0x000fe8000e1a101c */
[----:B------:R-:W5:Y:S04]  /*11b10*/  LDL.64 R126, [R1+0x908] ;  /* 0x00090800017e7983 */ /* 0x000f680000100a00 */
[----:B------:R-:W5:Y:S04]  /*11b20*/  LDL.64 R120, [R1+0x950] ;  /* 0x0009500001787983 */ /* 0x000f680000100a00 */
[----:B----4-:R-:W-:Y:S01]  /*11b30*/  LDGSTS.E [R249+0x13000], desc[UR28][R110.64], !P0 ;  /* 0x130000006ef97fae */ /* 0x010fe2000c1a101c */
[----:B------:R-:W-:-:S03]  /*11b40*/  ISETP.GE.U32.AND P5, PT, R5, 0x7fffff70, PT ;  /* 0x7fffff700500780c */ /* 0x000fc60003fa6070 */
[----:B------:R-:W4:Y:S01]  /*11b50*/  LDL.64 R110, [R1+0x958] ;  /* 0x00095800016e7983 */ /* 0x000f220000100a00 */
[----:B------:R-:W-:Y:S02]  /*11b60*/  VIADD R5, R16, 0xffffffab ;  /* 0xffffffab10057836 */ /* 0x000fe40000000000 */
[----:B------:R-:W1:Y:S01]  /*11b70*/  LDC R16, c[0x0][0x3a0] ;  /* 0x0000e800ff107b82 */ /* 0x000e620000000800 */
[----:B------:R-:W-:Y:S02]  /*11b80*/  LDGSTS.E [R249+0x13100], desc[UR28][R140.64], !P0 ;  /* 0x131000008cf97fae */ /* 0x000fe4000c1a101c */
[----:B------:R-:W-:Y:S02]  /*11b90*/  ISETP.GE.U32.AND P4, PT, R5, 0x7fffff6c, PT ;  /* 0x7fffff6c0500780c */ /* 0x000fe40003f86070 */
[----:B--2---:R-:W-:Y:S01]  /*11ba0*/  LDGSTS.E [R249+0x13200], desc[UR28][R118.64], !P0 ;  /* 0x1320000076f97fae */ /* 0x004fe2000c1a101c */
[----:B------:R-:W-:Y:S02]  /*11bb0*/  IADD3 R5, PT, PT, R12, -0x59, RZ ;  /* 0xffffffa70c057810 */ /* 0x000fe40007ffe0ff */
[----:B------:R-:W2:Y:S01]  /*11bc0*/  LDC R12, c[0x0][0x3a0] ;  /* 0x0000e800ff0c7b82 */ /* 0x000ea20000000800 */
[----:B------:R-:W-:Y:S04]  /*11bd0*/  LDGSTS.E [R249+0x13300], desc[UR28][R134.64], !P0 ;  /* 0x1330000086f97fae */ /* 0x000fe8000c1a101c */
[----:B------:R-:W-:Y:S04]  /*11be0*/  LDGSTS.E [R249+0x14000], desc[UR28][R130.64], !P5 ;  /* 0x1400000082f97fae */ /* 0x000fe8000e9a101c */
[----:B------:R-:W2:Y:S04]  /*11bf0*/  LDL.64 R118, [R1+0x960] ;  /* 0x0009600001767983 */ /* 0x000ea80000100a00 */
[----:B------:R-:W2:Y:S04]  /*11c00*/  LDL.64 R134, [R1+0xd58] ;  /* 0x000d580001867983 */ /* 0x000ea80000100a00 */
[----:B---3--:R-:W-:Y:S04]  /*11c10*/  LDGSTS.E [R249+0x14100], desc[UR28][R116.64], !P5 ;  /* 0x1410000074f97fae */ /* 0x008fe8000e9a101c */
[----:B------:R-:W3:Y:S01]  /*11c20*/  LDL.64 R130, [R1+0x4a8] ;  /* 0x0004a80001827983 */ /* 0x000ee20000100a00 */
[----:B------:R-:W-:-:S03]  /*11c30*/  ISETP.GE.U32.AND P0, PT, R5, 0x7fffff68, PT ;  /* 0x7fffff680500780c */ /* 0x000fc60003f06070 */
[----:B------:R-:W-:Y:S04]  /*11c40*/  LDGSTS.E [R249+0x14200], desc[UR28][R124.64], !P5 ;  /* 0x142000007cf97fae */ /* 0x000fe8000e9a101c */
[----:B------:R-:W3:Y:S04]  /*11c50*/  LDL.64 R116, [R1+0x4a0] ;  /* 0x0004a00001747983 */ /* 0x000ee80000100a00 */
[----:B------:R-:W-:Y:S04]  /*11c60*/  LDGSTS.E [R249+0x14300], desc[UR28][R136.64], !P5 ;  /* 0x1430000088f97fae */ /* 0x000fe8000e9a101c */
[----:B------:R-:W3:Y:S04]  /*11c70*/  LDL.64 R124, [R1+0x498] ;  /* 0x00049800017c7983 */ /* 0x000ee80000100a00 */
[----:B-----5:R-:W-:Y:S04]  /*11c80*/  LDGSTS.E [R249+0x15000], desc[UR28][R114.64], !P4 ;  /* 0x1500000072f97fae */ /* 0x020fe8000e1a101c */
[----:B------:R-:W-:Y:S04]  /*11c90*/  LDGSTS.E [R249+0x15100], desc[UR28][R112.64], !P4 ;  /* 0x1510000070f97fae */ /* 0x000fe8000e1a101c */
[----:B------:R-:W-:Y:S04]  /*11ca0*/  LDGSTS.E [R249+0x15200], desc[UR28][R128.64], !P4 ;  /* 0x1520000080f97fae */ /* 0x000fe8000e1a101c */
[----:B------:R-:W5:Y:S04]  /*11cb0*/  LDL.64 R114, [R1+0xdd8] ;  /* 0x000dd80001727983 */ /* 0x000f680000100a00 */
[----:B------:R-:W5:Y:S04]  /*11cc0*/  LDL.64 R112, [R1+0xde0] ;  /* 0x000de00001707983 */ /* 0x000f680000100a00 */
[----:B------:R-:W-:Y:S04]  /*11cd0*/  LDGSTS.E [R249+0x15300], desc[UR28][R126.64], !P4 ;  /* 0x153000007ef97fae */ /* 0x000fe8000e1a101c */
[----:B------:R-:W5:Y:S04]  /*11ce0*/  LDL.64 R128, [R1+0xde8] ;  /* 0x000de80001807983 */ /* 0x000f680000100a00 */
[----:B------:R-:W-:Y:S04]  /*11cf0*/  LDGSTS.E [R249+0x16000], desc[UR28][R132.64], !P0 ;  /* 0x1600000084f97fae */ /* 0x000fe8000c1a101c */
[----:B------:R-:W5:Y:S04]  /*11d00*/  LDL.64 R126, [R1+0x418] ;  /* 0x00041800017e7983 */ /* 0x000f680000100a00 */
[----:B------:R-:W-:Y:S01]  /*11d10*/  LDGSTS.E [R249+0x16100], desc[UR28][R120.64], !P0 ;  /* 0x1610000078f97fae */ /* 0x000fe2000c1a101c */
[----:B------:R-:W-:-:S02]  /*11d20*/  VIADD R5, R13, 0xffffffa3 ;  /* 0xffffffa30d057836 */ /* 0x000fc40000000000 */
[----:B------:R-:W1:Y:S01]  /*11d30*/  LDC R13, c[0x0][0x3a0] ;  /* 0x0000e800ff0d7b82 */ /* 0x000e620000000800 */
[----:B------:R-:W5:Y:S04]  /*11d40*/  LDL.64 R132, [R1+0xe68] ;  /* 0x000e680001847983 */ /* 0x000f680000100a00 */
[----:B------:R-:W5:Y:S04]  /*11d50*/  LDL.64 R140, [R1+0x2a0] ;  /* 0x0002a000018c7983 */ /* 0x000f680000100a00 */
[----:B------:R-:W5:Y:S04]  /*11d60*/  LDL.64 R120, [R1+0xe58] ;  /* 0x000e580001787983 */ /* 0x000f680000100a00 */
[----:B------:R-:W5:Y:S04]  /*11d70*/  LDL.64 R136, [R1+0x298] ;  /* 0x0002980001887983 */ /* 0x000f680000100a00 */
[----:B----4-:R-:W-:Y:S04]  /*11d80*/  LDGSTS.E [R249+0x16200], desc[UR28][R110.64], !P0 ;  /* 0x162000006ef97fae */ /* 0x010fe8000c1a101c */
[----:B------:R-:W4:Y:S01]  /*11d90*/  LDL.64 R110, [R1+0xe60] ;  /* 0x000e6000016e7983 */ /* 0x000f220000100a00 */
[----:B------:R-:W-:Y:S01]  /*11da0*/  ISETP.GE.U32.AND P5, PT, R5, 0x7fffff64, PT ;  /* 0x7fffff640500780c */ /* 0x000fe20003fa6070 */
[----:B------:R-:W-:-:S02]  /*11db0*/  VIADD R5, R21, 0xffffff9f ;  /* 0xffffff9f15057836 */ /* 0x000fc40000000000 */
[----:B--2---:R-:W-:Y:S03]  /*11dc0*/  LDGSTS.E [R249+0x16300], desc[UR28][R118.64], !P0 ;  /* 0x1630000076f97fae */ /* 0x004fe6000c1a101c */
[----:B------:R-:W-:Y:S02]  /*11dd0*/  ISETP.GE.U32.AND P4, PT, R5, 0x7fffff60, PT ;  /* 0x7fffff600500780c */ /* 0x000fe40003f86070 */
[----:B-1----:R-:W-:Y:S02]  /*11de0*/  IADD3 R5, PT, PT, R19, -0x65, RZ ;  /* 0xffffff9b13057810 */ /* 0x002fe40007ffe0ff */
[----:B------:R-:W1:Y:S03]  /*11df0*/  LDC R19, c[0x0][0x3a0] ;  /* 0x0000e800ff137b82 */ /* 0x000e660000000800 */
[----:B------:R-:W-:Y:S04]  /*11e00*/  LDGSTS.E [R249+0x17000], desc[UR28][R134.64], !P5 ;  /* 0x1700000086f97fae */ /* 0x000fe8000e9a101c */
[----:B------:R-:W2:Y:S04]  /*11e10*/  LDL.64 R118, [R1+0xe70] ;  /* 0x000e700001767983 */ /* 0x000ea80000100a00 */
[----:B---3--:R-:W-:Y:S04]  /*11e20*/  LDGSTS.E [R249+0x17100], desc[UR28][R130.64], !P5 ;  /* 0x1710000082f97fae */ /* 0x008fe8000e9a101c */
[----:B------:R-:W-:Y:S01]  /*11e30*/  LDGSTS.E [R249+0x17200], desc[UR28][R116.64], !P5 ;  /* 0x1720000074f97fae */ /* 0x000fe2000e9a101c */
[----:B------:R-:W-:-:S03]  /*11e40*/  ISETP.GE.U32.AND P0, PT, R5, 0x7fffff5c, PT ;  /* 0x7fffff5c0500780c */ /* 0x000fc60003f06070 */
[----:B------:R-:W3:Y:S04]  /*11e50*/  LDL.64 R134, [R1+0x1058] ;  /* 0x0010580001867983 */ /* 0x000ee80000100a00 */
[----:B------:R-:W-:Y:S04]  /*11e60*/  LDGSTS.E [R249+0x17300], desc[UR28][R124.64], !P5 ;  /* 0x173000007cf97fae */ /* 0x000fe8000e9a101c */
[----:B------:R-:W3:Y:S04]  /*11e70*/  LDL.64 R116, [R1+0xed8] ;  /* 0x000ed80001747983 */ /* 0x000ee80000100a00 */
[----:B------:R-:W3:Y:S04]  /*11e80*/  LDL.64 R130, [R1+0xee8] ;  /* 0x000ee80001827983 */ /* 0x000ee80000100a00 */
[----:B------:R-:W3:Y:S04]  /*11e90*/  LDL.64 R124, [R1+0x318] ;  /* 0x00031800017c7983 */ /* 0x000ee80000100a00 */
[----:B-----5:R-:W-:Y:S04]  /*11ea0*/  LDGSTS.E [R249+0x18000], desc[UR28][R114.64], !P4 ;  /* 0x1800000072f97fae */ /* 0x020fe8000e1a101c */
[----:B------:R-:W-:Y:S04]  /*11eb0*/  LDGSTS.E [R249+0x18100], desc[UR28][R112.64], !P4 ;  /* 0x1810000070f97fae */ /* 0x000fe8000e1a101c */
[----:B------:R-:W5:Y:S04]  /*11ec0*/  LDL.64 R114, [R1+0xf58] ;  /* 0x000f580001727983 */ /* 0x000f680000100a00 */
[----:B------:R-:W5:Y:S04]  /*11ed0*/  LDL.64 R112, [R1+0x2a8] ;  /* 0x0002a80001707983 */ /* 0x000f680000100a00 */
[----:B------:R-:W-:Y:S04]  /*11ee0*/  LDGSTS.E [R249+0x18200], desc[UR28][R128.64], !P4 ;  /* 0x1820000080f97fae */ /* 0x000fe8000e1a101c */
[----:B------:R-:W-:Y:S04]  /*11ef0*/  LDGSTS.E [R249+0x18300], desc[UR28][R126.64], !P4 ;  /* 0x183000007ef97fae */ /* 0x000fe8000e1a101c */
[----:B------:R-:W5:Y:S04]  /*11f00*/  LDL.64 R128, [R1+0xfd8] ;  /* 0x000fd80001807983 */ /* 0x000f680000100a00 */
[----:B------:R-:W-:Y:S04]  /*11f10*/  LDGSTS.E [R249+0x19000], desc[UR28][R120.64], !P0 ;  /* 0x1900000078f97fae */ /* 0x000fe8000c1a101c */
[----:B------:R-:W5:Y:S04]  /*11f20*/  LDL.64 R126, [R1+0x248] ;  /* 0x00024800017e7983 */ /* 0x000f680000100a00 */
[----:B------:R-:W5:Y:S04]  /*11f30*/  LDL.64 R120, [R1+0x240] ;  /* 0x0002400001787983 */ /* 0x000f680000100a00 */
[----:B----4-:R-:W-:Y:S01]  /*11f40*/  LDGSTS.E [R249+0x19100], desc[UR28][R110.64], !P0 ;  /* 0x191000006ef97fae */ /* 0x010fe2000c1a101c */
[----:B------:R-:W-:-:S02]  /*11f50*/  VIADD R5, R20, 0xffffff97 ;  /* 0xffffff9714057836 */ /* 0x000fc40000000000 */
[----:B------:R-:W4:Y:S01]  /*11f60*/  LDC R20, c[0x0][0x3a0] ;  /* 0x0000e800ff147b82 */ /* 0x000f220000000800 */
[----:B------:R-:W-:Y:S04]  /*11f70*/  LDGSTS.E [R249+0x19200], desc[UR28][R132.64], !P0 ;  /* 0x1920000084f97fae */ /* 0x000fe8000c1a101c */
[----:B------:R-:W4:Y:S01]  /*11f80*/  LDL.64 R110, [R1+0x238] ;  /* 0x00023800016e7983 */ /* 0x000f220000100a00 */
[----:B------:R-:W-:Y:S01]  /*11f90*/  ISETP.GE.U32.AND P5, PT, R5, 0x7fffff58, PT ;  /* 0x7fffff580500780c */ /* 0x000fe20003fa6070 */
[----:B------:R-:W-:Y:S02]  /*11fa0*/  VIADD R5, R18, 0xffffff93 ;  /* 0xffffff9312057836 */ /* 0x000fe40000000000 */
[----:B------:R-:W4:Y:S01]  /*11fb0*/  LDL.64 R132, [R1+0x1e8] ;  /* 0x0001e80001847983 */ /* 0x000f220000100a00 */
[----:B------:R-:W1:Y:S02]  /*11fc0*/  LDC R18, c[0x0][0x3a0] ;  /* 0x0000e800ff127b82 */ /* 0x000e640000000800 */
[----:B------:R-:W-:Y:S01]  /*11fd0*/  ISETP.GE.U32.AND P4, PT, R5, 0x7fffff54, PT ;  /* 0x7fffff540500780c */ /* 0x000fe20003f86070 */
[----:B--2---:R-:W-:Y:S01]  /*11fe0*/  LDGSTS.E [R249+0x19300], desc[UR28][R118.64], !P0 ;  /* 0x1930000076f97fae */ /* 0x004fe2000c1a101c */
[----:B------:R-:W-:-:S04]  /*11ff0*/  IADD3 R5, PT, PT, R17, -0x71, RZ ;  /* 0xffffff8f11057810 */ /* 0x000fc80007ffe0ff */
[----:B------:R-:W-:Y:S01]  /*12000*/  ISETP.GE.U32.AND P0, PT, R5, 0x7fffff50, PT ;  /* 0x7fffff500500780c */ /* 0x000fe20003f06070 */
[----:B------:R-:W2:Y:S04]  /*12010*/  LDL.64 R118, [R1+0x1e0] ;  /* 0x0001e00001767983 */ /* 0x000ea80000100a00 */
[----:B---3--:R-:W-:Y:S01]  /*12020*/  LDGSTS.E [R249+0x1a000], desc[UR28][R116.64], !P5 ;  /* 0x1a00000074f97fae */ /* 0x008fe2000e9a101c */
[----:B------:R-:W3:Y:S03]  /*12030*/  LDC R17, c[0x0][0x3a0] ;  /* 0x0000e800ff117b82 */ /* 0x000ee60000000800 */
[----:B------:R-:W-:Y:S04]  /*12040*/  LDGSTS.E [R249+0x1a100], desc[UR28][R142.64], !P5 ;  /* 0x1a1000008ef97fae */ /* 0x000fe8000e9a101c */
[----:B------:R-:W-:Y:S04]  /*12050*/  LDGSTS.E [R249+0x1a200], desc[UR28][R130.64], !P5 ;  /* 0x1a20000082f97fae */ /* 0x000fe8000e9a101c */
[----:B------:R-:W3:Y:S04]  /*12060*/  LDL.64 R116, [R1+0x1070] ;  /* 0x0010700001747983 */ /* 0x000ee80000100a00 */
[----:B------:R-:W-:Y:S04]  /*12070*/  LDGSTS.E [R249+0x1a300], desc[UR28][R124.64], !P5 ;  /* 0x1a3000007cf97fae */ /* 0x000fe8000e9a101c */
[----:B------:R-:W3:Y:S04]  /*12080*/  LDL.64 R130, [R1+0x10d8] ;  /* 0x0010d80001827983 */ /* 0x000ee80000100a00 */
[----:B-----5:R-:W-:Y:S04]  /*12090*/  LDGSTS.E [R249+0x1b000], desc[UR28][R114.64], !P4 ;  /* 0x1b00000072f97fae */ /* 0x020fe8000e1a101c */
[----:B------:R-:W5:Y:S04]  /*120a0*/  LDL.64 R124, [R1+0x10e0] ;  /* 0x0010e000017c7983 */ /* 0x000f680000100a00 */
[----:B------:R-:W-:Y:S04]  /*120b0*/  LDGSTS.E [R249+0x1b100], desc[UR28][R112.64], !P4 ;  /* 0x1b10000070f97fae */ /* 0x000fe8000e1a101c */
[----:B------:R-:W5:Y:S04]  /*120c0*/  LDL.64 R114, [R1+0x10e8] ;  /* 0x0010e80001727983 */ /* 0x000f680000100a00 */
[----:B------:R-:W-:Y:S04]  /*120d0*/  LDGSTS.E [R249+0x1b200], desc[UR28][R140.64], !P4 ;  /* 0x1b2000008cf97fae */ /* 0x000fe8000e1a101c */
[----:B------:R-:W5:Y:S04]  /*120e0*/  LDL.64 R112, [R1+0x178] ;  /* 0x0001780001707983 */ /* 0x000f680000100a00 */
[----:B------:R-:W-:Y:S04]  /*120f0*/  LDGSTS.E [R249+0x1b300], desc[UR28][R136.64], !P4 ;  /* 0x1b30000088f97fae */ /* 0x000fe8000e1a101c */
[----:B------:R-:W-:Y:S04]  /*12100*/  LDGSTS.E [R249+0x1c000], desc[UR28][R128.64], !P0 ;  /* 0x1c00000080f97fae */ /* 0x000fe8000c1a101c */
[----:B------:R-:W-:Y:S04]  /*12110*/  LDGSTS.E [R249+0x1c100], desc[UR28][R126.64], !P0 ;  /* 0x1c1000007ef97fae */ /* 0x000fe8000c1a101c */
[----:B------:R-:W-:Y:S01]  /*12120*/  LDGSTS.E [R249+0x1c200], desc[UR28][R120.64], !P0 ;  /* 0x1c20000078f97fae */ /* 0x000fe2000c1a101c */
[----:B------:R-:W-:-:S03]  /*12130*/  VIADD R5, R12, 0xffffff8b ;  /* 0xffffff8b0c057836 */ /* 0x000fc60000000000 */
[----:B------:R-:W5:Y:S04]  /*12140*/  LDL.64 R128, [R1+0x120] ;  /* 0x0001200001807983 */ /* 0x000f680000100a00 */
[----:B------:R-:W5:Y:S04]  /*12150*/  LDL.64 R126, [R1+0x118] ;  /* 0x00011800017e7983 */ /* 0x000f680000100a00 */
[----:B------:R-:W5:Y:S04]  /*12160*/  LDL.64 R120, [R1+0x1158] ;  /* 0x0011580001787983 */ /* 0x000f680000100a00 */
[----:B------:R-:W5:Y:S04]  /*12170*/  LDL.64 R136, [R1+0x258] ;  /* 0x0002580001887983 */ /* 0x000f680000100a00 */
[----:B------:R-:W5:Y:S04]  /*12180*/  LDL.64 R140, [R1+0x11a8] ;  /* 0x0011a800018c7983 */ /* 0x000f680000100a00 */
[----:B------:R-:W5:Y:S04]  /*12190*/  LDL.64 R142, [R1+0xdb8] ;  /* 0x000db800018e7983 */ /* 0x000f680000100a00 */
[----:B----4-:R-:W-:Y:S04]  /*121a0*/  LDGSTS.E [R249+0x1c300], desc[UR28][R110.64], !P0 ;  /* 0x1c3000006ef97fae */ /* 0x010fe8000c1a101c */
[----:B------:R-:W4:Y:S01]  /*121b0*/  LDL.64 R110, [R1+0x128] ;  /* 0x00012800016e7983 */ /* 0x000f220000100a00 */
[----:B------:R-:W-:Y:S01]  /*121c0*/  ISETP.GE.U32.AND P5, PT, R5, 0x7fffff4c, PT ;  /* 0x7fffff4c0500780c */ /* 0x000fe20003fa6070 */
[----:B------:R-:W-:Y:S01]  /*121d0*/  VIADD R5, R16, 0xffffff87 ;  /* 0xffffff8710057836 */ /* 0x000fe20000000000 */
[----:B------:R-:W-:Y:S01]  /*121e0*/  IADD3 R12, PT, PT, R20, -0x48, RZ ;  /* 0xffffffb8140c7810 */ /* 0x000fe20007ffe0ff */
[----:B------:R-:W4:Y:S03]  /*121f0*/  LDC R16, c[0x0][0x3a0] ;  /* 0x0000e800ff107b82 */ /* 0x000f260000000800 */
[----:B------:R-:W-:-:S02]  /*12200*/  ISETP.GE.U32.AND P4, PT, R5, 0x7fffff48, PT ;  /* 0x7fffff480500780c */ /* 0x000fc40003f86070 */
[----:B-1----:R-:W-:-:S03]  /*12210*/  IADD3 R5, PT, PT, R19, -0x46, RZ ;  /* 0xffffffba13057810 */ /* 0x002fc60007ffe0ff */
[----:B------:R-:W1:Y:S02]  /*12220*/  LDC R19, c[0x0][0x3a0] ;  /* 0x0000e800ff137b82 */ /* 0x000e640000000800 */
[----:B------:R-:W-:Y:S01]  /*12230*/  LDGSTS.E [R249+0x1d000], desc[UR28][R134.64], !P5 ;  /* 0x1d00000086f97fae */ /* 0x000fe2000e9a101c */
[----:B------:R-:W-:-:S03]  /*12240*/  ISETP.GE.U32.AND P0, PT, R5, 0x7fffff7b, PT ;  /* 0x7fffff7b0500780c */ /* 0x000fc60003f06070 */
[----:B------:R-:W-:Y:S01]  /*12250*/  LDGSTS.E [R249+0x1d100], desc[UR28][R132.64], !P5 ;  /* 0x1d10000084f97fae */ /* 0x000fe2000e9a101c */
[----:B------:R-:W-:Y:S01]  /*12260*/  VIADD R5, R13, 0xffffff83 ;  /* 0xffffff830d057836 */ /* 0x000fe20000000000 */
[----:B------:R-:W1:Y:S02]  /*12270*/  LDC R20, c[0x0][0x3a0] ;  /* 0x0000e800ff147b82 */ /* 0x000e640000000800 */
[----:B--2---:R-:W-:Y:S04]  /*12280*/  LDGSTS.E [R249+0x1d200], desc[UR28][R118.64], !P5 ;  /* 0x1d20000076f97fae */ /* 0x004fe8000e9a101c */
[----:B------:R-:W2:Y:S02]  /*12290*/  LDL.64 R134, [R1+0xc0] ;  /* 0x0000c00001867983 */ /* 0x000ea40000100a00 */
[----:B------:R-:W1:Y:S02]  /*122a0*/  LDC R13, c[0x0][0x3a0] ;  /* 0x0000e800ff0d7b82 */ /* 0x000e640000000800 */
[----:B---3--:R-:W-:Y:S04]  /*122b0*/  LDGSTS.E [R249+0x1d300], desc[UR28][R116.64], !P5 ;  /* 0x1d30000074f97fae */ /* 0x008fe8000e9a101c */
[----:B------:R-:W3:Y:S01]  /*122c0*/  LDL.64 R118, [R1+0x850] ;  /* 0x0008500001767983 */ /* 0x000ee20000100a00 */
[----:B------:R-:W-:-:S03]  /*122d0*/  ISETP.GE.U32.AND P5, PT, R5, 0x7fffff44, PT ;  /* 0x7fffff440500780c */ /* 0x000fc60003fa6070 */
[----:B------:R-:W-:Y:S04]  /*122e0*/  LDGSTS.E [R249+0x1e000], desc[UR28][R130.64], !P4 ;  /* 0x1e00000082f97fae */ /* 0x000fe8000e1a101c */
[----:B------:R-:W2:Y:S04]  /*122f0*/  LDL.64 R116, [R1+0xc8] ;  /* 0x0000c80001747983 */ /* 0x000ea80000100a00 */
[----:B-----5:R-:W-:Y:S04]  /*12300*/  LDGSTS.E [R249+0x1e100], desc[UR28][R124.64], !P4 ;  /* 0x1e1000007cf97fae */ /* 0x020fe8000e1a101c */
[----:B------:R-:W5:Y:S04]  /*12310*/  LDL.64 R132, [R1+0x3f0] ;  /* 0x0003f00001847983 */ /* 0x000f680000100a00 */
[----:B------:R-:W-:Y:S04]  /*12320*/  LDGSTS.E [R249+0x1e200], desc[UR28][R114.64], !P4 ;  /* 0x1e20000072f97fae */ /* 0x000fe8000e1a101c */
[----:B------:R-:W5:Y:S04]  /*12330*/  LDL.64 R124, [R1+0x410] ;  /* 0x00041000017c7983 */ /* 0x000f680000100a00 */
[----:B------:R-:W-:Y:S04]  /*12340*/  LDGSTS.E [R249+0x1e300], desc[UR28][R112.64], !P4 ;  /* 0x1e30000070f97fae */ /* 0x000fe8000e1a101c */
[----:B------:R-:W5:Y:S01]  /*12350*/  LDL.64 R114, [R1+0x8d0] ;  /* 0x0008d00001727983 */ /* 0x000f620000100a00 */
[----:B------:R-:W-:-:S02]  /*12360*/  VIADD R5, R18, 0xffffffb9 ;  /* 0xffffffb912057836 */ /* 0x000fc40000000000 */
[----:B------:R-:W1:Y:S01]  /*12370*/  LDC R18, c[0x0][0x3a0] ;  /* 0x0000e800ff127b82 */ /* 0x000e620000000800 */
[----:B------:R-:W5:Y:S04]  /*12380*/  LDL.64 R130, [R1+0x800] ;  /* 0x0008000001827983 */ /* 0x000f680000100a00 */
[----:B------:R-:W5:Y:S04]  /*12390*/  LDL.64 R112, [R1+0x350] ;  /* 0x0003500001707983 */ /* 0x000f680000100a00 */
[----:B------:R-:W-:Y:S04]  /*123a0*/  LDGSTS.E [R249+0x1f000], desc[UR28][R120.64], !P5 ;  /* 0x1f00000078f97fae */ /* 0x000fe8000e9a101c */
[----:B------:R-:W5:Y:S04]  /*123b0*/  LDL.64 R120, [R1+0x968] ;  /* 0x0009680001787983 */ /* 0x000f680000100a00 */
[----:B----4-:R-:W-:Y:S01]  /*123c0*/  LDGSTS.E [R249+0x1f100], desc[UR28][R110.64], !P5 ;  /* 0x1f1000006ef97fae */ /* 0x010fe2000e9a101c */
[----:B------:R-:W-:-:S03]  /*123d0*/  ISETP.GE.U32.AND P4, PT, R5, 0x7fffff7a, PT ;  /* 0x7fffff7a0500780c */ /* 0x000fc60003f86070 */
[----:B------:R-:W-:Y:S04]  /*123e0*/  LDGSTS.E [R249+0x1f200], desc[UR28][R128.64], !P5 ;  /* 0x1f20000080f97fae */ /* 0x000fe8000e9a101c */
[----:B------:R-:W4:Y:S01]  /*123f0*/  LDL.64 R110, [R1+0x7f8] ;  /* 0x0007f800016e7983 */ /* 0x000f220000100a00 */
[----:B------:R-:W-:-:S03]  /*12400*/  SEL R5, RZ, 0x4, P6 ;  /* 0x00000004ff057807 */ /* 0x000fc60003000000 */
[----:B------:R-:W-:Y:S01]  /*12410*/  LDGSTS.E [R249+0x1f300], desc[UR28][R126.64], !P5 ;  /* 0x1f3000007ef97fae */ /* 0x000fe2000e9a101c */
[----:B------:R-:W-:-:S03]  /*12420*/  ISETP.GE.U32.AND P6, PT, R12, 0x7fffff79, PT ;  /* 0x7fffff790c00780c */ /* 0x000fc60003fc6070 */
[----:B------:R-:W4:Y:S01]  /*12430*/  LDL.64 R128, [R1+0x808] ;  /* 0x0008080001807983 */ /* 0x000f220000100a00 */
[----:B------:R-:W-:Y:S02]  /*12440*/  VIADD R12, R17, 0xffffffb6 ;  /* 0xffffffb6110c7836 */ /* 0x000fe40000000000 */
[----:B------:R-:W1:Y:S01]  /*12450*/  LDC R17, c[0x0][0x3a0] ;  /* 0x0000e800ff117b82 */ /* 0x000e620000000800 */
[----:B------:R-:W4:Y:S04]  /*12460*/  LDL.64 R126, [R1+0xb78] ;  /* 0x000b7800017e7983 */ /* 0x000f280000100a00 */
[----:B---3--:R-:W-:Y:S04]  /*12470*/  LDGSTS.E [R248+0x10400], desc[UR28][R118.64], !P3 ;  /* 0x1040000076f87fae */ /* 0x008fe8000d9a101c */
[----:B------:R-:W-:Y:S04]  /*12480*/  LDGSTS.E [R248+0x10500], desc[UR28][R10.64], !P3 ;  /* 0x105000000af87fae */ /* 0x000fe8000d9a101c */
[----:B--2---:R-:W-:Y:S04]  /*12490*/  LDGSTS.E [R248+0x10600], desc[UR28][R134.64], !P3 ;  /* 0x1060000086f87fae */ /* 0x004fe8000d9a101c */
[----:B------:R-:W2:Y:S04]  /*124a0*/  LDL.64 R118, [R1+0x840] ;  /* 0x0008400001767983 */ /* 0x000ea80000100a00 */
[----:B------:R-:W-:Y:S04]  /*124b0*/  LDGSTS.E [R248+0x10700], desc[UR28][R116.64], !P3 ;  /* 0x1070000074f87fae */ /* 0x000fe8000d9a101c */
[----:B------:R-:W3:Y:S01]  /*124c0*/  LDL.64 R134, [R1+0x848] ;  /* 0x0008480001867983 */ /* 0x000ee20000100a00 */
[----:B------:R-:W-:-:S03]  /*124d0*/  ISETP.GE.U32.AND P5, PT, R12, 0x7fffff77, PT ;  /* 0x7fffff770c00780c */ /* 0x000fc60003fa6070 */
[----:B------:R-:W3:Y:S04]  /*124e0*/  LDL.64 R116, [R1+0x678] ;  /* 0x0006780001747983 */ /* 0x000ee80000100a00 */
[----:B-----5:R-:W-:Y:S04]  /*124f0*/  LDGSTS.E [R248+0x11400], desc[UR28][R114.64], !P0 ;  /* 0x1140000072f87fae */ /* 0x020fe8000c1a101c */
[----:B------:R-:W-:Y:S04]  /*12500*/  LDGSTS.E [R248+0x11500], desc[UR28][R112.64], !P0 ;  /* 0x1150000070f87fae */ /* 0x000fe8000c1a101c */
[----:B------:R-:W5:Y:S04]  /*12510*/  LDL.64 R114, [R1+0xbf8] ;  /* 0x000bf80001727983 */ /* 0x000f680000100a00 */
[----:B------:R-:W-:Y:S04]  /*12520*/  LDGSTS.E [R248+0x11600], desc[UR28][R132.64], !P0 ;  /* 0x1160000084f87fae */ /* 0x000fe8000c1a101c */
[----:B------:R-:W5:Y:S04]  /*12530*/  LDL.64 R112, [R1+0x898] ;  /* 0x0008980001707983 */ /* 0x000f680000100a00 */
[----:B------:R-:W-:Y:S04]  /*12540*/  LDGSTS.E [R248+0x11700], desc[UR28][R124.64], !P0 ;  /* 0x117000007cf87fae */ /* 0x000fe8000c1a101c */
[----:B------:R-:W5:Y:S04]  /*12550*/  LDL.64 R132, [R1+0x8a0] ;  /* 0x0008a00001847983 */ /* 0x000f680000100a00 */
[----:B------:R-:W-:Y:S04]  /*12560*/  LDGSTS.E [R248+0x12400], desc[UR28][R120.64], !P5 ;  /* 0x1240000078f87fae */ /* 0x000fe8000e9a101c */
[----:B------:R-:W5:Y:S04]  /*12570*/  LDL.64 R124, [R1+0x8a8] ;  /* 0x0008a800017c7983 */ /* 0x000f680000100a00 */
[----:B------:R-:W5:Y:S04]  /*12580*/  LDL.64 R120, [R1+0xc78] ;  /* 0x000c780001787983 */ /* 0x000f680000100a00 */
[----:B----4-:R-:W-:Y:S01]  /*12590*/  LDGSTS.E [R248+0x12500], desc[UR28][R110.64], !P5 ;  /* 0x125000006ef87fae */ /* 0x010fe2000e9a101c */
[----:B-1----:R-:W-:-:S02]  /*125a0*/  VIADD R12, R19, 0xffffffb2 ;  /* 0xffffffb2130c7836 */ /* 0x002fc40000000000 */
[----:B------:R-:W1:Y:S01]  /*125b0*/  LDC R19, c[0x0][0x3a0] ;  /* 0x0000e800ff137b82 */ /* 0x000e620000000800 */
[----:B------:R-:W-:Y:S04]  /*125c0*/  LDGSTS.E [R248+0x12600], desc[UR28][R130.64], !P5 ;  /* 0x1260000082f87fae */ /* 0x000fe8000e9a101c */
[----:B------:R-:W4:Y:S01]  /*125d0*/  LDL.64 R110, [R1+0x910] ;  /* 0x00091000016e7983 */ /* 0x000f220000100a00 */
[----:B------:R-:W-:Y:S02]  /*125e0*/  ISETP.GE.U32.AND P3, PT, R12, 0x7fffff73, PT ;  /* 0x7fffff730c00780c */ /* 0x000fe40003f66070 */
[----:B------:R-:W-:Y:S01]  /*125f0*/  IADD3 R12, PT, PT, R16, -0x52, RZ ;  /* 0xffffffae100c7810 */ /* 0x000fe20007ffe0ff */
[----:B------:R-:W-:Y:S01]  /*12600*/  LDGSTS.E [R248+0x12700], desc[UR28][R128.64], !P5 ;  /* 0x1270000080f87fae */ /* 0x000fe2000e9a101c */
[----:B------:R-:W1:Y:S03]  /*12610*/  LDC R16, c[0x0][0x3a0] ;  /* 0x0000e800ff107b82 */ /* 0x000e660000000800 */
[----:B------:R-:W4:Y:S01]  /*12620*/  LDL.64 R130, [R1+0x918] ;  /* 0x0009180001827983 */ /* 0x000f220000100a00 */
[----:B------:R-:W-:Y:S01]  /*12630*/  ISETP.GE.U32.AND P0, PT, R12, 0x7fffff6f, PT ;  /* 0x7fffff6f0c00780c */ /* 0x000fe20003f06070 */
[----:B------:R-:W-:-:S03]  /*12640*/  VIADD R12, R13, 0xffffffaa ;  /* 0xffffffaa0d0c7836 */ /* 0x000fc60000000000 */
[----:B------:R-:W1:Y:S01]  /*12650*/  LDC R13, c[0x0][0x3a0] ;  /* 0x0000e800ff0d7b82 */ /* 0x000e620000000800 */
[----:B------:R-:W-:Y:S04]  /*12660*/  LDGSTS.E [R248+0x13400], desc[UR28][R126.64], !P3 ;  /* 0x134000007ef87fae */ /* 0x000fe8000d9a101c */
[----:B------:R-:W4:Y:S04]  /*12670*/  LDL.64 R128, [R1+0x920] ;  /* 0x0009200001807983 */ /* 0x000f280000100a00 */
[----:B--2---:R-:W-:Y:S04]  /*12680*/  LDGSTS.E [R248+0x13500], desc[UR28][R118.64], !P3 ;  /* 0x1350000076f87fae */ /* 0x004fe8000d9a101c */
[----:B------:R-:W2:Y:S04]  /*12690*/  LDL.64 R126, [R1+0xcf8] ;  /* 0x000cf800017e7983 */ /* 0x000ea80000100a00 */
[----:B---3--:R-:W-:Y:S04]  /*126a0*/  LDGSTS.E [R248+0x13600], desc[UR28][R134.64], !P3 ;  /* 0x1360000086f87fae */ /* 0x008fe8000d9a101c */
[----:B------:R-:W3:Y:S04]  /*126b0*/  LDL.64 R118, [R1+0x970] ;  /* 0x0009700001767983 */ /* 0x000ee80000100a00 */
        /* <DEDUP_REMOVED lines=17> */
[----:B------:R-:W4:Y:S02]  /*127d0*/  LDL.64 R110, [R1+0xe00] ;  /* 0x000e0000016e7983 */ /* 0x000f240000100a00 */
[----:B------:R-:W-:Y:S02]  /*127e0*/  ISETP.GE.U32.AND P3, PT, R12, 0x7fffff67, PT ;  /* 0x7fffff670c00780c */ /* 0x000fe40003f66070 */
[----:B------:R-:W-:Y:S01]  /*127f0*/  IADD3 R12, PT, PT, R17, -0x5e, RZ ;  /* 0xffffffa2110c7810 */ /* 0x000fe20007ffe0ff */
[----:B------:R-:W-:Y:S02]  /*12800*/  LDGSTS.E [R248+0x15600], desc[UR28][R130.64], !P5 ;  /* 0x1560000082f87fae */ /* 0x000fe4000e9a101c */
[----:B------:R-:W4:Y:S02]  /*12810*/  LDC R17, c[0x0][0x3a0] ;  /* 0x0000e800ff117b82 */ /* 0x000f240000000800 */
[----:B------:R-:W-:Y:S01]  /*12820*/  LDGSTS.E [R248+0x15700], desc[UR28][R128.64], !P5 ;  /* 0x1570000080f87fae */ /* 0x000fe2000e9a101c */
[----:B------:R-:W-:Y:S01]  /*12830*/  ISETP.GE.U32.AND P0, PT, R12, 0x7fffff63, PT ;  /* 0x7fffff630c00780c */ /* 0x000fe20003f06070 */
[----:B-1----:R-:W-:-:S04]  /*12840*/  VIADD R12, R19, 0xffffff9e ;  /* 0xffffff9e130c7836 */ /* 0x002fc80000000000 */
[----:B------:R-:W1:Y:S01]  /*12850*/  LDC R19, c[0x0][0x3a0] ;  /* 0x0000e800ff137b82 */ /* 0x000e620000000800 */
[----:B--2---:R-:W-:Y:S04]  /*12860*/  LDGSTS.E [R248+0x16400], desc[UR28][R126.64], !P3 ;  /* 0x164000007ef87fae */ /* 0x004fe8000d9a101c */
[----:B------:R-:W2:Y:S04]  /*12870*/  LDL.64 R130, [R1+0xe08] ;  /* 0x000e080001827983 */ /* 0x000ea80000100a00 */
[----:B------:R-:W2:Y:S04]  /*12880*/  LDL.64 R128, [R1+0x3f8] ;  /* 0x0003f80001807983 */ /* 0x000ea80000100a00 */
[----:B---3--:R-:W-:Y:S04]  /*12890*/  LDGSTS.E [R248+0x16500], desc[UR28][R118.64], !P3 ;  /* 0x1650000076f87fae */ /* 0x008fe8000d9a101c */
[----:B------:R-:W3:Y:S04]  /*128a0*/  LDL.64 R126, [R1+0xe78] ;  /* 0x000e7800017e7983 */ /* 0x000ee80000100a00 */
[----:B------:R-:W-:Y:S04]  /*128b0*/  LDGSTS.E [R248+0x16600], desc[UR28][R134.64], !P3 ;  /* 0x1660000086f87fae */ /* 0x000fe8000d9a101c */
        /* <DEDUP_REMOVED lines=8> */
[----:B------:R-:W5:Y:S04]  /*12940*/  LDL.64 R112, [R1+0x308] ;  /* 0x0003080001707983 */ /* 0x000f680000100a00 */
[----:B------:R-:W-:Y:S04]  /*12950*/  LDGSTS.E [R248+0x17600], desc[UR28][R132.64], !P0 ;  /* 0x1760000084f87fae */ /* 0x000fe8000c1a101c */
[----:B------:R-:W-:Y:S04]  /*12960*/  LDGSTS.E [R248+0x17700], desc[UR28][R124.64], !P0 ;  /* 0x177000007cf87fae */ /* 0x000fe8000c1a101c */
[----:B------:R-:W-:Y:S04]  /*12970*/  LDGSTS.E [R248+0x18400], desc[UR28][R120.64], !P5 ;  /* 0x1840000078f87fae */ /* 0x000fe8000e9a101c */
[----:B------:R-:W5:Y:S04]  /*12980*/  LDL.64 R132, [R1+0x300] ;  /* 0x0003000001847983 */ /* 0x000f680000100a00 */
[----:B------:R-:W5:Y:S04]  /*12990*/  LDL.64 R124, [R1+0xf10] ;  /* 0x000f1000017c7983 */ /* 0x000f680000100a00 */
[----:B------:R-:W5:Y:S04]  /*129a0*/  LDL.64 R120, [R1+0xf78] ;  /* 0x000f780001787983 */ /* 0x000f680000100a00 */
[----:B----4-:R-:W-:Y:S04]  /*129b0*/  LDGSTS.E [R248+0x18500], desc[UR28][R110.64], !P5 ;  /* 0x185000006ef87fae */ /* 0x010fe8000e9a101c */
[----:B------:R-:W4:Y:S01]  /*129c0*/  LDL.64 R110, [R1+0xf80] ;  /* 0x000f8000016e7983 */ /* 0x000f220000100a00 */
[----:B------:R-:W-:-:S02]  /*129d0*/  VIADD R12, R18, 0xffffff9a ;  /* 0xffffff9a120c7836 */ /* 0x000fc40000000000 */
[----:B------:R-:W1:Y:S03]  /*129e0*/  LDC R18, c[0x0][0x3a0] ;  /* 0x0000e800ff127b82 */ /* 0x000e660000000800 */
[----:B------:R-:W-:Y:S01]  /*129f0*/  ISETP.GE.U32.AND P3, PT, R12, 0x7fffff5b, PT ;  /* 0x7fffff5b0c00780c */ /* 0x000fe20003f66070 */
[----:B--2---:R-:W-:Y:S01]  /*12a00*/  LDGSTS.E [R248+0x18600], desc[UR28][R130.64], !P5 ;  /* 0x1860000082f87fae */ /* 0x004fe2000e9a101c */
[----:B------:R-:W-:-:S03]  /*12a10*/  IADD3 R12, PT, PT, R13, -0x6a, RZ ;  /* 0xffffff960d0c7810 */ /* 0x000fc60007ffe0ff */
[----:B------:R-:W-:Y:S01]  /*12a20*/  LDGSTS.E [R248+0x18700], desc[UR28][R128.64], !P5 ;  /* 0x1870000080f87fae */ /* 0x000fe2000e9a101c */
[----:B------:R-:W-:Y:S01]  /*12a30*/  ISETP.GE.U32.AND P0, PT, R12, 0x7fffff57, PT ;  /* 0x7fffff570c00780c */ /* 0x000fe20003f06070 */
[----:B------:R-:W-:Y:S01]  /*12a40*/  VIADD R12, R20, 0xffffff92 ;  /* 0xffffff92140c7836 */ /* 0x000fe20000000000 */
[----:B------:R-:W2:Y:S01]  /*12a50*/  LDC R13, c[0x0][0x3a0] ;  /* 0x0000e800ff0d7b82 */ /* 0x000ea20000000800 */
[----:B------:R-:W2:Y:S04]  /*12a60*/  LDL.64 R130, [R1+0xf88] ;  /* 0x000f880001827983 */ /* 0x000ea80000100a00 */
[----:B------:R-:W2:Y:S04]  /*12a70*/  LDL.64 R128, [R1+0xf90] ;  /* 0x000f900001807983 */ /* 0x000ea80000100a00 */
[----:B---3--:R-:W-:Y:S01]  /*12a80*/  LDGSTS.E [R248+0x19400], desc[UR28][R126.64], !P3 ;  /* 0x194000007ef87fae */ /* 0x008fe2000d9a101c */
[----:B------:R-:W3:Y:S03]  /*12a90*/  LDC R20, c[0x0][0x3a0] ;  /* 0x0000e800ff147b82 */ /* 0x000ee60000000800 */
[----:B------:R-:W-:Y:S04]  /*12aa0*/  LDGSTS.E [R248+0x19500], desc[UR28][R118.64], !P3 ;  /* 0x1950000076f87fae */ /* 0x000fe8000d9a101c */
[----:B------:R-:W-:Y:S04]  /*12ab0*/  LDGSTS.E [R248+0x19600], desc[UR28][R134.64], !P3 ;  /* 0x1960000086f87fae */ /* 0x000fe8000d9a101c */
[----:B------:R-:W3:Y:S04]  /*12ac0*/  LDL.64 R126, [R1+0xff8] ;  /* 0x000ff800017e7983 */ /* 0x000ee80000100a00 */
[----:B------:R-:W3:Y:S04]  /*12ad0*/  LDL.64 R118, [R1+0x228] ;  /* 0x0002280001767983 */ /* 0x000ee80000100a00 */
[----:B------:R-:W-:Y:S04]  /*12ae0*/  LDGSTS.E [R248+0x19700], desc[UR28][R116.64], !P3 ;  /* 0x1970000074f87fae */ /* 0x000fe8000d9a101c */
[----:B------:R-:W3:Y:S01]  /*12af0*/  LDL.64 R134, [R1+0x220] ;  /* 0x0002200001867983 */ /* 0x000ee20000100a00 */
[----:B------:R-:W-:-:S03]  /*12b00*/  ISETP.GE.U32.AND P5, PT, R12, 0x7fffff53, PT ;  /* 0x7fffff530c00780c */ /* 0x000fc60003fa6070 */
[----:B-----5:R-:W-:Y:S04]  /*12b10*/  LDGSTS.E [R248+0x1a400], desc[UR28][R114.64], !P0 ;  /* 0x1a40000072f87fae */ /* 0x020fe8000c1a101c */
[----:B------:R-:W5:Y:S04]  /*12b20*/  LDL.64 R116, [R1+0x218] ;  /* 0x0002180001747983 */ /* 0x000f680000100a00 */
        /* <DEDUP_REMOVED lines=12> */
[----:B------:R-:W4:Y:S03]  /*12bf0*/  LDC R17, c[0x0][0x3a0] ;  /* 0x0000e800ff117b82 */ /* 0x000f260000000800 */
[----:B------:R-:W-:Y:S01]  /*12c00*/  ISETP.GE.U32.AND P3, PT, R12, 0x7fffff4f, PT ;  /* 0x7fffff4f0c00780c */ /* 0x000fe20003f66070 */
[----:B--2---:R-:W-:Y:S01]  /*12c10*/  LDGSTS.E [R248+0x1b600], desc[UR28][R130.64], !P5 ;  /* 0x1b60000082f87fae */ /* 0x004fe2000e9a101c */
[----:B------:R-:W-:-:S03]  /*12c20*/  IADD3 R12, PT, PT, R16, -0x76, RZ ;  /* 0xffffff8a100c7810 */ /* 0x000fc60007ffe0ff */
[----:B------:R-:W-:Y:S01]  /*12c30*/  LDGSTS.E [R248+0x1b700], desc[UR28][R128.64], !P5 ;  /* 0x1b70000080f87fae */ /* 0x000fe2000e9a101c */
[----:B------:R-:W-:Y:S01]  /*12c40*/  ISETP.GE.U32.AND P0, PT, R12, 0x7fffff4b, PT ;  /* 0x7fffff4b0c00780c */ /* 0x000fe20003f06070 */
[----:B-1----:R-:W-:Y:S01]  /*12c50*/  VIADD R12, R18, 0xffffff86 ;  /* 0xffffff86120c7836 */ /* 0x002fe20000000000 */
[----:B------:R-:W1:Y:S01]  /*12c60*/  LDC R16, c[0x0][0x3a0] ;  /* 0x0000e800ff107b82 */ /* 0x000e620000000800 */
[----:B------:R-:W2:Y:S04]  /*12c70*/  LDL.64 R130, [R1+0x1108] ;  /* 0x0011080001827983 */ /* 0x000ea80000100a00 */
[----:B------:R-:W2:Y:S04]  /*12c80*/  LDL.64 R128, [R1+0x1110] ;  /* 0x0011100001807983 */ /* 0x000ea80000100a00 */
[----:B---3--:R-:W-:Y:S01]  /*12c90*/  LDGSTS.E [R248+0x1c400], desc[UR28][R126.64], !P3 ;  /* 0x1c4000007ef87fae */ /* 0x008fe2000d9a101c */
[----:B------:R-:W3:Y:S03]  /*12ca0*/  LDC R18, c[0x0][0x3a0] ;  /* 0x0000e800ff127b82 */ /* 0x000ee60000000800 */
[----:B------:R-:W-:Y:S04]  /*12cb0*/  LDGSTS.E [R248+0x1c500], desc[UR28][R118.64], !P3 ;  /* 0x1c50000076f87fae */ /* 0x000fe8000d9a101c */
[----:B------:R-:W3:Y:S04]  /*12cc0*/  LDL.64 R126, [R1+0x1178] ;  /* 0x00117800017e7983 */ /* 0x000ee80000100a00 */
[----:B------:R-:W3:Y:S04]  /*12cd0*/  LDL.64 R118, [R1+0x108] ;  /* 0x0001080001767983 */ /* 0x000ee80000100a00 */
[----:B------:R-:W-:Y:S04]  /*12ce0*/  LDGSTS.E [R248+0x1c600], desc[UR28][R134.64], !P3 ;  /* 0x1c60000086f87fae */ /* 0x000fe8000d9a101c */
[----:B-----5:R-:W-:Y:S01]  /*12cf0*/  LDGSTS.E [R248+0x1c700], desc[UR28][R116.64], !P3 ;  /* 0x1c70000074f87fae */ /* 0x020fe2000d9a101c */
[----:B------:R-:W-:-:S03]  /*12d00*/  ISETP.GE.U32.AND P5, PT, R12, 0x7fffff47, PT ;  /* 0x7fffff470c00780c */ /* 0x000fc60003fa6070 */
[----:B------:R-:W-:Y:S04]  /*12d10*/  LDGSTS.E [R248+0x1d400], desc[UR28][R114.64], !P0 ;  /* 0x1d40000072f87fae */ /* 0x000fe8000c1a101c */
[----:B------:R-:W5:Y:S04]  /*12d20*/  LDL.64 R134, [R1+0x100] ;  /* 0x0001000001867983 */ /* 0x000f680000100a00 */
        /* <DEDUP_REMOVED lines=15> */
[----:B--2---:R-:W-:Y:S04]  /*12e20*/  LDGSTS.E [R248+0x1e600], desc[UR28][R130.64], !P5 ;  /* 0x1e60000082f87fae */ /* 0x004fe8000e9a101c */
[----:B------:R-:W-:Y:S04]  /*12e30*/  LDGSTS.E [R248+0x1e700], desc[UR28][R128.64], !P5 ;  /* 0x1e70000080f87fae */ /* 0x000fe8000e9a101c */
[----:B------:R-:W2:Y:S04]  /*12e40*/  LDL.64 R130, [R1+0x4b0] ;  /* 0x0004b00001827983 */ /* 0x000ea80000100a00 */
[----:B------:R-:W2:Y:S04]  /*12e50*/  LDL.64 R128, [R1+0x550] ;  /* 0x0005500001807983 */ /* 0x000ea80000100a00 */
[----:B---3--:R-:W-:Y:S04]  /*12e60*/  LDGSTS.E [R248+0x1f400], desc[UR28][R126.64], !P3 ;  /* 0x1f4000007ef87fae */ /* 0x008fe8000d9a101c */
[----:B------:R-:W-:Y:S04]  /*12e70*/  LDGSTS.E [R248+0x1f500], desc[UR28][R118.64], !P3 ;  /* 0x1f50000076f87fae */ /* 0x000fe8000d9a101c */
        /* <DEDUP_REMOVED lines=18> */
[----:B------:R-:W-:-:S02]  /*12fa0*/  IADD3 R12, PT, PT, R20, -0x4b, RZ ;  /* 0xffffffb5140c7810 */ /* 0x000fc40007ffe0ff */
[----:B------:R-:W4:Y:S02]  /*12fb0*/  LDC R20, c[0x0][0x3a0] ;  /* 0x0000e800ff147b82 */ /* 0x000f240000000800 */
[----:B------:R-:W-:Y:S01]  /*12fc0*/  ISETP.GE.U32.AND P0, PT, R12, 0x7fffff76, PT ;  /* 0x7fffff760c00780c */ /* 0x000fe20003f06070 */
[----:B------:R-:W-:Y:S01]  /*12fd0*/  VIADD R12, R19, 0xffffffb4 ;  /* 0xffffffb4130c7836 */ /* 0x000fe20000000000 */
[----:B--2---:R-:W-:Y:S04]  /*12fe0*/  LDGSTS.E [R3+0x11a00], desc[UR28][R130.64], !P4 ;  /* 0x11a0000082037fae */ /* 0x004fe8000e1a101c */
[----:B------:R-:W-:Y:S01]  /*12ff0*/  ISETP.GE.U32.AND P5, PT, R12, 0x7fffff75, PT ;  /* 0x7fffff750c00780c */ /* 0x000fe20003fa6070 */
[----:B-1----:R-:W-:Y:S01]  /*13000*/  VIADD R12, R16, 0xffffffb1 ;  /* 0xffffffb1100c7836 */ /* 0x002fe20000000000 */
[----:B------:R-:W-:Y:S01]  /*13010*/  LDGSTS.E [R3+0x11b00], desc[UR28][R128.64], !P4 ;  /* 0x11b0000080037fae */ /* 0x000fe2000e1a101c */
[----:B------:R-:W1:Y:S03]  /*13020*/  LDC R19, c[0x0][0x3a0] ;  /* 0x0000e800ff137b82 */ /* 0x000e660000000800 */
[----:B------:R-:W-:-:S02]  /*13030*/  ISETP.GE.U32.AND P3, PT, R12, 0x7fffff72, PT ;  /* 0x7fffff720c00780c */ /* 0x000fc40003f66070 */
[----:B------:R-:W-:Y:S01]  /*13040*/  IADD3 R12, PT, PT, R18, -0x50, RZ ;  /* 0xffffffb0120c7810 */ /* 0x000fe20007ffe0ff */
[----:B------:R-:W2:Y:S02]  /*13050*/  LDL.64 R130, [R1+0x8c0] ;  /* 0x0008c00001827983 */ /* 0x000ea40000100a00 */
[----:B------:R-:W1:Y:S02]  /*13060*/  LDC R16, c[0x0][0x3a0] ;  /* 0x0000e800ff107b82 */ /* 0x000e640000000800 */
[----:B------:R-:W2:Y:S01]  /*13070*/  LDL.64 R128, [R1+0x8c8] ;  /* 0x0008c80001807983 */ /* 0x000ea20000100a00 */
[----:B------:R-:W-:-:S03]  /*13080*/  ISETP.GE.U32.AND P2, PT, R12, 0x7fffff71, PT ;  /* 0x7fffff710c00780c */ /* 0x000fc60003f46070 */
[----:B---3--:R-:W-:Y:S01]  /*13090*/  LDGSTS.E [R3+0x12800], desc[UR28][R126.64], !P0 ;  /* 0x128000007e037fae */ /* 0x008fe2000c1a101c */
[----:B------:R-:W-:Y:S01]  /*130a0*/  VIADD R12, R17, 0xffffffad ;  /* 0xffffffad110c7836 */ /* 0x000fe20000000000 */
[----:B------:R-:W3:Y:S02]  /*130b0*/  LDC R18, c[0x0][0x3a0] ;  /* 0x0000e800ff127b82 */ /* 0x000ee40000000800 */
[----:B------:R-:W-:Y:S04]  /*130c0*/  LDGSTS.E [R3+0x12900], desc[UR28][R118.64], !P0 ;  /* 0x1290000076037fae */ /* 0x000fe8000c1a101c */
[----:B------:R-:W3:Y:S02]  /*130d0*/  LDL.64 R126, [R1+0xc98] ;  /* 0x000c9800017e7983 */ /* 0x000ee40000100a00 */
[----:B------:R-:W1:Y:S02]  /*130e0*/  LDC R17, c[0x0][0x3a0] ;  /* 0x0000e800ff117b82 */ /* 0x000e640000000800 */
[----:B------:R-:W3:Y:S04]  /*130f0*/  LDL.64 R118, [R1+0x930] ;  /* 0x0009300001767983 */ /* 0x000ee80000100a00 */
[----:B-----5:R-:W-:Y:S04]  /*13100*/  LDGSTS.E [R3+0x12a00], desc[UR28][R134.64], !P0 ;  /* 0x12a0000086037fae */ /* 0x020fe8000c1a101c */
[----:B------:R-:W-:Y:S01]  /*13110*/  LDGSTS.E [R3+0x12b00], desc[UR28][R116.64], !P0 ;  /* 0x12b0000074037fae */ /* 0x000fe2000c1a101c */
[----:B------:R-:W-:-:S03]  /*13120*/  ISETP.GE.U32.AND P4, PT, R12, 0x7fffff6e, PT ;  /* 0x7fffff6e0c00780c */ /* 0x000fc60003f86070 */
        /* <DEDUP_REMOVED lines=18> */
[----:B-1----:R-:W-:-:S03]  /*13250*/  IADD3 R12, PT, PT, R19, -0x5b, RZ ;  /* 0xffffffa5130c7810 */ /* 0x002fc60007ffe0ff */
[----:B------:R-:W1:Y:S01]  /*13260*/  LDC R19, c[0x0][0x3a0] ;  /* 0x0000e800ff137b82 */ /* 0x000e620000000800 */
[----:B------:R-:W-:Y:S01]  /*13270*/  LDGSTS.E [R3+0x14b00], desc[UR28][R128.64], !P4 ;  /* 0x14b0000080037fae */ /* 0x000fe2000e1a101c */
[----:B------:R-:W-:Y:S01]  /*13280*/  ISETP.GE.U32.AND P3, PT, R12, 0x7fffff66, PT ;  /* 0x7fffff660c00780c */ /* 0x000fe20003f66070 */
[----:B------:R-:W-:-:S05]  /*13290*/  VIADD R12, R16, 0xffffffa1 ;  /* 0xffffffa1100c7836 */ /* 0x000fca0000000000 */
[----:B------:R-:W2:Y:S01]  /*132a0*/  LDC R16, c[0x0][0x3a0] ;  /* 0x0000e800ff107b82 */ /* 0x000ea20000000800 */
[----:B------:R-:W2:Y:S04]  /*132b0*/  LDL.64 R130, [R1+0xda8] ;  /* 0x000da80001827983 */ /* 0x000ea80000100a00 */
[----:B------:R-:W2:Y:S04]  /*132c0*/  LDL.64 R128, [R1+0xdb0] ;  /* 0x000db00001807983 */ /* 0x000ea80000100a00 */
[----:B---3--:R-:W-:Y:S04]  /*132d0*/  LDGSTS.E [R3+0x15800], desc[UR28][R126.64], !P0 ;  /* 0x158000007e037fae */ /* 0x008fe8000c1a101c */
[----:B------:R-:W-:Y:S04]  /*132e0*/  LDGSTS.E [R3+0x15900], desc[UR28][R118.64], !P0 ;  /* 0x1590000076037fae */ /* 0x000fe8000c1a101c */
[----:B------:R-:W3:Y:S04]  /*132f0*/  LDL.64 R126, [R1+0xe18] ;  /* 0x000e1800017e7983 */ /* 0x000ee80000100a00 */
        /* <DEDUP_REMOVED lines=23> */
[----:B------:R-:W2:Y:S01]  /*13470*/  LDC R17, c[0x0][0x3a0] ;  /* 0x0000e800ff117b82 */ /* 0x000ea20000000800 */
[----:B------:R-:W-:Y:S01]  /*13480*/  LDGSTS.E [R3+0x17b00], desc[UR28][R128.64], !P4 ;  /* 0x17b0000080037fae */ /* 0x000fe2000e1a101c */
[----:B------:R-:W-:Y:S01]  /*13490*/  ISETP.GE.U32.AND P3, PT, R12, 0x7fffff5a, PT ;  /* 0x7fffff5a0c00780c */ /* 0x000fe20003f66070 */
[----:B------:R-:W-:-:S05]  /*134a0*/  VIADD R12, R20, 0xffffff95 ;  /* 0xffffff95140c7836 */ /* 0x000fca0000000000 */
[----:B------:R-:W1:Y:S01]  /*134b0*/  LDC R20, c[0x0][0x3a0] ;  /* 0x0000e800ff147b82 */ /* 0x000e620000000800 */
        /* <DEDUP_REMOVED lines=17> */
[----:B------:R-:W-:Y:S01]  /*135d0*/  LDGSTS.E [R3+0x1a800], desc[UR28][R120.64], !P4 ;  /* 0x1a80000078037fae */ /* 0x000fe2000e1a101c */
[----:B-1----:R-:W-:-:S02]  /*135e0*/  VIADD R12, R19, 0xffffff91 ;  /* 0xffffff91130c7836 */ /* 0x002fc40000000000 */
[----:B------:R-:W1:Y:S01]  /*135f0*/  LDC R19, c[0x0][0x3a0] ;  /* 0x0000e800ff137b82 */ /* 0x000e620000000800 */
[----:B------:R-:W5:Y:S04]  /*13600*/  LDL.64 R132, [R1+0x1a0] ;  /* 0x0001a00001847983 */ /* 0x000f680000100a00 */
[----:B------:R-:W5:Y:S04]  /*13610*/  LDL.64 R124, [R1+0x1030] ;  /* 0x00103000017c7983 */ /* 0x000f680000100a00 */
[----:B------:R-:W5:Y:S04]  /*13620*/  LDL.64 R120, [R1+0x1098] ;  /* 0x0010980001787983 */ /* 0x000f680000100a00 */
[----:B----4-:R-:W-:Y:S04]  /*13630*/  LDGSTS.E [R3+0x1a900], desc[UR28][R110.64], !P4 ;  /* 0x1a9000006e037fae */ /* 0x010fe8000e1a101c */
[----:B------:R-:W4:Y:S01]  /*13640*/  LDL.64 R110, [R1+0x1a8] ;  /* 0x0001a800016e7983 */ /* 0x000f220000100a00 */
[----:B------:R-:W-:-:S02]  /*13650*/  ISETP.GE.U32.AND P0, PT, R12, 0x7fffff52, PT ;  /* 0x7fffff520c00780c */ /* 0x000fc40003f06070 */
[----:B------:R-:W-:Y:S02]  /*13660*/  IADD3 R12, PT, PT, R18, -0x73, RZ ;  /* 0xffffff8d120c7810 */ /* 0x000fe40007ffe0ff */
[----:B------:R-:W1:Y:S01]  /*13670*/  LDC R18, c[0x0][0x3a0] ;  /* 0x0000e800ff127b82 */ /* 0x000e620000000800 */
[----:B--2---:R-:W-:Y:S01]  /*13680*/  LDGSTS.E [R3+0x1aa00], desc[UR28][R130.64], !P4 ;  /* 0x1aa0000082037fae */ /* 0x004fe2000e1a101c */
[----:B------:R-:W-:-:S03]  /*13690*/  ISETP.GE.U32.AND P3, PT, R12, 0x7fffff4e, PT ;  /* 0x7fffff4e0c00780c */ /* 0x000fc60003f66070 */
[----:B------:R-:W-:Y:S01]  /*136a0*/  LDGSTS.E [R3+0x1ab00], desc[UR28][R128.64], !P4 ;  /* 0x1ab0000080037fae */ /* 0x000fe2000e1a101c */
[----:B------:R-:W-:Y:S02]  /*136b0*/  VIADD R12, R16, 0xffffff89 ;  /* 0xffffff89100c7836 */ /* 0x000fe40000000000 */
[----:B------:R-:W2:Y:S01]  /*136c0*/  LDC R16, c[0x0][0x3a0] ;  /* 0x0000e800ff107b82 */ /* 0x000ea20000000800 */
[----:B------:R-:W2:Y:S04]  /*136d0*/  LDL.64 R130, [R1+0x10b0] ;  /* 0x0010b00001827983 */ /* 0x000ea80000100a00 */
[----:B------:R-:W2:Y:S04]  /*136e0*/  LDL.64 R128, [R1+0x1118] ;  /* 0x0011180001807983 */ /* 0x000ea80000100a00 */
[----:B---3--:R-:W-:Y:S04]  /*136f0*/  LDGSTS.E [R3+0x1b800], desc[UR28][R126.64], !P0 ;  /* 0x1b8000007e037fae */ /* 0x008fe8000c1a101c */
[----:B------:R-:W-:Y:S01]  /*13700*/  LDGSTS.E [R3+0x1b900], desc[UR28][R118.64], !P0 ;  /* 0x1b90000076037fae */ /* 0x000fe2000c1a101c */
[----:B------:R-:W-:-:S03]  /*13710*/  ISETP.GE.U32.AND P4, PT, R12, 0x7fffff4a, PT ;  /* 0x7fffff4a0c00780c */ /* 0x000fc60003f86070 */
[----:B------:R-:W3:Y:S04]  /*13720*/  LDL.64 R126, [R1+0x140] ;  /* 0x00014000017e7983 */ /* 0x000ee80000100a00 */
[----:B------:R-:W3:Y:S04]  /*13730*/  LDL.64 R118, [R1+0x148] ;  /* 0x0001480001767983 */ /* 0x000ee80000100a00 */
[----:B-----5:R-:W-:Y:S04]  /*13740*/  LDGSTS.E [R3+0x1ba00], desc[UR28][R116.64], !P0 ;  /* 0x1ba0000074037fae */ /* 0x020fe8000c1a101c */
[----:B------:R-:W-:Y:S04]  /*13750*/  LDGSTS.E [R3+0x1bb00], desc[UR28][R136.64], !P0 ;  /* 0x1bb0000088037fae */ /* 0x000fe8000c1a101c */
[----:B------:R-:W5:Y:S04]  /*13760*/  LDL.64 R116, [R1+0x138] ;  /* 0x0001380001747983 */ /* 0x000f680000100a00 */
[----:B------:R-:W-:Y:S04]  /*13770*/  LDGSTS.E [R3+0x1c800], desc[UR28][R114.64], !P3 ;  /* 0x1c80000072037fae */ /* 0x000fe8000d9a101c */
[----:B------:R-:W-:Y:S04]  /*13780*/  LDGSTS.E [R3+0x1c900], desc[UR28][R112.64], !P3 ;  /* 0x1c90000070037fae */ /* 0x000fe8000d9a101c */
[----:B------:R-:W-:Y:S04]  /*13790*/  LDGSTS.E [R3+0x1ca00], desc[UR28][R134.64], !P3 ;  /* 0x1ca0000086037fae */ /* 0x000fe8000d9a101c */
[----:B------:R-:W5:Y:S04]  /*137a0*/  LDL.64 R114, [R1+0x1198] ;  /* 0x0011980001727983 */ /* 0x000f680000100a00 */
[----:B------:R-:W5:Y:S04]  /*137b0*/  LDL.64 R112, [R1+0x11a0] ;  /* 0x0011a00001707983 */ /* 0x000f680000100a00 */
        /* <DEDUP_REMOVED lines=11> */
[----:B------:R-:W-:Y:S02]  /*13870*/  ISETP.GE.U32.AND P0, PT, R12, 0x7fffff46, PT ;  /* 0x7fffff460c00780c */ /* 0x000fe40003f06070 */
[----:B------:R-:W-:Y:S01]  /*13880*/  IADD3 R12, PT, PT, R17, -0x7f, RZ ;  /* 0xffffff81110c7810 */ /* 0x000fe20007ffe0ff */
[----:B------:R-:W4:Y:S01]  /*13890*/  LDL.64 R132, [R1+0x610] ;  /* 0x0006100001847983 */ /* 0x000f220000100a00 */
[----:B------:R-:W1:Y:S03]  /*138a0*/  LDC R17, c[0x0][0x3a0] ;  /* 0x0000e800ff117b82 */ /* 0x000e660000000800 */
[----:B--2---:R-:W-:Y:S01]  /*138b0*/  LDGSTS.E [R3+0x1db00], desc[UR28][R130.64], !P4 ;  /* 0x1db0000082037fae */ /* 0x004fe2000e1a101c */
[----:B------:R-:W-:-:S05]  /*138c0*/  ISETP.GE.U32.AND P3, PT, R12, 0x7fffff42, PT ;  /* 0x7fffff420c00780c */ /* 0x000fca0003f66070 */
[----:B------:R-:W-:Y:S04]  /*138d0*/  LDGSTS.E [R3+0x1e800], desc[UR28][R128.64], !P0 ;  /* 0x1e80000080037fae */ /* 0x000fe8000c1a101c */
[----:B------:R-:W2:Y:S04]  /*138e0*/  LDL.64 R130, [R1+0x670] ;  /* 0x0006700001827983 */ /* 0x000ea80000100a00 */
[----:B------:R-:W2:Y:S04]  /*138f0*/  LDL.64 R128, [R1+0x9b8] ;  /* 0x0009b80001807983 */ /* 0x000ea80000100a00 */
[----:B---3--:R-:W-:Y:S04]  /*13900*/  LDGSTS.E [R3+0x1e900], desc[UR28][R118.64], !P0 ;  /* 0x1e90000076037fae */ /* 0x008fe8000c1a101c */
[----:B------:R-:W-:Y:S04]  /*13910*/  LDGSTS.E [R3+0x1ea00], desc[UR28][R126.64], !P0 ;  /* 0x1ea000007e037fae */ /* 0x000fe8000c1a101c */
[----:B------:R-:W3:Y:S04]  /*13920*/  LDL.64 R118, [R1+0x928] ;  /* 0x0009280001767983 */ /* 0x000ee80000100a00 */
[----:B------:R-:W2:Y:S04]  /*13930*/  LDL.64 R126, [R1+0x828] ;  /* 0x00082800017e7983 */ /* 0x000ea80000100a00 */
[----:B-----5:R-:W-:Y:S04]  /*13940*/  LDGSTS.E [R3+0x1eb00], desc[UR28][R116.64], !P0 ;  /* 0x1eb0000074037fae */ /* 0x020fe8000c1a101c */
[----:B------:R-:W5:Y:S04]  /*13950*/  LDL.64 R116, [R1+0x6b0] ;  /* 0x0006b00001747983 */ /* 0x000f680000100a00 */
[----:B------:R-:W-:Y:S04]  /*13960*/  LDGSTS.E [R3+0x1f800], desc[UR28][R114.64], !P3 ;  /* 0x1f80000072037fae */ /* 0x000fe8000d9a101c */
[----:B------:R-:W-:Y:S04]  /*13970*/  LDGSTS.E [R3+0x1f900], desc[UR28][R112.64], !P3 ;  /* 0x1f90000070037fae */ /* 0x000fe8000d9a101c */
[----:B------:R-:W-:Y:S04]  /*13980*/  LDGSTS.E [R3+0x1fa00], desc[UR28][R140.64], !P3 ;  /* 0x1fa000008c037fae */ /* 0x000fe8000d9a101c */
[----:B------:R-:W5:Y:S04]  /*13990*/  LDL.64 R114, [R1+0x830] ;  /* 0x0008300001727983 */ /* 0x000f680000100a00 */
[----:B------:R-:W-:Y:S04]  /*139a0*/  LDGSTS.E [R3+0x1fb00], desc[UR28][R136.64], !P3 ;  /* 0x1fb0000088037fae */ /* 0x000fe8000d9a101c */
[----:B------:R-:W5:Y:S04]  /*139b0*/  LDL.64 R112, [R1+0x6b8] ;  /* 0x0006b80001707983 */ /* 0x000f680000100a00 */
[----:B------:R-:W-:Y:S04]  /*139c0*/  LDGSTS.E [R0+0x10c00], desc[UR28][R134.64], !P1 ;  /* 0x10c0000086007fae */ /* 0x000fe8000c9a101c */
[----:B------:R-:W-:Y:S04]  /*139d0*/  LDGSTS.E [R0+0x10d00], desc[UR28][R124.64], !P1 ;  /* 0x10d000007c007fae */ /* 0x000fe8000c9a101c */
[----:B------:R-:W5:Y:S04]  /*139e0*/  LDL.64 R140, [R1+0xbb8] ;  /* 0x000bb800018c7983 */ /* 0x000f680000100a00 */
[----:B------:R-:W-:Y:S04]  /*139f0*/  LDGSTS.E [R0+0x10e00], desc[UR28][R120.64], !P1 ;  /* 0x10e0000078007fae */ /* 0x000fe8000c9a101c */
[----:B------:R-:W5:Y:S04]  /*13a00*/  LDL.64 R136, [R1+0x868] ;  /* 0x0008680001887983 */ /* 0x000f680000100a00 */
[----:B------:R-:W5:Y:S04]  /*13a10*/  LDL.64 R134, [R1+0x870] ;  /* 0x0008700001867983 */ /* 0x000f680000100a00 */
[----:B------:R-:W5:Y:S04]  /*13a20*/  LDL.64 R124, [R1+0xc38] ;  /* 0x000c3800017c7983 */ /* 0x000f680000100a00 */
[----:B------:R-:W5:Y:S04]  /*13a30*/  LDL.64 R120, [R1+0x8d8] ;  /* 0x0008d80001787983 */ /* 0x000f680000100a00 */
[----:B----4-:R-:W-:Y:S04]  /*13a40*/  LDGSTS.E [R0+0x10f00], desc[UR28][R110.64], !P1 ;  /* 0x10f000006e007fae */ /* 0x010fe8000c9a101c */
[----:B------:R-:W4:Y:S04]  /*13a50*/  LDL.64 R110, [R1+0x878] ;  /* 0x00087800016e7983 */ /* 0x000f280000100a00 */
[----:B---3--:R-:W-:Y:S04]  /*13a60*/  LDGSTS.E [R0+0x11c00], desc[UR28][R118.64], !P6 ;  /* 0x11c0000076007fae */ /* 0x008fe8000f1a101c */
[----:B------:R-:W-:Y:S04]  /*13a70*/  LDGSTS.E [R0+0x11d00], desc[UR28][R132.64], !P6 ;  /* 0x11d0000084007fae */ /* 0x000fe8000f1a101c */
[----:B--2---:R-:W-:Y:S04]  /*13a80*/  LDGSTS.E [R0+0x11e00], desc[UR28][R130.64], !P6 ;  /* 0x11e0000082007fae */ /* 0x004fe8000f1a101c */
[----:B------:R-:W2:Y:S04]  /*13a90*/  LDL.64 R118, [R1+0x8e0] ;  /* 0x0008e00001767983 */ /* 0x000ea80000100a00 */
[----:B------:R-:W3:Y:S04]  /*13aa0*/  LDL.64 R132, [R1+0x548] ;  /* 0x0005480001847983 */ /* 0x000ee80000100a00 */
[----:B------:R-:W3:Y:S04]  /*13ab0*/  LDL.64 R130, [R1+0x540] ;  /* 0x0005400001827983 */ /* 0x000ee80000100a00 */
[----:B-----5:R-:W-:Y:S04]  /*13ac0*/  LDGSTS.E [R0+0x11f00], desc[UR28][R116.64], !P6 ;  /* 0x11f0000074007fae */ /* 0x020fe8000f1a101c */
[----:B------:R-:W-:Y:S04]  /*13ad0*/  LDGSTS.E [R0+0x12c00], desc[UR28][R128.64], !P5 ;  /* 0x12c0000080007fae */ /* 0x000fe8000e9a101c */
[----:B------:R-:W-:Y:S04]  /*13ae0*/  LDGSTS.E [R0+0x12d00], desc[UR28][R126.64], !P5 ;  /* 0x12d000007e007fae */ /* 0x000fe8000e9a101c */
[----:B------:R-:W5:Y:S04]  /*13af0*/  LDL.64 R116, [R1+0x8e8] ;  /* 0x0008e80001747983 */ /* 0x000f680000100a00 */
[----:B------:R-:W-:Y:S04]  /*13b00*/  LDGSTS.E [R0+0x12e00], desc[UR28][R114.64], !P5 ;  /* 0x12e0000072007fae */ /* 0x000fe8000e9a101c */
[----:B------:R-:W3:Y:S04]  /*13b10*/  LDL.64 R128, [R1+0x948] ;  /* 0x0009480001807983 */ /* 0x000ee80000100a00 */
[----:B------:R-:W-:Y:S04]  /*13b20*/  LDGSTS.E [R0+0x12f00], desc[UR28][R112.64], !P5 ;  /* 0x12f0000070007fae */ /* 0x000fe8000e9a101c */
[----:B------:R-:W3:Y:S04]  /*13b30*/  LDL.64 R126, [R1+0xd38] ;  /* 0x000d3800017e7983 */ /* 0x000ee80000100a00 */
[----:B------:R-:W3:Y:S04]  /*13b40*/  LDL.64 R114, [R1+0x9a8] ;  /* 0x0009a80001727983 */ /* 0x000ee80000100a00 */
[----:B------:R-:W-:Y:S04]  /*13b50*/  LDGSTS.E [R0+0x13c00], desc[UR28][R140.64], !P2 ;  /* 0x13c000008c007fae */ /* 0x000fe8000d1a101c */
[----:B------:R-:W3:Y:S04]  /*13b60*/  LDL.64 R112, [R1+0x9b0] ;  /* 0x0009b00001707983 */ /* 0x000ee80000100a00 */
[----:B------:R-:W-:Y:S04]  /*13b70*/  LDGSTS.E [R0+0x13d00], desc[UR28][R136.64], !P2 ;  /* 0x13d0000088007fae */ /* 0x000fe8000d1a101c */
[----:B------:R-:W-:Y:S01]  /*13b80*/  LDGSTS.E [R0+0x13e00], desc[UR28][R134.64], !P2 ;  /* 0x13e0000086007fae */ /* 0x000fe2000d1a101c */
[----:B------:R-:W-:-:S02]  /*13b90*/  VIADD R12, R20, 0xffffffac ;  /* 0xffffffac140c7836 */ /* 0x000fc40000000000 */
[----:B------:R-:W1:Y:S01]  /*13ba0*/  LDC R20, c[0x0][0x3a0] ;  /* 0x0000e800ff147b82 */ /* 0x000e620000000800 */
[----:B------:R-:W3:Y:S04]  /*13bb0*/  LDL.64 R140, [R1+0xdc0] ;  /* 0x000dc000018c7983 */ /* 0x000ee80000100a00 */
[----:B------:R-:W3:Y:S04]  /*13bc0*/  LDL.64 R136, [R1+0xdc8] ;  /* 0x000dc80001887983 */ /* 0x000ee80000100a00 */
[----:B------:R-:W3:Y:S04]  /*13bd0*/  LDL.64 R134, [R1+0xdd0] ;  /* 0x000dd00001867983 */ /* 0x000ee80000100a00 */
[----:B----4-:R-:W-:Y:S04]  /*13be0*/  LDGSTS.E [R0+0x13f00], desc[UR28][R110.64], !P2 ;  /* 0x13f000006e007fae */ /* 0x010fe8000d1a101c */
[----:B------:R-:W4:Y:S01]  /*13bf0*/  LDL.64 R110, [R1+0x4b8] ;  /* 0x0004b800016e7983 */ /* 0x000f220000100a00 */
[----:B------:R-:W-:Y:S01]  /*13c00*/  ISETP.GE.U32.AND P4, PT, R12, 0x7fffff6d, PT ;  /* 0x7fffff6d0c00780c */ /* 0x000fe20003f86070 */
[----:B-1----:R-:W-:-:S02]  /*13c10*/  VIADD R12, R19, 0xffffffa8 ;  /* 0xffffffa8130c7836 */ /* 0x002fc40000000000 */
[----:B------:R-:W1:Y:S03]  /*13c20*/  LDC R19, c[0x0][0x3a0] ;  /* 0x0000e800ff137b82 */ /* 0x000e660000000800 */
[----:B------:R-:W-:Y:S02]  /*13c30*/  ISETP.GE.U32.AND P0, PT, R12, 0x7fffff69, PT ;  /* 0x7fffff690c00780c */ /* 0x000fe40003f06070 */
[----:B------:R-:W-:-:S03]  /*13c40*/  IADD3 R12, PT, PT, R18, -0x5c, RZ ;  /* 0xffffffa4120c7810 */ /* 0x000fc60007ffe0ff */
[----:B------:R-:W1:Y:S02]  /*13c50*/  LDC R18, c[0x0][0x3a0] ;  /* 0x0000e800ff127b82 */ /* 0x000e640000000800 */
[----:B------:R-:W-:Y:S04]  /*13c60*/  LDGSTS.E [R0+0x14c00], desc[UR28][R124.64], !P4 ;  /* 0x14c000007c007fae */ /* 0x000fe8000e1a101c */
[----:B------:R-:W-:Y:S01]  /*13c70*/  LDGSTS.E [R0+0x14d00], desc[UR28][R120.64], !P4 ;  /* 0x14d0000078007fae */ /* 0x000fe2000e1a101c */
[----:B------:R-:W-:-:S03]  /*13c80*/  ISETP.GE.U32.AND P3, PT, R12, 0x7fffff65, PT ;  /* 0x7fffff650c00780c */ /* 0x000fc60003f66070 */
[----:B------:R-:W4:Y:S04]  /*13c90*/  LDL.64 R124, [R1+0xe38] ;  /* 0x000e3800017c7983 */ /* 0x000f280000100a00 */
[----:B------:R-:W4:Y:S04]  /*13ca0*/  LDL.64 R120, [R1+0xe40] ;  /* 0x000e400001787983 */ /* 0x000f280000100a00 */
[----:B--2---:R-:W-:Y:S04]  /*13cb0*/  LDGSTS.E [R0+0x14e00], desc[UR28][R118.64], !P4 ;  /* 0x14e0000076007fae */ /* 0x004fe8000e1a101c */
[----:B------:R-:W2:Y:S04]  /*13cc0*/  LDL.64 R118, [R1+0xe48] ;  /* 0x000e480001767983 */ /* 0x000ea80000100a00 */
[----:B-----5:R-:W-:Y:S04]  /*13cd0*/  LDGSTS.E [R0+0x14f00], desc[UR28][R116.64], !P4 ;  /* 0x14f0000074007fae */ /* 0x020fe8000e1a101c */
[----:B------:R-:W-:Y:S04]  /*13ce0*/  LDGSTS.E [R0+0x15c00], desc[UR28][R148.64], !P0 ;  /* 0x15c0000094007fae */ /* 0x000fe8000c1a101c */
[----:B---3--:R-:W-:Y:S04]  /*13cf0*/  LDGSTS.E [R0+0x15d00], desc[UR28][R132.64], !P0 ;  /* 0x15d0000084007fae */ /* 0x008fe8000c1a101c */
[----:B------:R-:W3:Y:S04]  /*13d00*/  LDL.64 R116, [R1+0xe50] ;  /* 0x000e500001747983 */ /* 0x000ee80000100a00 */
        /* <DEDUP_REMOVED lines=14> */
[----:B----4-:R-:W-:Y:S04]  /*13df0*/  LDGSTS.E [R0+0x16f00], desc[UR28][R110.64], !P3 ;  /* 0x16f000006e007fae */ /* 0x010fe8000d9a101c */
[----:B------:R-:W4:Y:S01]  /*13e00*/  LDL.64 R110, [R1+0x2c0] ;  /* 0x0002c000016e7983 */ /* 0x000f220000100a00 */
[----:B------:R-:W-:Y:S01]  /*13e10*/  ISETP.GE.U32.AND P1, PT, R12, 0x7fffff61, PT ;  /* 0x7fffff610c00780c */ /* 0x000fe20003f26070 */
[----:B------:R-:W-:-:S02]  /*13e20*/  VIADD R12, R13, 0xffffff9c ;  /* 0xffffff9c0d0c7836 */ /* 0x000fc40000000000 */
[----:B------:R-:W2:Y:S03]  /*13e30*/  LDC R13, c[0x0][0x3a0] ;  /* 0x0000e800ff0d7b82 */ /* 0x000ea60000000800 */
[----:B------:R-:W-:Y:S02]  /*13e40*/  ISETP.GE.U32.AND P6, PT, R12, 0x7fffff5d, PT ;  /* 0x7fffff5d0c00780c */ /* 0x000fe40003fc6070 */
[----:B------:R-:W-:-:S05]  /*13e50*/  IADD3 R12, PT, PT, R20, -0x68, RZ ;  /* 0xffffff98140c7810 */ /* 0x000fca0007ffe0ff */
[----:B------:R-:W-:Y:S04]  /*13e60*/  LDGSTS.E [R0+0x17c00], desc[UR28][R142.64], !P1 ;  /* 0x17c000008e007fae */ /* 0x000fe8000c9a101c */
[----:B------:R-:W-:Y:S01]  /*13e70*/  LDGSTS.E [R0+0x17d00], desc[UR28][R140.64], !P1 ;  /* 0x17d000008c007fae */ /* 0x000fe2000c9a101c */
[----:B------:R-:W-:-:S03]  /*13e80*/  ISETP.GE.U32.AND P5, PT, R12, 0x7fffff59, PT ;  /* 0x7fffff590c00780c */ /* 0x000fc60003fa6070 */
[----:B------:R-:W-:Y:S01]  /*13e90*/  LDGSTS.E [R0+0x17e00], desc[UR28][R136.64], !P1 ;  /* 0x17e0000088007fae */ /* 0x000fe2000c9a101c */
[----:B-1----:R-:W-:-:S03]  /*13ea0*/  VIADD R12, R19, 0xffffff94 ;  /* 0xffffff94130c7836 */ /* 0x002fc60000000000 */
[----:B------:R-:W-:Y:S04]  /*13eb0*/  LDGSTS.E [R0+0x17f00], desc[UR28][R134.64], !P1 ;  /* 0x17f0000086007fae */ /* 0x000fe8000c9a101c */
[----:B------:R-:W4:Y:S04]  /*13ec0*/  LDL.64 R140, [R1+0xf50] ;  /* 0x000f5000018c7983 */ /* 0x000f280000100a00 */
[----:B------:R-:W4:Y:S04]  /*13ed0*/  LDL.64 R136, [R1+0xfb8] ;  /* 0x000fb80001887983 */ /* 0x000f280000100a00 */
[----:B------:R-:W-:Y:S04]  /*13ee0*/  LDGSTS.E [R0+0x18c00], desc[UR28][R124.64], !P6 ;  /* 0x18c000007c007fae */ /* 0x000fe8000f1a101c */
[----:B------:R-:W4:Y:S04]  /*13ef0*/  LDL.64 R134, [R1+0xfc0] ;  /* 0x000fc00001867983 */ /* 0x000f280000100a00 */
[----:B------:R-:W-:Y:S04]  /*13f00*/  LDGSTS.E [R0+0x18d00], desc[UR28][R120.64], !P6 ;  /* 0x18d0000078007fae */ /* 0x000fe8000f1a101c */
[----:B------:R-:W4:Y:S04]  /*13f10*/  LDL.64 R124, [R1+0xfc8] ;  /* 0x000fc800017c7983 */ /* 0x000f280000100a00 */
[----:B--2---:R-:W-:Y:S04]  /*13f20*/  LDGSTS.E [R0+0x18e00], desc[UR28][R118.64], !P6 ;  /* 0x18e0000076007fae */ /* 0x004fe8000f1a101c */
[----:B------:R-:W2:Y:S04]  /*13f30*/  LDL.64 R120, [R1+0xfd0] ;  /* 0x000fd00001787983 */ /* 0x000ea80000100a00 */
[----:B---3--:R-:W-:Y:S04]  /*13f40*/  LDGSTS.E [R0+0x18f00], desc[UR28][R116.64], !P6 ;  /* 0x18f0000074007fae */ /* 0x008fe8000f1a101c */
[----:B------:R-:W3:Y:S01]  /*13f50*/  LDL.64 R118, [R1+0x1038] ;  /* 0x0010380001767983 */ /* 0x000ee20000100a00 */
[----:B------:R-:W-:-:S03]  /*13f60*/  ISETP.GE.U32.AND P2, PT, R12, 0x7fffff55, PT ;  /* 0x7fffff550c00780c */ /* 0x000fc60003f46070 */
[----:B-----5:R-:W-:Y:S04]  /*13f70*/  LDGSTS.E [R0+0x19c00], desc[UR28][R132.64], !P5 ;  /* 0x19c0000084007fae */ /* 0x020fe8000e9a101c */
        /* <DEDUP_REMOVED lines=11> */
[----:B------:R-:W-:-:S03]  /*14030*/  UIADD3 UR6, UPT, UPT, UR6, -0x80, URZ ;  /* 0xffffff8006067890 */ /* 0x000fc6000fffe0ff */
[----:B------:R-:W5:Y:S04]  /*14040*/  LDL.64 R142, [R1+0x11d0] ;  /* 0x0011d000018e7983 */ /* 0x000f680000100a00 */
[----:B------:R-:W5:Y:S04]  /*14050*/  LDL.64 R112, [R1+0x11b8] ;  /* 0x0011b80001707983 */ /* 0x000f680000100a00 */
[----:B----4-:R-:W-:Y:S04]  /*14060*/  LDGSTS.E [R0+0x1ae00], desc[UR28][R110.64], !P2 ;  /* 0x1ae000006e007fae */ /* 0x010fe8000d1a101c */
[----:B------:R-:W4:Y:S01]  /*14070*/  LDL.64 R110, [R1+0x11c0] ;  /* 0x0011c000016e7983 */ /* 0x000f220000100a00 */
[----:B------:R-:W-:-:S05]  /*14080*/  VIADD R12, R18, 0xffffff90 ;  /* 0xffffff90120c7836 */ /* 0x000fca0000000000 */
[----:B------:R-:W-:Y:S02]  /*14090*/  ISETP.GE.U32.AND P4, PT, R12, 0x7fffff51, PT ;  /* 0x7fffff510c00780c */ /* 0x000fe40003f86070 */
[----:B------:R-:W-:-:S04]  /*140a0*/  IADD3 R12, PT, PT, R17, -0x74, RZ ;  /* 0xffffff8c110c7810 */ /* 0x000fc80007ffe0ff */
[----:B------:R-:W-:Y:S01]  /*140b0*/  ISETP.GE.U32.AND P0, PT, R12, 0x7fffff4d, PT ;  /* 0x7fffff4d0c00780c */ /* 0x000fe20003f06070 */
[----:B------:R-:W-:Y:S01]  /*140c0*/  VIADD R12, R16, 0xffffff88 ;  /* 0xffffff88100c7836 */ /* 0x000fe20000000000 */
[----:B------:R-:W-:Y:S01]  /*140d0*/  PLOP3.LUT P1, PT, PT, PT, UP1, 0x80, 0x8 ;  /* 0x000000000008781c */ /* 0x000fe20003f2f018 */
[----:B------:R-:W-:Y:S03]  /*140e0*/  LDGSTS.E [R0+0x1af00], desc[UR28][R140.64], !P2 ;  /* 0x1af000008c007fae */ /* 0x000fe6000d1a101c */
[----:B------:R-:W-:Y:S01]  /*140f0*/  ISETP.GE.U32.AND P3, PT, R12, 0x7fffff49, PT ;  /* 0x7fffff490c00780c */ /* 0x000fe20003f66070 */
[----:B------:R-:W-:Y:S01]  /*14100*/  VIADD R12, R13, 0xffffff84 ;  /* 0xffffff840d0c7836 */ /* 0x000fe20000000000 */
[----:B------:R-:W-:Y:S01]  /*14110*/  LDGSTS.E [R0+0x1bc00], desc[UR28][R136.64], !P4 ;  /* 0x1bc0000088007fae */ /* 0x000fe2000e1a101c */
[----:B------:R-:W-:-:S03]  /*14120*/  UISETP.GE.U32.AND UP1, UPT, UR6, 0x7fffff41, UPT ;  /* 0x7fffff410600788c */ /* 0x000fc6000bf26070 */
[----:B------:R-:W4:Y:S04]  /*14130*/  LDL.64 R140, [R1+0x11d8] ;  /* 0x0011d800018c7983 */ /* 0x000f280000100a00 */
[----:B------:R-:W-:Y:S04]  /*14140*/  LDGSTS.E [R0+0x1bd00], desc[UR28][R134.64], !P4 ;  /* 0x1bd0000086007fae */ /* 0x000fe8000e1a101c */
[----:B------:R-:W4:Y:S04]  /*14150*/  LDL.64 R136, [R1+0x1218] ;  /* 0x0012180001887983 */ /* 0x000f280000100a00 */
[----:B------:R-:W-:Y:S04]  /*14160*/  LDGSTS.E [R0+0x1be00], desc[UR28][R124.64], !P4 ;  /* 0x1be000007c007fae */ /* 0x000fe8000e1a101c */
[----:B------:R-:W4:Y:S01]  /*14170*/  LDL.64 R134, [R1+0x1258] ;  /* 0x0012580001867983 */ /* 0x000f220000100a00 */
[----:B------:R-:W-:-:S03]  /*14180*/  ISETP.GE.U32.AND P6, PT, R12, 0x7fffff45, PT ;  /* 0x7fffff450c00780c */ /* 0x000fc60003fc6070 */
[----:B--2---:R-:W-:Y:S04]  /*14190*/  LDGSTS.E [R0+0x1bf00], desc[UR28][R120.64], !P4 ;  /* 0x1bf0000078007fae */ /* 0x004fe8000e1a101c */
[----:B------:R-:W2:Y:S04]  /*141a0*/  LDL.64 R124, [R1+0x1298] ;  /* 0x00129800017c7983 */ /* 0x000ea80000100a00 */
[----:B---3--:R-:W-:Y:S04]  /*141b0*/  LDGSTS.E [R0+0x1cc00], desc[UR28][R118.64], !P0 ;  /* 0x1cc0000076007fae */ /* 0x008fe8000c1a101c */
[----:B------:R-:W3:Y:S04]  /*141c0*/  LDL.64 R120, [R1+0x12d8] ;  /* 0x0012d80001787983 */ /* 0x000ee80000100a00 */
[----:B-----5:R-:W-:Y:S04]  /*141d0*/  LDGSTS.E [R0+0x1cd00], desc[UR28][R116.64], !P0 ;  /* 0x1cd0000074007fae */ /* 0x020fe8000c1a101c */
[----:B------:R-:W5:Y:S01]  /*141e0*/  LDL.64 R118, [R1+0x1318] ;  /* 0x0013180001767983 */ /* 0x000f620000100a00 */
[----:B------:R-:W-:-:S02]  /*141f0*/  SEL R5, R5, RZ, P1 ;  /* 0x000000ff05057207 */ /* 0x000fc40000800000 */
[----:B------:R-:W-:Y:S01]  /*14200*/  PLOP3.LUT P1, PT, PT, PT, UP1, 0x80, 0x8 ;  /* 0x000000000008781c */ /* 0x000fe20003f2f018 */
[----:B------:R-:W-:Y:S04]  /*14210*/  LDGSTS.E [R0+0x1ce00], desc[UR28][R212.64], !P0 ;  /* 0x1ce00000d4007fae */ /* 0x000fe8000c1a101c */
[----:B------:R-:W5:Y:S01]  /*14220*/  LDL.64 R116, [R1+0x1358] ;  /* 0x0013580001747983 */ /* 0x000f620000100a00 */
[----:B------:R-:W-:-:S03]  /*14230*/  PLOP3.LUT P2, PT, PT, PT, UP1, 0x80, 0x8 ;  /* 0x000000000008781c */ /* 0x000fc60003f4f018 */
[----:B------:R-:W-:Y:S04]  /*14240*/  LDGSTS.E [R0+0x1cf00], desc[UR28][R200.64], !P0 ;  /* 0x1cf00000c8007fae */ /* 0x000fe8000c1a101c */
[----:B------:R-:W-:Y:S04]  /*14250*/  LDGSTS.E [R0+0x1dc00], desc[UR28][R152.64], !P3 ;  /* 0x1dc0000098007fae */ /* 0x000fe8000d9a101c */
[----:B------:R-:W-:Y:S04]  /*14260*/  LDGSTS.E [R0+0x1dd00], desc[UR28][R150.64], !P3 ;  /* 0x1dd0000096007fae */ /* 0x000fe8000d9a101c */
[----:B------:R-:W-:Y:S04]  /*14270*/  LDGSTS.E [R0+0x1de00], desc[UR28][R148.64], !P3 ;  /* 0x1de0000094007fae */ /* 0x000fe8000d9a101c */
[----:B------:R-:W-:Y:S04]  /*14280*/  LDGSTS.E [R0+0x1df00], desc[UR28][R132.64], !P3 ;  /* 0x1df0000084007fae */ /* 0x000fe8000d9a101c */
        /* <DEDUP_REMOVED lines=8> */
[----:B------:R-:W-:Y:S04]  /*14310*/  LDGSTS.E [R0+0x1fc00], desc[UR28][R112.64], !P1 ;  /* 0x1fc0000070007fae */ /* 0x000fe8000c9a101c */
[----:B------:R-:W5:Y:S01]  /*14320*/  LDL.64 R114, [R1+0x12e0] ;  /* 0x0012e00001727983 */ /* 0x000f620000100a00 */
[----:B------:R-:W-:-:S03]  /*14330*/  PLOP3.LUT P5, PT, PT, PT, UP1, 0x80, 0x8 ;  /* 0x000000000008781c */ /* 0x000fc60003faf018 */
[----:B------:R-:W5:Y:S04]  /*14340*/  LDL.64 R12, [R1+0x15b8] ;  /* 0x0015b800010c7983 */ /* 0x000f680000100a00 */
[----:B------:R-:W5:Y:S04]  /*14350*/  LDL.64 R112, [R1+0x1320] ;  /* 0x0013200001707983 */ /* 0x000f680000100a00 */
[----:B----4-:R-:W-:Y:S04]  /*14360*/  LDGSTS.E [R0+0x1fd00], desc[UR28][R110.64], !P2 ;  /* 0x1fd000006e007fae */ /* 0x010fe8000d1a101c */
[----:B------:R-:W4:Y:S01]  /*14370*/  LDL.64 R110, [R1+0x1360] ;  /* 0x00136000016e7983 */ /* 0x000f220000100a00 */
[----:B------:R-:W-:-:S02]  /*14380*/  PLOP3.LUT P4, PT, PT, PT, UP1, 0x80, 0x8 ;  /* 0x000000000008781c */ /* 0x000fc40003f8f018 */
[----:B------:R-:W-:-:S11]  /*14390*/  ISETP.NE.U32.AND P0, PT, R5, RZ, PT ;  /* 0x000000ff0500720c */ /* 0x000fd60003f05070 */
[----:B------:R-:W-:Y:S04]  /*143a0*/  LDGSTS.E [R0+0x1fe00], desc[UR28][R8.64], !P4 ;  /* 0x1fe0000008007fae */ /* 0x000fe8000e1a101c */
[----:B------:R-:W-:Y:S04]  /*143b0*/  LDGSTS.E [R0+0x1ff00], desc[UR28][R142.64], !P5 ;  /* 0x1ff000008e007fae */ /* 0x000fe8000e9a101c */
[----:B------:R-:W0:Y:S04]  /*143c0*/  LDGDEPBAR ;  /* 0x00000000000079af */ /* 0x000e280000000000 */
[----:B------:R-:W-:Y:S04]  /*143d0*/  LDGSTS.E [R249+0x28000], desc[UR28][R140.64], P0 ;  /* 0x280000008cf97fae */ /* 0x000fe800081a101c */
[----:B------:R-:W-:Y:S04]  /*143e0*/  LDGSTS.E [R249+0x28800], desc[UR28][R136.64], P0 ;  /* 0x2880000088f97fae */ /* 0x000fe800081a101c */
[----:B------:R-:W-:Y:S04]  /*143f0*/  LDGSTS.E [R249+0x29000], desc[UR28][R134.64], P0 ;  /* 0x2900000086f97fae */ /* 0x000fe800081a101c */
[----:B--2---:R-:W-:Y:S04]  /*14400*/  LDGSTS.E [R249+0x29800], desc[UR28][R124.64], P0 ;  /* 0x298000007cf97fae */ /* 0x004fe800081a101c */
[----:B---3--:R-:W-:Y:S04]  /*14410*/  LDGSTS.E [R249+0x2a000], desc[UR28][R120.64], P0 ;  /* 0x2a00000078f97fae */ /* 0x008fe800081a101c */
[----:B------:R-:W2:Y:S04]  /*14420*/  LDL.64 R124, [R1+0x11e8] ;  /* 0x0011e800017c7983 */ /* 0x000ea80000100a00 */
[----:B-----5:R-:W-:Y:S04]  /*14430*/  LDGSTS.E [R249+0x2a800], desc[UR28][R118.64], P0 ;  /* 0x2a80000076f97fae */ /* 0x020fe800081a101c */
[----:B------:R-:W3:Y:S04]  /*14440*/  LDL.64 R120, [R1+0x12a8] ;  /* 0x0012a80001787983 */ /* 0x000ee80000100a00 */
[----:B------:R-:W-:Y:S04]  /*14450*/  LDGSTS.E [R249+0x2b000], desc[UR28][R116.64], P0 ;  /* 0x2b00000074f97fae */ /* 0x000fe800081a101c */
[----:B------:R-:W-:Y:S04]  /*14460*/  LDGSTS.E [R249+0x2b800], desc[UR28][R106.64], P0 ;  /* 0x2b8000006af97fae */ /* 0x000fe800081a101c */
[----:B------:R-:W-:Y:S04]  /*14470*/  LDGSTS.E [R249+0x2c000], desc[UR28][R122.64], P0 ;  /* 0x2c0000007af97fae */ /* 0x000fe800081a101c */
[----:B------:R-:W5:Y:S04]  /*14480*/  LDL.64 R118, [R1+0x12e8] ;  /* 0x0012e80001767983 */ /* 0x000f680000100a00 */
[----:B------:R-:W-:Y:S04]  /*14490*/  LDGSTS.E [R249+0x2c800], desc[UR28][R138.64], P0 ;  /* 0x2c8000008af97fae */ /* 0x000fe800081a101c */
[----:B------:R-:W3:Y:S04]  /*144a0*/  LDL.64 R122, [R1+0x1268] ;  /* 0x00126800017a7983 */ /* 0x000ee80000100a00 */
[----:B------:R-:W5:Y:S04]  /*144b0*/  LDL.64 R116, [R1+0x1328] ;  /* 0x0013280001747983 */ /* 0x000f680000100a00 */
[----:B------:R-:W-:Y:S04]  /*144c0*/  LDGSTS.E [R249+0x2d000], desc[UR28][R154.64], P0 ;  /* 0x2d0000009af97fae */ /* 0x000fe800081a101c */
[----:B------:R-:W-:Y:S04]  /*144d0*/  LDGSTS.E [R249+0x2d800], desc[UR28][R170.64], P0 ;  /* 0x2d800000aaf97fae */ /* 0x000fe800081a101c */
[----:B------:R-:W-:Y:S04]  /*144e0*/  LDGSTS.E [R249+0x2e000], desc[UR28][R186.64], P0 ;  /* 0x2e000000baf97fae */ /* 0x000fe800081a101c */
[----:B------:R-:W-:Y:S04]  /*144f0*/  LDGSTS.E [R249+0x2e800], desc[UR28][R202.64], P0 ;  /* 0x2e800000caf97fae */ /* 0x000fe800081a101c */
[----:B------:R-:W-:Y:S04]  /*14500*/  LDGSTS.E [R249+0x2f000], desc[UR28][R218.64], P0 ;  /* 0x2f000000daf97fae */ /* 0x000fe800081a101c */
[----:B------:R1:W-:Y:S04]  /*14510*/  LDGSTS.E [R249+0x2f800], desc[UR28][R234.64], P0 ;  /* 0x2f800000eaf97fae */ /* 0x0003e800081a101c */
[----:B------:R-:W-:Y:S04]  /*14520*/  LDGSTS.E [R7+0x28100], desc[UR28][R132.64], P0 ;  /* 0x2810000084077fae */ /* 0x000fe800081a101c */
[----:B------:R-:W-:Y:S04]  /*14530*/  LDGSTS.E [R7+0x28900], desc[UR28][R130.64], P0 ;  /* 0x2890000082077fae */ /* 0x000fe800081a101c */
[----:B------:R-:W-:Y:S04]  /*14540*/  LDGSTS.E [R7+0x29100], desc[UR28][R128.64], P0 ;  /* 0x2910000080077fae */ /* 0x000fe800081a101c */
[----:B------:R-:W-:Y:S04]  /*14550*/  LDGSTS.E [R7+0x29900], desc[UR28][R126.64], P0 ;  /* 0x299000007e077fae */ /* 0x000fe800081a101c */
[----:B------:R-:W-:Y:S04]  /*14560*/  LDGSTS.E [R7+0x2a100], desc[UR28][R114.64], P0 ;  /* 0x2a10000072077fae */ /* 0x000fe800081a101c */
[----:B------:R-:W-:Y:S04]  /*14570*/  LDGSTS.E [R7+0x2a900], desc[UR28][R112.64], P0 ;  /* 0x2a90000070077fae */ /* 0x000fe800081a101c */
[----:B------:R-:W5:Y:S04]  /*14580*/  LDL.64 R114, [R1+0x11f0] ;  /* 0x0011f00001727983 */ /* 0x000f680000100a00 */
[----:B------:R-:W5:Y:S04]  /*14590*/  LDL.64 R112, [R1+0x1230] ;  /* 0x0012300001707983 */ /* 0x000f680000100a00 */
[----:B----4-:R-:W-:Y:S04]  /*145a0*/  LDGSTS.E [R7+0x2b100], desc[UR28][R110.64], P0 ;  /* 0x2b1000006e077fae */ /* 0x010fe800081a101c */
[----:B------:R-:W-:Y:S04]  /*145b0*/  LDGSTS.E [R7+0x2b900], desc[UR28][R108.64], P0 ;  /* 0x2b9000006c077fae */ /* 0x000fe800081a101c */
[----:B------:R-:W-:Y:S04]  /*145c0*/  LDGSTS.E [R7+0x2c100], desc[UR28][R102.64], P0 ;  /* 0x2c10000066077fae */ /* 0x000fe800081a101c */
[----:B------:R-:W4:Y:S04]  /*145d0*/  LDL.64 R110, [R1+0x1270] ;  /* 0x00127000016e7983 */ /* 0x000f280000100a00 */
[----:B------:R-:W4:Y:S04]  /*145e0*/  LDL.64 R108, [R1+0x12b0] ;  /* 0x0012b000016c7983 */ /* 0x000f280000100a00 */
[----:B------:R-:W-:Y:S04]  /*145f0*/  LDGSTS.E [R7+0x2c900], desc[UR28][R82.64], P0 ;  /* 0x2c90000052077fae */ /* 0x000fe800081a101c */
[----:B------:R-:W4:Y:S04]  /*14600*/  LDL.64 R102, [R1+0x12f0] ;  /* 0x0012f00001667983 */ /* 0x000f280000100a00 */
[----:B------:R-:W-:Y:S04]  /*14610*/  LDGSTS.E [R7+0x2d100], desc[UR28][R156.64], P0 ;  /* 0x2d1000009c077fae */ /* 0x000fe800081a101c */
[----:B------:R-:W4:Y:S04]  /*14620*/  LDL.64 R82, [R1+0x1330] ;  /* 0x0013300001527983 */ /* 0x000f280000100a00 */
[----:B------:R-:W-:Y:S04]  /*14630*/  LDGSTS.E [R7+0x2d900], desc[UR28][R172.64], P0 ;  /* 0x2d900000ac077fae */ /* 0x000fe800081a101c */
[----:B------:R-:W-:Y:S04]  /*14640*/  LDGSTS.E [R7+0x2e100], desc[UR28][R188.64], P0 ;  /* 0x2e100000bc077fae */ /* 0x000fe800081a101c */
[----:B------:R-:W-:Y:S04]  /*14650*/  LDGSTS.E [R7+0x2e900], desc[UR28][R204.64], P0 ;  /* 0x2e900000cc077fae */ /* 0x000fe800081a101c */
[----:B------:R-:W-:Y:S04]  /*14660*/  LDGSTS.E [R7+0x2f100], desc[UR28][R220.64], P0 ;  /* 0x2f100000dc077fae */ /* 0x000fe800081a101c */
[----:B------:R-:W-:Y:S04]  /*14670*/  LDGSTS.E [R7+0x2f900], desc[UR28][R236.64], P0 ;  /* 0x2f900000ec077fae */ /* 0x000fe800081a101c */
[----:B--2---:R-:W-:Y:S04]  /*14680*/  LDGSTS.E [R248+0x28200], desc[UR28][R124.64], P0 ;  /* 0x282000007cf87fae */ /* 0x004fe800081a101c */
[----:B------:R-:W-:Y:S04]  /*14690*/  LDGSTS.E [R248+0x28a00], desc[UR28][R14.64], P0 ;  /* 0x28a000000ef87fae */ /* 0x000fe800081a101c */
[----:B---3--:R-:W-:Y:S04]  /*146a0*/  LDGSTS.E [R248+0x29200], desc[UR28][R122.64], P0 ;  /* 0x292000007af87fae */ /* 0x008fe800081a101c */
[----:B------:R-:W-:Y:S04]  /*146b0*/  LDGSTS.E [R248+0x29a00], desc[UR28][R120.64], P0 ;  /* 0x29a0000078f87fae */ /* 0x000fe800081a101c */
[----:B-----5:R-:W-:Y:S04]  /*146c0*/  LDGSTS.E [R248+0x2a200], desc[UR28][R118.64], P0 ;  /* 0x2a20000076f87fae */ /* 0x020fe800081a101c */
[----:B------:R-:W-:Y:S04]  /*146d0*/  LDGSTS.E [R248+0x2aa00], desc[UR28][R116.64], P0 ;  /* 0x2aa0000074f87fae */ /* 0x000fe800081a101c */
[----:B------:R-:W-:Y:S04]  /*146e0*/  LDGSTS.E [R248+0x2b200], desc[UR28][R94.64], P0 ;  /* 0x2b2000005ef87fae */ /* 0x000fe800081a101c */
[----:B------:R-:W-:Y:S04]  /*146f0*/  LDGSTS.E [R248+0x2ba00], desc[UR28][R92.64], P0 ;  /* 0x2ba000005cf87fae */ /* 0x000fe800081a101c */
[----:B------:R-:W-:Y:S04]  /*14700*/  LDGSTS.E [R248+0x2c200], desc[UR28][R90.64], P0 ;  /* 0x2c2000005af87fae */ /* 0x000fe800081a101c */
[----:B------:R-:W2:Y:S04]  /*14710*/  LDL.64 R94, [R1+0x11f8] ;  /* 0x0011f800015e7983 */ /* 0x000ea80000100a00 */
[----:B------:R-:W3:Y:S04]  /*14720*/  LDL.64 R92, [R1+0x1238] ;  /* 0x00123800015c7983 */ /* 0x000ee80000100a00 */
[----:B------:R-:W-:Y:S04]  /*14730*/  LDGSTS.E [R248+0x2ca00], desc[UR28][R62.64], P0 ;  /* 0x2ca000003ef87fae */ /* 0x000fe800081a101c */
[----:B------:R-:W5:Y:S04]  /*14740*/  LDL.64 R90, [R1+0x1278] ;  /* 0x00127800015a7983 */ /* 0x000f680000100a00 */
[----:B------:R-:W-:Y:S04]  /*14750*/  LDGSTS.E [R248+0x2d200], desc[UR28][R158.64], P0 ;  /* 0x2d2000009ef87fae */ /* 0x000fe800081a101c */
[----:B------:R-:W5:Y:S04]  /*14760*/  LDL.64 R62, [R1+0x12b8] ;  /* 0x0012b800013e7983 */ /* 0x000f680000100a00 */
[----:B------:R-:W-:Y:S04]  /*14770*/  LDGSTS.E [R248+0x2da00], desc[UR28][R174.64], P0 ;  /* 0x2da00000aef87fae */ /* 0x000fe800081a101c */
[----:B------:R-:W-:Y:S04]  /*14780*/  LDGSTS.E [R248+0x2e200], desc[UR28][R190.64], P0 ;  /* 0x2e200000bef87fae */ /* 0x000fe800081a101c */
[----:B------:R-:W-:Y:S04]  /*14790*/  LDGSTS.E [R248+0x2ea00], desc[UR28][R206.64], P0 ;  /* 0x2ea00000cef87fae */ /* 0x000fe800081a101c */
[----:B------:R-:W-:Y:S04]  /*147a0*/  LDGSTS.E [R248+0x2f200], desc[UR28][R222.64], P0 ;  /* 0x2f200000def87fae */ /* 0x000fe800081a101c */
[----:B------:R-:W-:Y:S04]  /*147b0*/  LDGSTS.E [R248+0x2fa00], desc[UR28][R238.64], P0 ;  /* 0x2fa00000eef87fae */ /* 0x000fe800081a101c */
[----:B------:R-:W-:Y:S04]  /*147c0*/  LDGSTS.E [R6+0x28300], desc[UR28][R114.64], P0 ;  /* 0x2830000072067fae */ /* 0x000fe800081a101c */
[----:B------:R-:W-:Y:S04]  /*147d0*/  LDGSTS.E [R6+0x28b00], desc[UR28][R112.64], P0 ;  /* 0x28b0000070067fae */ /* 0x000fe800081a101c */
[----:B----4-:R-:W-:Y:S04]  /*147e0*/  LDGSTS.E [R6+0x29300], desc[UR28][R110.64], P0 ;  /* 0x293000006e067fae */ /* 0x010fe800081a101c */
[----:B------:R-:W-:Y:S04]  /*147f0*/  LDGSTS.E [R6+0x29b00], desc[UR28][R108.64], P0 ;  /* 0x29b000006c067fae */ /* 0x000fe800081a101c */
[----:B------:R-:W-:Y:S04]  /*14800*/  LDGSTS.E [R6+0x2a300], desc[UR28][R102.64], P0 ;  /* 0x2a30000066067fae */ /* 0x000fe800081a101c */
[----:B------:R-:W-:Y:S04]  /*14810*/  LDGSTS.E [R6+0x2ab00], desc[UR28][R82.64], P0 ;  /* 0x2ab0000052067fae */ /* 0x000fe800081a101c */
        /* <DEDUP_REMOVED lines=13> */
[----:B------:R-:W-:Y:S04]  /*148f0*/  LDGSTS.E [R6+0x2fb00], desc[UR28][R96.64], P0 ;  /* 0x2fb0000060067fae */ /* 0x000fe800081a101c */
[----:B------:R-:W4:Y:S04]  /*14900*/  LDL.64 R6, [R1+0x15d8] ;  /* 0x0015d80001067983 */ /* 0x000f280000100a00 */
[----:B--2---:R-:W-:Y:S04]  /*14910*/  LDGSTS.E [R3+0x28400], desc[UR28][R94.64], P0 ;  /* 0x284000005e037fae */ /* 0x004fe800081a101c */
[----:B---3--:R-:W-:Y:S04]  /*14920*/  LDGSTS.E [R3+0x28c00], desc[UR28][R92.64], P0 ;  /* 0x28c000005c037fae */ /* 0x008fe800081a101c */
[----:B-----5:R-:W-:Y:S04]  /*14930*/  LDGSTS.E [R3+0x29400], desc[UR28][R90.64], P0 ;  /* 0x294000005a037fae */ /* 0x020fe800081a101c */
        /* <DEDUP_REMOVED lines=13> */
[----:B------:R-:W2:Y:S04]  /*14a10*/  LDL.64 R62, [R1+0x1208] ;  /* 0x00120800013e7983 */ /* 0x000ea80000100a00 */
[----:B------:R-:W3:Y:S04]  /*14a20*/  LDL.64 R60, [R1+0x1248] ;  /* 0x00124800013c7983 */ /* 0x000ee80000100a00 */
[----:B------:R-:W5:Y:S04]  /*14a30*/  LDL.64 R58, [R1+0x1288] ;  /* 0x00128800013a7983 */ /* 0x000f680000100a00 */
[----:B------:R-:W2:Y:S04]  /*14a40*/  LDL.64 R56, [R1+0x12c8] ;  /* 0x0012c80001387983 */ /* 0x000ea80000100a00 */
[----:B----4-:R-:W-:Y:S04]  /*14a50*/  LDGSTS.E [R4+0x28500], desc[UR28][R82.64], P0 ;  /* 0x2850000052047fae */ /* 0x010fe800081a101c */
        /* <DEDUP_REMOVED lines=15> */
[----:B------:R-:W4:Y:S04]  /*14b50*/  LDL.64 R44, [R1+0x1210] ;  /* 0x00121000012c7983 */ /* 0x000f280000100a00 */
[----:B------:R-:W2:Y:S04]  /*14b60*/  LDL.64 R42, [R1+0x1250] ;  /* 0x00125000012a7983 */ /* 0x000ea80000100a00 */
[----:B------:R-:W2:Y:S04]  /*14b70*/  LDL.64 R4, [R1+0x1388] ;  /* 0x0013880001047983 */ /* 0x000ea80000100a00 */
[----:B------:R1:W-:Y:S04]  /*14b80*/  STL [R1+0x50], RZ ;  /* 0x000050ff01007387 */ /* 0x0003e80000100800 */
        /* <DEDUP_REMOVED lines=27> */
[----:B------:R1:W-:Y:S04]  /*14d40*/  STL [R1], RZ ;  /* 0x000000ff01007387 */ /* 0x0003e80000100800 */
        /* <DEDUP_REMOVED lines=278> */
[----:B--2---:R-:W-:Y:S04]  /*15eb0*/  LDGSTS.E [R0+0x28600], desc[UR28][R62.64], P0 ;  /* 0x286000003e007fae */ /* 0x004fe800081a101c */
[----:B------:R2:W-:Y:S04]  /*15ec0*/  STL [R1+0x38c], RZ ;  /* 0x00038cff01007387 */ /* 0x0005e80000100800 */
[----:B---3--:R-:W-:Y:S04]  /*15ed0*/  LDGSTS.E [R0+0x28e00], desc[UR28][R60.64], P0 ;  /* 0x28e000003c007fae */ /* 0x008fe800081a101c */
[----:B------:R2:W-:Y:S04]  /*15ee0*/  STL [R1+0x370], RZ ;  /* 0x000370ff01007387 */ /* 0x0005e80000100800 */
[----:B-----5:R-:W-:Y:S04]  /*15ef0*/  LDGSTS.E [R0+0x29600], desc[UR28][R58.64], P0 ;  /* 0x296000003a007fae */ /* 0x020fe800081a101c */
[----:B------:R2:W-:Y:S04]  /*15f00*/  STL [R1+0x374], RZ ;  /* 0x000374ff01007387 */ /* 0x0005e80000100800 */
[----:B------:R-:W-:Y:S04]  /*15f10*/  LDGSTS.E [R0+0x29e00], desc[UR28][R56.64], P0 ;  /* 0x29e0000038007fae */ /* 0x000fe800081a101c */
        /* <DEDUP_REMOVED lines=25> */
[----:B----4-:R-:W-:Y:S04]  /*160b0*/  LDGSTS.E [R2+0x28700], desc[UR28][R44.64], P0 ;  /* 0x287000002c027fae */ /* 0x010fe800081a101c */
        /* <DEDUP_REMOVED lines=13> */
[----:B------:R3:W-:Y:S04]  /*16190*/  LDGSTS.E [R2+0x2bf00], desc[UR28][R32.64], P0 ;  /* 0x2bf0000020027fae */ /* 0x0007e800081a101c */
        /* <DEDUP_REMOVED lines=15> */
[----:B------:R2:W-:Y:S04]  /*16290*/  LDGSTS.E [R2+0x2ff00], desc[UR28][R6.64], P0 ;  /* 0x2ff0000006027fae */ /* 0x0005e800081a101c */
[----:B------:R2:W-:Y:S04]  /*162a0*/  STL [R1+0x278], RZ ;  /* 0x000278ff01007387 */ /* 0x0005e80000100800 */
[----:B------:R-:W0:Y:S04]  /*162b0*/  LDGDEPBAR ;  /* 0x00000000000079af */ /* 0x000e280000000000 */
[----:B------:R2:W-:Y:S01]  /*162c0*/  STL [R1+0x27c], RZ ;  /* 0x00027cff01007387 */ /* 0x0005e20000100800 */
[----:B------:R-:W-:-:S02]  /*162d0*/  CS2R R16, SRZ ;  /* 0x0000000000107805 */ /* 0x000fc4000001ff00 */
[----:B------:R-:W-:Y:S02]  /*162e0*/  CS2R R18, SRZ ;  /* 0x0000000000127805 */ /* 0x000fe4000001ff00 */
[----:B------:R-:W-:Y:S02]  /*162f0*/  CS2R R232, SRZ ;  /* 0x0000000000e87805 */ /* 0x000fe4000001ff00 */
[----:B-1----:R-:W-:Y:S02]  /*16300*/  CS2R R234, SRZ ;  /* 0x0000000000ea7805 */ /* 0x002fe4000001ff00 */
[----:B---3--:R-:W-:Y:S02]  /*16310*/  CS2R R32, SRZ ;  /* 0x0000000000207805 */ /* 0x008fe4000001ff00 */
[----:B------:R-:W-:Y:S02]  /*16320*/  CS2R R34, SRZ ;  /* 0x0000000000227805 */ /* 0x000fe4000001ff00 */
[----:B------:R-:W-:-:S02]  /*16330*/  CS2R R224, SRZ ;  /* 0x0000000000e07805 */ /* 0x000fc4000001ff00 */
[----:B------:R-:W-:Y:S02]  /*16340*/  CS2R R226, SRZ ;  /* 0x0000000000e27805 */ /* 0x000fe4000001ff00 */
[----:B------:R-:W-:Y:S02]  /*16350*/  CS2R R20, SRZ ;  /* 0x0000000000147805 */ /* 0x000fe4000001ff00 */
[----:B----4-:R-:W-:Y:S02]  /*16360*/  CS2R R22, SRZ ;  /* 0x0000000000167805 */ /* 0x010fe4000001ff00 */
[----:B------:R-:W-:Y:S02]  /*16370*/  CS2R R60, SRZ ;  /* 0x00000000003c7805 */ /* 0x000fe4000001ff00 */
[----:B------:R-:W-:Y:S02]  /*16380*/  CS2R R62, SRZ ;  /* 0x00000000003e7805 */ /* 0x000fe4000001ff00 */
[----:B------:R-:W-:-:S02]  /*16390*/  CS2R R36, SRZ ;  /* 0x0000000000247805 */ /* 0x000fc4000001ff00 */
[----:B------:R-:W-:Y:S02]  /*163a0*/  CS2R R38, SRZ ;  /* 0x0000000000267805 */ /* 0x000fe4000001ff00 */
[----:B------:R-:W-:Y:S02]  /*163b0*/  CS2R R40, SRZ ;  /* 0x0000000000287805 */ /* 0x000fe4000001ff00 */
[----:B------:R-:W-:Y:S02]  /*163c0*/  CS2R R42, SRZ ;  /* 0x00000000002a7805 */ /* 0x000fe4000001ff00 */
        /* <DEDUP_REMOVED lines=69> */
[----:B------:R-:W-:Y:S01]  /*16820*/  CS2R R250, SRZ ;  /* 0x0000000000fa7805 */ /* 0x000fe2000001ff00 */
[----:B--2---:R-:W-:Y:S06]  /*16830*/  BRA.U !UP0, `(.L_x_0) ;  /* 0x0000032908607547 */ /* 0x004fec000b800000 */
[----:B------:R-:W2:Y:S04]  /*16840*/  LDL.LU.64 R214, [R1+0x9d0] ;  /* 0x0009d00001d67983 */ /* 0x000ea80000300a00 */
[----:B------:R-:W3:Y:S04]  /*16850*/  LDL.LU.64 R200, [R1+0x9e0] ;  /* 0x0009e00001c87983 */ /* 0x000ee80000300a00 */
[----:B------:R-:W4:Y:S04]  /*16860*/  LDL.LU.64 R202, [R1+0x9e8] ;  /* 0x0009e80001ca7983 */ /* 0x000f280000300a00 */
[----:B------:R-:W5:Y:S04]  /*16870*/  LDL.LU.64 R248, [R1+0x9f0] ;  /* 0x0009f00001f87983 */ /* 0x000f680000300a00 */
[----:B------:R-:W4:Y:S04]  /*16880*/  LDL.LU.64 R250, [R1+0x850] ;  /* 0x0008500001fa7983 */ /* 0x000f280000300a00 */
[----:B------:R-:W4:Y:S04]  /*16890*/  LDL.LU.64 R2, [R1+0xc0] ;  /* 0x0000c00001027983 */ /* 0x000f280000300a00 */
[----:B------:R-:W4:Y:S04]  /*168a0*/  LDL.LU.64 R136, [R1+0xc8] ;  /* 0x0000c80001887983 */ /* 0x000f280000300a00 */
[----:B------:R-:W4:Y:S04]  /*168b0*/  LDL.LU.64 R138, [R1+0x860] ;  /* 0x00086000018a7983 */ /* 0x000f280000300a00 */
[----:B------:R-:W5:Y:S04]  /*168c0*/  LDL.LU.64 R204, [R1+0xd0] ;  /* 0x0000d00001cc7983 */ /* 0x000f680000300a00 */
[----:B------:R-:W5:Y:S04]  /*168d0*/  LDL.LU.64 R206, [R1+0x110] ;  /* 0x0001100001ce7983 */ /* 0x000f680000300a00 */
[----:B--2---:R-:W-:Y:S01]  /*168e0*/  STL [R1+0x9d8], R214 ;  /* 0x0009d8d601007387 */ /* 0x004fe20000100800 */
[----:B------:R-:W-:-:S03]  /*168f0*/  MOV R0, R215 ;  /* 0x000000d700007202 */ /* 0x000fc60000000f00 */
[----:B------:R-:W2:Y:S04]  /*16900*/  LDL.LU.64 R212, [R1+0x130] ;  /* 0x0001300001d47983 */ /* 0x000ea80000300a00 */
[----:B------:R1:W-:Y:S04]  /*16910*/  STL [R1+0x9d4], R0 ;  /* 0x0009d40001007387 */ /* 0x0003e80000100800 */
[----:B---3--:R3:W-:Y:S01]  /*16920*/  STL [R1+0x9e0], R200 ;  /* 0x0009e0c801007387 */ /* 0x0087e20000100800 */
[----:B-1----:R-:W-:-:S03]  /*16930*/  IMAD.MOV.U32 R0, RZ, RZ, R201 ;  /* 0x000000ffff007224 */ /* 0x002fc600078e00c9 */
[----:B---3--:R-:W3:Y:S04]  /*16940*/  LDL.LU.64 R200, [R1+0x888] ;  /* 0x0008880001c87983 */ /* 0x008ee80000300a00 */
[----:B------:R1:W-:Y:S04]  /*16950*/  STL [R1+0x9dc], R0 ;  /* 0x0009dc0001007387 */ /* 0x0003e80000100800 */
[----:B----4-:R4:W-:Y:S01]  /*16960*/  STL [R1+0x9e8], R202 ;  /* 0x0009e8ca01007387 */ /* 0x0109e20000100800 */
[----:B-1----:R-:W-:-:S03]  /*16970*/  IMAD.MOV.U32 R0, RZ, RZ, R203 ;  /* 0x000000ffff007224 */ /* 0x002fc600078e00cb */
[----:B----4-:R-:W4:Y:S04]  /*16980*/  LDL.LU.64 R202, [R1+0x170] ;  /* 0x0001700001ca7983 */ /* 0x010f280000300a00 */
[----:B------:R1:W-:Y:S04]  /*16990*/  STL [R1+0x9e4], R0 ;  /* 0x0009e40001007387 */ /* 0x0003e80000100800 */
[----:B-----5:R5:W-:Y:S01]  /*169a0*/  STL [R1+0x9f0], R248 ;  /* 0x0009f0f801007387 */ /* 0x020be20000100800 */
[----:B-1----:R-:W-:-:S03]  /*169b0*/  MOV R0, R249 ;  /* 0x000000f900007202 */ /* 0x002fc60000000f00 */
[----:B-----5:R-:W5:Y:S04]  /*169c0*/  LDL.LU.64 R248, [R1+0x210] ;  /* 0x0002100001f87983 */ /* 0x020f680000300a00 */
[----:B------:R1:W-:Y:S04]  /*169d0*/  STL [R1+0x9ec], R0 ;  /* 0x0009ec0001007387 */ /* 0x0003e80000100800 */
[----:B------:R1:W-:Y:S04]  /*169e0*/  STL [R1+0x9f8], R250 ;  /* 0x0009f8fa01007387 */ /* 0x0003e80000100800 */
[----:B------:R-:W5:Y:S01]  /*169f0*/  LDL.LU.64 R214, [R1+0x230] ;  /* 0x0002300001d67983 */ /* 0x000f620000300a00 */
[----:B-1----:R-:W-:-:S05]  /*16a00*/  IMAD.MOV.U32 R0, RZ, RZ, R251 ;  /* 0x000000ffff007224 */ /* 0x002fca00078e00fb */
[----:B------:R1:W-:Y:S04]  /*16a10*/  STL [R1+0x9f4], R0 ;  /* 0x0009f40001007387 */ /* 0x0003e80000100800 */
[----:B------:R-:W-:Y:S04]  /*16a20*/  STL [R1+0xa00], R10 ;  /* 0x000a000a01007387 */ /* 0x000fe80000100800 */
[----:B------:R-:W-:Y:S04]  /*16a30*/  STL [R1+0x9fc], R11 ;  /* 0x0009fc0b01007387 */ /* 0x000fe80000100800 */
[----:B------:R-:W5:Y:S01]  /*16a40*/  LDL.LU.64 R250, [R1+0x8b0] ;  /* 0x0008b00001fa7983 */ /* 0x000f620000300a00 */
[----:B-1----:R-:W-:-:S03]  /*16a50*/  IMAD.MOV.U32 R0, RZ, RZ, R3 ;  /* 0x000000ffff007224 */ /* 0x002fc600078e0003 */
[----:B------:R1:W-:Y:S04]  /*16a60*/  STL [R1+0xa08], R2 ;  /* 0x000a080201007387 */ /* 0x0003e80000100800 */
[----:B-1----:R-:W5:Y:S04]  /*16a70*/  LDL.LU.64 R2, [R1+0x250] ;  /* 0x0002500001027983 */ /* 0x002f680000300a00 */
[----:B------:R1:W-:Y:S04]  /*16a80*/  STL [R1+0xa04], R0 ;  /* 0x000a040001007387 */ /* 0x0003e80000100800 */
[----:B------:R1:W-:Y:S02]  /*16a90*/  STL [R1+0xa10], R136 ;  /* 0x000a108801007387 */ /* 0x0003e40000100800 */
[----:B-1----:R-:W-:-:S02]  /*16aa0*/  MOV R0, R137 ;  /* 0x0000008900007202 */ /* 0x002fc40000000f00 */
[----:B------:R-:W5:Y:S04]  /*16ab0*/  LDL.LU.64 R136, [R1+0x290] ;  /* 0x0002900001887983 */ /* 0x000f680000300a00 */
[----:B------:R1:W-:Y:S04]  /*16ac0*/  STL [R1+0xa0c], R0 ;  /* 0x000a0c0001007387 */ /* 0x0003e80000100800 */
[----:B------:R1:W-:Y:S02]  /*16ad0*/  STL [R1+0xa18], R138 ;  /* 0x000a188a01007387 */ /* 0x0003e40000100800 */
[----:B-1----:R-:W-:-:S02]  /*16ae0*/  IMAD.MOV.U32 R0, RZ, RZ, R139 ;  /* 0x000000ffff007224 */ /* 0x002fc400078e008b */
[----:B------:R-:W5:Y:S04]  /*16af0*/  LDL.LU.64 R138, [R1+0x310] ;  /* 0x00031000018a7983 */ /* 0x000f680000300a00 */
[----:B------:R1:W-:Y:S04]  /*16b00*/  STL [R1+0xa14], R0 ;  /* 0x000a140001007387 */ /* 0x0003e80000100800 */
[----:B------:R1:W-:Y:S02]  /*16b10*/  STL [R1+0xa20], R204 ;  /* 0x000a20cc01007387 */ /* 0x0003e40000100800 */
[----:B-1----:R-:W-:-:S02]  /*16b20*/  IMAD.MOV.U32 R0, RZ, RZ, R205 ;  /* 0x000000ffff007224 */ /* 0x002fc400078e00cd */
[----:B------:R-:W5:Y:S04]  /*16b30*/  LDL.LU.64 R204, [R1+0x8d0] ;  /* 0x0008d00001cc7983 */ /* 0x000f680000300a00 */
[----:B------:R1:W-:Y:S04]  /*16b40*/  STL [R1+0xa1c], R0 ;  /* 0x000a1c0001007387 */ /* 0x0003e80000100800 */
[----:B------:R1:W-:Y:S02]  /*16b50*/  STL [R1+0xa28], R206 ;  /* 0x000a28ce01007387 */ /* 0x0003e40000100800 */
[----:B-1----:R-:W-:-:S02]  /*16b60*/  MOV R0, R207 ;  /* 0x000000cf00007202 */ /* 0x002fc40000000f00 */
[----:B------:R-:W5:Y:S04]  /*16b70*/  LDL.LU.64 R206, [R1+0x350] ;  /* 0x0003500001ce7983 */ /* 0x000f680000300a00 */
[----:B------:R1:W-:Y:S04]  /*16b80*/  STL [R1+0xa24], R0 ;  /* 0x000a240001007387 */ /* 0x0003e80000100800 */
[----:B--2---:R2:W-:Y:S01]  /*16b90*/  STL [R1+0xa30], R212 ;  /* 0x000a30d401007387 */ /* 0x0045e20000100800 */
[----:B-1----:R-:W-:-:S03]  /*16ba0*/  IMAD.MOV.U32 R0, RZ, RZ, R213 ;  /* 0x000000ffff007224 */ /* 0x002fc600078e00d5 */
[----:B--2---:R-:W2:Y:S04]  /*16bb0*/  LDL.LU.64 R212, [R1+0x3f0] ;  /* 0x0003f00001d47983 */ /* 0x004ea80000300a00 */
[----:B------:R1:W-:Y:S04]  /*16bc0*/  STL [R1+0xa2c], R0 ;  /* 0x000a2c0001007387 */ /* 0x0003e80000100800 */
[----:B---3--:R3:W-:Y:S01]  /*16bd0*/  STL [R1+0xa38], R200 ;  /* 0x000a38c801007387 */ /* 0x0087e20000100800 */
[----:B-1----:R-:W-:-:S03]  /*16be0*/  IMAD.MOV.U32 R0, RZ, RZ, R201 ;  /* 0x000000ffff007224 */ /* 0x002fc600078e00c9 */
[----:B---3--:R-:W3:Y:S04]  /*16bf0*/  LDL.LU.64 R200, [R1+0x410] ;  /* 0x0004100001c87983 */ /* 0x008ee80000300a00 */
[----:B------:R1:W-:Y:S04]  /*16c00*/  STL [R1+0xa34], R0 ;  /* 0x000a340001007387 */ /* 0x0003e80000100800 */
[----:B----4-:R4:W-:Y:S01]  /*16c10*/  STL [R1+0xa40], R202 ;  /* 0x000a40ca01007387 */ /* 0x0109e20000100800 */
[----:B-1----:R-:W-:-:S03]  /*16c20*/  MOV R0, R203 ;  /* 0x000000cb00007202 */ /* 0x002fc60000000f00 */
[----:B----4-:R-:W4:Y:S04]  /*16c30*/  LDL.LU.64 R202, [R1+0x900] ;  /* 0x0009000001ca7983 */ /* 0x010f280000300a00 */
[----:B------:R1:W-:Y:S04]  /*16c40*/  STL [R1+0xa3c], R0 ;  /* 0x000a3c0001007387 */ /* 0x0003e80000100800 */
[----:B-----5:R5:W-:Y:S01]  /*16c50*/  STL [R1+0xa48], R248 ;  /* 0x000a48f801007387 */ /* 0x020be20000100800 */
[----:B-1----:R-:W-:-:S03]  /*16c60*/  IMAD.MOV.U32 R0, RZ, RZ, R249 ;  /* 0x000000ffff007224 */ /* 0x002fc600078e00f9 */
[----:B-----5:R-:W5:Y:S04]  /*16c70*/  LDL.LU.64 R248, [R1+0x490] ;  /* 0x0004900001f87983 */ /* 0x020f680000300a00 */
        /* <DEDUP_REMOVED lines=29> */
[----:B--2---:R2:W-:Y:S01]  /*16e50*/  STL [R1+0xa88], R212 ;  /* 0x000a88d401007387 */ /* 0x0045e20000100800 */
[----:B-1----:R-:W-:-:S03]  /*16e60*/  MOV R0, R213 ;  /* 0x000000d500007202 */ /* 0x002fc60000000f00 */
[----:B--2---:R-:W2:Y:S04]  /*16e70*/  LDL.LU.64 R212, [R1+0x750] ;  /* 0x0007500001d47983 */ /* 0x004ea80000300a00 */
        /* <DEDUP_REMOVED lines=41> */
[----:B--2---:R2:W-:Y:S01]  /*17110*/  STL [R1+0xae0], R212 ;  /* 0x000ae0d401007387 */ /* 0x0045e20000100800 */
[----:B-1----:R-:W-:-:S03]  /*17120*/  IMAD.MOV.U32 R0, RZ, RZ, R213 ;  /* 0x000000ffff007224 */ /* 0x002fc600078e00d5 */
[----:B--2---:R-:W2:Y:S04]  /*17130*/  LDL.LU.64 R212, [R1+0x9b8] ;  /* 0x0009b80001d47983 */ /* 0x004ea80000300a00 */
[----:B------:R1:W-:Y:S04]  /*17140*/  STL [R1+0xadc], R0 ;  /* 0x000adc0001007387 */ /* 0x0003e80000100800 */
[----:B---3--:R3:W-:Y:S01]  /*17150*/  STL [R1+0xae8], R200 ;  /* 0x000ae8c801007387 */ /* 0x0087e20000100800 */
[----:B-1----:R-:W-:-:S03]  /*17160*/  MOV R0, R201 ;  /* 0x000000c900007202 */ /* 0x002fc60000000f00 */
[----:B---3--:R-:W3:Y:S04]  /*17170*/  LDL.LU.64 R200, [R1+0x828] ;  /* 0x0008280001c87983 */ /* 0x008ee80000300a00 */
[----:B------:R1:W-:Y:S04]  /*17180*/  STL [R1+0xae4], R0 ;  /* 0x000ae40001007387 */ /* 0x0003e80000100800 */
[----:B----4-:R4:W-:Y:S01]  /*17190*/  STL [R1+0xaf0], R202 ;  /* 0x000af0ca01007387 */ /* 0x0109e20000100800 */
[----:B-1----:R-:W-:-:S03]  /*171a0*/  IMAD.MOV.U32 R0, RZ, RZ, R203 ;  /* 0x000000ffff007224 */ /* 0x002fc600078e00cb */
[----:B----4-:R-:W4:Y:S04]  /*171b0*/  LDL.LU.64 R202, [R1+0x830] ;  /* 0x0008300001ca7983 */ /* 0x010f280000300a00 */
[----:B------:R1:W-:Y:S04]  /*171c0*/  STL [R1+0xaec], R0 ;  /* 0x000aec0001007387 */ /* 0x0003e80000100800 */
[----:B-----5:R5:W-:Y:S01]  /*171d0*/  STL [R1+0xaf8], R248 ;  /* 0x000af8f801007387 */ /* 0x020be20000100800 */
[----:B-1----:R-:W-:-:S03]  /*171e0*/  IMAD.MOV.U32 R0, RZ, RZ, R249 ;  /* 0x000000ffff007224 */ /* 0x002fc600078e00f9 */
[----:B-----5:R-:W5:Y:S04]  /*171f0*/  LDL.LU.64 R248, [R1+0x6b8] ;  /* 0x0006b80001f87983 */ /* 0x020f680000300a00 */
        /* <DEDUP_REMOVED lines=777> */
[----:B--2---:R-:W-:Y:S04]  /*1a290*/  STL [R1+0x1110], R212 ;  /* 0x001110d401007387 */ /* 0x004fe80000100800 */
[----:B------:R-:W2:Y:S01]  /*1a2a0*/  LDL.LU.64 R218, [R1+0x120] ;  /* 0x0001200001da7983 */ /* 0x000ea20000300a00 */
[----:B-1----:R-:W-:-:S05]  /*1a2b0*/  IMAD.MOV.U32 R0, RZ, RZ, R213 ;  /* 0x000000ffff007224 */ /* 0x002fca00078e00d5 */
[----:B------:R1:W-:Y:S04]  /*1a2c0*/  STL [R1+0x110c], R0 ;  /* 0x00110c0001007387 */ /* 0x0003e80000100800 */
[----:B---3--:R-:W-:Y:S01]  /*1a2d0*/  STL [R1+0x1118], R200 ;  /* 0x001118c801007387 */ /* 0x008fe20000100800 */
[----:B-1----:R-:W-:-:S03]  /*1a2e0*/  MOV R0, R201 ;  /* 0x000000c900007202 */ /* 0x002fc60000000f00 */
[----:B------:R-:W3:Y:S04]  /*1a2f0*/  LDL.LU.64 R212, [R1+0x118] ;  /* 0x0001180001d47983 */ /* 0x000ee80000300a00 */
[----:B------:R1:W-:Y:S04]  /*1a300*/  STL [R1+0x1114], R0 ;  /* 0x0011140001007387 */ /* 0x0003e80000100800 */
[----:B----4-:R4:W-:Y:S01]  /*1a310*/  STL [R1+0x1120], R202 ;  /* 0x001120ca01007387 */ /* 0x0109e20000100800 */
[----:B-1----:R-:W-:-:S03]  /*1a320*/  IMAD.MOV.U32 R0, RZ, RZ, R203 ;  /* 0x000000ffff007224 */ /* 0x002fc600078e00cb */
[----:B------:R-:W3:Y:S04]  /*1a330*/  LDL.LU.64 R200, [R1+0x1178] ;  /* 0x0011780001c87983 */ /* 0x000ee80000300a00 */
[----:B-----5:R-:W-:Y:S04]  /*1a340*/  STL [R1+0x1128], R248 ;  /* 0x001128f801007387 */ /* 0x020fe80000100800 */
[----:B------:R1:W-:Y:S04]  /*1a350*/  STL [R1+0x111c], R0 ;  /* 0x00111c0001007387 */ /* 0x0003e80000100800 */
[----:B----4-:R-:W4:Y:S01]  /*1a360*/  LDL.LU.64 R202, [R1+0x108] ;  /* 0x0001080001ca7983 */ /* 0x010f220000300a00 */
[----:B-1----:R-:W-:-:S03]  /*1a370*/  IMAD.MOV.U32 R0, RZ, RZ, R249 ;  /* 0x000000ffff007224 */ /* 0x002fc600078e00f9 */
[----:B------:R-:W-:Y:S04]  /*1a380*/  STL [R1+0x1130], R214 ;  /* 0x001130d601007387 */ /* 0x000fe80000100800 */
[----:B------:R1:W-:Y:S04]  /*1a390*/  STL [R1+0x1124], R0 ;  /* 0x0011240001007387 */ /* 0x0003e80000100800 */
[----:B------:R-:W5:Y:S01]  /*1a3a0*/  LDL.LU.64 R248, [R1+0x100] ;  /* 0x0001000001f87983 */ /* 0x000f620000300a00 */
[----:B-1----:R-:W-:-:S03]  /*1a3b0*/  MOV R0, R215 ;  /* 0x000000d700007202 */ /* 0x002fc60000000f00 */
[----:B------:R-:W-:Y:S04]  /*1a3c0*/  STL [R1+0x1138], R250 ;  /* 0x001138fa01007387 */ /* 0x000fe80000100800 */
[----:B------:R1:W-:Y:S04]  /*1a3d0*/  STL [R1+0x112c], R0 ;  /* 0x00112c0001007387 */ /* 0x0003e80000100800 */
[----:B------:R-:W5:Y:S01]  /*1a3e0*/  LDL.LU.64 R214, [R1+0x1190] ;  /* 0x0011900001d67983 */ /* 0x000f620000300a00 */
[----:B-1----:R-:W-:-:S03]  /*1a3f0*/  IMAD.MOV.U32 R0, RZ, RZ, R251 ;  /* 0x000000ffff007224 */ /* 0x002fc600078e00fb */
[----:B------:R-:W-:Y:S04]  /*1a400*/  STL [R1+0x1140], R2 ;  /* 0x0011400201007387 */ /* 0x000fe80000100800 */
[----:B------:R1:W-:Y:S04]  /*1a410*/  STL [R1+0x1134], R0 ;  /* 0x0011340001007387 */ /* 0x0003e80000100800 */
[----:B------:R-:W5:Y:S01]  /*1a420*/  LDL.LU.64 R250, [R1+0x1198] ;  /* 0x0011980001fa7983 */ /* 0x000f620000300a00 */
        /* <DEDUP_REMOVED lines=17> */
[----:B--2---:R-:W-:Y:S04]  /*1a540*/  STL [R1+0x1168], R218 ;  /* 0x001168da01007387 */ /* 0x004fe80000100800 */
[----:B------:R1:W-:Y:S04]  /*1a550*/  STL [R1+0x115c], R0 ;  /* 0x00115c0001007387 */ /* 0x0003e80000100800 */
[----:B------:R-:W2:Y:S01]  /*1a560*/  LDL.LU.64 R206, [R1+0x11c0] ;  /* 0x0011c00001ce7983 */ /* 0x000ea20000300a00 */
[----:B-1----:R-:W-:-:S03]  /*1a570*/  IMAD.MOV.U32 R0, RZ, RZ, R219 ;  /* 0x000000ffff007224 */ /* 0x002fc600078e00db */
[----:B---3--:R-:W-:Y:S04]  /*1a580*/  STL [R1+0x1170], R212 ;  /* 0x001170d401007387 */ /* 0x008fe80000100800 */
[----:B------:R1:W-:Y:S02]  /*1a590*/  STL [R1+0x1164], R0 ;  /* 0x0011640001007387 */ /* 0x0003e40000100800 */
[----:B-1----:R-:W-:Y:S02]  /*1a5a0*/  IMAD.MOV.U32 R0, RZ, RZ, R213 ;  /* 0x000000ffff007224 */ /* 0x002fe400078e00d5 */
[----:B------:R-:W-:Y:S04]  /*1a5b0*/  STL [R1+0x1178], R200 ;  /* 0x001178c801007387 */ /* 0x000fe80000100800 */
[----:B------:R1:W-:Y:S04]  /*1a5c0*/  STL [R1+0x116c], R0 ;  /* 0x00116c0001007387 */ /* 0x0003e80000100800 */
[----:B------:R-:W3:Y:S01]  /*1a5d0*/  LDL.LU.64 R212, [R1+0x11d0] ;  /* 0x0011d00001d47983 */ /* 0x000ee20000300a00 */
[----:B-1----:R-:W-:-:S05]  /*1a5e0*/  MOV R0, R201 ;  /* 0x000000c900007202 */ /* 0x002fca0000000f00 */
[----:B------:R1:W-:Y:S04]  /*1a5f0*/  STL [R1+0x1174], R0 ;  /* 0x0011740001007387 */ /* 0x0003e80000100800 */
[----:B----4-:R4:W-:Y:S04]  /*1a600*/  STL [R1+0x1180], R202 ;  /* 0x001180ca01007387 */ /* 0x0109e80000100800 */
[----:B------:R-:W3:Y:S01]  /*1a610*/  LDL.LU.64 R200, [R1+0x11d8] ;  /* 0x0011d80001c87983 */ /* 0x000ee20000300a00 */
[----:B-1----:R-:W-:-:S03]  /*1a620*/  IMAD.MOV.U32 R0, RZ, RZ, R203 ;  /* 0x000000ffff007224 */ /* 0x002fc600078e00cb */
        /* <DEDUP_REMOVED lines=28> */
[----:B--2---:R-:W-:Y:S04]  /*1a7f0*/  STL [R1+0x11c0], R206 ;  /* 0x0011c0ce01007387 */ /* 0x004fe80000100800 */
[----:B------:R1:W-:Y:S04]  /*1a800*/  STL [R1+0x11b4], R0 ;  /* 0x0011b40001007387 */ /* 0x0003e80000100800 */
[----:B------:R-:W2:Y:S01]  /*1a810*/  LDL.LU.64 R204, [R1+0x1218] ;  /* 0x0012180001cc7983 */ /* 0x000ea20000300a00 */
[----:B-1----:R-:W-:-:S03]  /*1a820*/  MOV R0, R207 ;  /* 0x000000cf00007202 */ /* 0x002fc60000000f00 */
[----:B------:R-:W-:Y:S04]  /*1a830*/  STL [R1+0x11c8], R8 ;  /* 0x0011c80801007387 */ /* 0x000fe80000100800 */
[----:B------:R3:W-:Y:S04]  /*1a840*/  STL [R1+0x11bc], R0 ;  /* 0x0011bc0001007387 */ /* 0x0007e80000100800 */
[----:B------:R-:W2:Y:S04]  /*1a850*/  LDL.LU.64 R206, [R1+0x1220] ;  /* 0x0012200001ce7983 */ /* 0x000ea80000300a00 */
[----:B------:R-:W-:Y:S01]  /*1a860*/  STL [R1+0x11c4], R9 ;  /* 0x0011c40901007387 */ /* 0x000fe20000100800 */
[----:B---3--:R-:W-:-:S03]  /*1a870*/  IMAD.MOV.U32 R0, RZ, RZ, R213 ;  /* 0x000000ffff007224 */ /* 0x008fc600078e00d5 */
[----:B------:R-:W-:Y:S04]  /*1a880*/  STL [R1+0x11d0], R212 ;  /* 0x0011d0d401007387 */ /* 0x000fe80000100800 */
[----:B------:R-:W-:Y:S04]  /*1a890*/  STL [R1+0x11d8], R200 ;  /* 0x0011d8c801007387 */ /* 0x000fe80000100800 */
[----:B------:R1:W-:Y:S02]  /*1a8a0*/  STL [R1+0x11cc], R0 ;  /* 0x0011cc0001007387 */ /* 0x0003e40000100800 */
[----:B-1----:R-:W-:-:S02]  /*1a8b0*/  IMAD.MOV.U32 R0, RZ, RZ, R201 ;  /* 0x000000ffff007224 */ /* 0x002fc400078e00c9 */
[----:B------:R-:W3:Y:S04]  /*1a8c0*/  LDL.LU.64 R200, [R1+0x1230] ;  /* 0x0012300001c87983 */ /* 0x000ee80000300a00 */
        /* <DEDUP_REMOVED lines=9> */
[----:B------:R-:W-:Y:S04]  /*1a960*/  STL [R1+0x11f0], R214 ;  /* 0x0011f0d601007387 */ /* 0x000fe80000100800 */
[----:B------:R-:W5:Y:S01]  /*1a970*/  LDL.LU.64 R212, [R1+0x1248] ;  /* 0x0012480001d47983 */ /* 0x000f620000300a00 */
[----:B-1----:R-:W-:-:S05]  /*1a980*/  IMAD.MOV.U32 R0, RZ, RZ, R215 ;  /* 0x000000ffff007224 */ /* 0x002fca00078e00d7 */
[----:B------:R1:W-:Y:S04]  /*1a990*/  STL [R1+0x11ec], R0 ;  /* 0x0011ec0001007387 */ /* 0x0003e80000100800 */
[----:B------:R1:W-:Y:S02]  /*1a9a0*/  STL [R1+0x11f8], R250 ;  /* 0x0011f8fa01007387 */ /* 0x0003e40000100800 */
[----:B-1----:R-:W-:Y:S02]  /*1a9b0*/  MOV R0, R251 ;  /* 0x000000fb00007202 */ /* 0x002fe40000000f00 */
[----:B------:R-:W5:Y:S04]  /*1a9c0*/  LDL.LU.64 R250, [R1+0x1250] ;  /* 0x0012500001fa7983 */ /* 0x000f680000300a00 */
[----:B------:R1:W-:Y:S04]  /*1a9d0*/  STL [R1+0x11f4], R0 ;  /* 0x0011f40001007387 */ /* 0x0003e80000100800 */
[----:B------:R1:W-:Y:S02]  /*1a9e0*/  STL [R1+0x1200], R2 ;  /* 0x0012000201007387 */ /* 0x0003e40000100800 */
[----:B-1----:R-:W-:-:S02]  /*1a9f0*/  IMAD.MOV.U32 R0, RZ, RZ, R3 ;  /* 0x000000ffff007224 */ /* 0x002fc400078e0003 */
[----:B------:R-:W5:Y:S04]  /*1aa00*/  LDL.LU.64 R2, [R1+0x1258] ;  /* 0x0012580001027983 */ /* 0x000f680000300a00 */
        /* <DEDUP_REMOVED lines=9> */
[----:B--2---:R2:W-:Y:S04]  /*1aaa0*/  STL [R1+0x1218], R204 ;  /* 0x001218cc01007387 */ /* 0x0045e80000100800 */
[----:B------:R-:W5:Y:S01]  /*1aab0*/  LDL.LU.64 R136, [R1+0x1270] ;  /* 0x0012700001887983 */ /* 0x000f620000300a00 */
[----:B-1----:R-:W-:-:S05]  /*1aac0*/  IMAD.MOV.U32 R0, RZ, RZ, R205 ;  /* 0x000000ffff007224 */ /* 0x002fca00078e00cd */
[----:B------:R1:W-:Y:S04]  /*1aad0*/  STL [R1+0x1214], R0 ;  /* 0x0012140001007387 */ /* 0x0003e80000100800 */
[----:B------:R-:W-:Y:S04]  /*1aae0*/  STL [R1+0x1220], R206 ;  /* 0x001220ce01007387 */ /* 0x000fe80000100800 */
[----:B--2---:R-:W2:Y:S01]  /*1aaf0*/  LDL.LU.64 R204, [R1+0x1278] ;  /* 0x0012780001cc7983 */ /* 0x004ea20000300a00 */
[----:B-1----:R-:W-:-:S05]  /*1ab00*/  IMAD.MOV.U32 R0, RZ, RZ, R207 ;  /* 0x000000ffff007224 */ /* 0x002fca00078e00cf */
[----:B------:R1:W-:Y:S04]  /*1ab10*/  STL [R1+0x121c], R0 ;  /* 0x00121c0001007387 */ /* 0x0003e80000100800 */
[----:B------:R-:W-:Y:S04]  /*1ab20*/  STL [R1+0x1228], R14 ;  /* 0x0012280e01007387 */ /* 0x000fe80000100800 */
[----:B------:R-:W-:Y:S04]  /*1ab30*/  STL [R1+0x1224], R15 ;  /* 0x0012240f01007387 */ /* 0x000fe80000100800 */
[----:B------:R-:W2:Y:S04]  /*1ab40*/  LDL.LU.64 R218, [R1+0x1280] ;  /* 0x0012800001da7983 */ /* 0x000ea80000300a00 */
[----:B---3--:R-:W-:Y:S01]  /*1ab50*/  STL [R1+0x1230], R200 ;  /* 0x001230c801007387 */ /* 0x008fe20000100800 */
[----:B-1----:R-:W-:-:S03]  /*1ab60*/  MOV R0, R201 ;  /* 0x000000c900007202 */ /* 0x002fc60000000f00 */
[----:B------:R-:W3:Y:S04]  /*1ab70*/  LDL.LU.64 R206, [R1+0x1288] ;  /* 0x0012880001ce7983 */ /* 0x000ee80000300a00 */
[----:B------:R4:W-:Y:S02]  /*1ab80*/  STL [R1+0x122c], R0 ;  /* 0x00122c0001007387 */ /* 0x0009e40000100800 */
[----:B----4-:R-:W-:Y:S02]  /*1ab90*/  IMAD.MOV.U32 R0, RZ, RZ, R203 ;  /* 0x000000ffff007224 */ /* 0x010fe400078e00cb */
[----:B------:R-:W-:Y:S04]  /*1aba0*/  STL [R1+0x1238], R202 ;  /* 0x001238ca01007387 */ /* 0x000fe80000100800 */
[----:B------:R-:W4:Y:S04]  /*1abb0*/  LDL.LU.64 R200, [R1+0x1290] ;  /* 0x0012900001c87983 */ /* 0x000f280000300a00 */
[----:B------:R1:W-:Y:S04]  /*1abc0*/  STL [R1+0x1234], R0 ;  /* 0x0012340001007387 */ /* 0x0003e80000100800 */
[----:B-----5:R5:W-:Y:S01]  /*1abd0*/  STL [R1+0x1240], R248 ;  /* 0x001240f801007387 */ /* 0x020be20000100800 */
[----:B-1----:R-:W-:-:S03]  /*1abe0*/  IMAD.MOV.U32 R0, RZ, RZ, R249 ;  /* 0x000000ffff007224 */ /* 0x002fc600078e00f9 */
[----:B------:R-:W4:Y:S04]  /*1abf0*/  LDL.LU.64 R202, [R1+0x1298] ;  /* 0x0012980001ca7983 */ /* 0x000f280000300a00 */
[----:B------:R-:W-:Y:S04]  /*1ac00*/  STL [R1+0x1248], R212 ;  /* 0x001248d401007387 */ /* 0x000fe80000100800 */
[----:B------:R1:W-:Y:S04]  /*1ac10*/  STL [R1+0x123c], R0 ;  /* 0x00123c0001007387 */ /* 0x0003e80000100800 */
[----:B-----5:R-:W5:Y:S01]  /*1ac20*/  LDL.LU.64 R248, [R1+0x12a0] ;  /* 0x0012a00001f87983 */ /* 0x020f620000300a00 */
        /* <DEDUP_REMOVED lines=27> */
[----:B------:R-:W2:Y:S01]  /*1ade0*/  LDL.LU.64 R204, [R1+0x12d8] ;  /* 0x0012d80001cc7983 */ /* 0x000ea20000300a00 */
[----:B-1----:R-:W-:-:S03]  /*1adf0*/  IMAD.MOV.U32 R0, RZ, RZ, R219 ;  /* 0x000000ffff007224 */ /* 0x002fc600078e00db */
[----:B---3--:R-:W-:Y:S04]  /*1ae00*/  STL [R1+0x1288], R206 ;  /* 0x001288ce01007387 */ /* 0x008fe80000100800 */
[----:B------:R1:W-:Y:S02]  /*1ae10*/  STL [R1+0x127c], R0 ;  /* 0x00127c0001007387 */ /* 0x0003e40000100800 */
[----:B-1----:R-:W-:Y:S02]  /*1ae20*/  IMAD.MOV.U32 R0, RZ, RZ, R207 ;  /* 0x000000ffff007224 */ /* 0x002fe400078e00cf */
[----:B------:R-:W3:Y:S04]  /*1ae30*/  LDL.LU.64 R206, [R1+0x12e0] ;  /* 0x0012e00001ce7983 */ /* 0x000ee80000300a00 */
[----:B------:R1:W-:Y:S04]  /*1ae40*/  STL [R1+0x1284], R0 ;  /* 0x0012840001007387 */ /* 0x0003e80000100800 */
[----:B----4-:R4:W-:Y:S01]  /*1ae50*/  STL [R1+0x1290], R200 ;  /* 0x001290c801007387 */ /* 0x0109e20000100800 */
[----:B-1----:R-:W-:-:S03]  /*1ae60*/  MOV R0, R201 ;  /* 0x000000c900007202 */ /* 0x002fc60000000f00 */
[----:B------:R-:W-:Y:S04]  /*1ae70*/  STL [R1+0x1298], R202 ;  /* 0x001298ca01007387 */ /* 0x000fe80000100800 */
[----:B------:R1:W-:Y:S04]  /*1ae80*/  STL [R1+0x128c], R0 ;  /* 0x00128c0001007387 */ /* 0x0003e80000100800 */
[----:B----4-:R-:W4:Y:S01]  /*1ae90*/  LDL.LU.64 R200, [R1+0x12e8] ;  /* 0x0012e80001c87983 */ /* 0x010f220000300a00 */
[----:B-1----:R-:W-:-:S03]  /*1aea0*/  IMAD.MOV.U32 R0, RZ, RZ, R203 ;  /* 0x000000ffff007224 */ /* 0x002fc600078e00cb */
[----:B-----5:R-:W-:Y:S04]  /*1aeb0*/  STL [R1+0x12a0], R248 ;  /* 0x0012a0f801007387 */ /* 0x020fe80000100800 */
        /* <DEDUP_REMOVED lines=8> */
[----:B------:R1:W-:Y:S02]  /*1af40*/  STL [R1+0x12a4], R0 ;  /* 0x0012a40001007387 */ /* 0x0003e40000100800 */
[----:B-1----:R-:W-:Y:S02]  /*1af50*/  IMAD.MOV.U32 R0, RZ, RZ, R251 ;  /* 0x000000ffff007224 */ /* 0x002fe400078e00fb */
        /* <DEDUP_REMOVED lines=8> */
[----:B-1----:R-:W-:-:S05]  /*1afe0*/  MOV R0, R215 ;  /* 0x000000d700007202 */ /* 0x002fca0000000f00 */
[----:B------:R1:W-:Y:S04]  /*1aff0*/  STL [R1+0x12bc], R0 ;  /* 0x0012bc0001007387 */ /* 0x0003e80000100800 */
[----:B------:R2:W-:Y:S01]  /*1b000*/  STL [R1+0x12c8], R138 ;  /* 0x0012c88a01007387 */ /* 0x0005e20000100800 */
[----:B-1----:R-:W-:-:S03]  /*1b010*/  IMAD.MOV.U32 R0, RZ, RZ, R139 ;  /* 0x000000ffff007224 */ /* 0x002fc600078e008b */
[----:B--2---:R-:W2:Y:S04]  /*1b020*/  LDL.LU.64 R138, [R1+0x1318] ;  /* 0x00131800018a7983 */ /* 0x004ea80000300a00 */
[----:B------:R1:W-:Y:S04]  /*1b030*/  STL [R1+0x12c4], R0 ;  /* 0x0012c40001007387 */ /* 0x0003e80000100800 */
[----:B------:R-:W-:Y:S04]  /*1b040*/  STL [R1+0x12d0], R136 ;  /* 0x0012d08801007387 */ /* 0x000fe80000100800 */
[----:B------:R-:W2:Y:S01]  /*1b050*/  LDL.LU.64 R216, [R1+0x1320] ;  /* 0x0013200001d87983 */ /* 0x000ea20000300a00 */
[----:B-1----:R-:W-:-:S05]  /*1b060*/  IMAD.MOV.U32 R0, RZ, RZ, R137 ;  /* 0x000000ffff007224 */ /* 0x002fca00078e0089 */
[----:B------:R1:W-:Y:S04]  /*1b070*/  STL [R1+0x12cc], R0 ;  /* 0x0012cc0001007387 */ /* 0x0003e80000100800 */
[----:B------:R-:W-:Y:S04]  /*1b080*/  STL [R1+0x12d8], R204 ;  /* 0x0012d8cc01007387 */ /* 0x000fe80000100800 */
[----:B------:R-:W2:Y:S01]  /*1b090*/  LDL.LU.64 R218, [R1+0x1328] ;  /* 0x0013280001da7983 */ /* 0x000ea20000300a00 */
[----:B-1----:R-:W-:-:S03]  /*1b0a0*/  MOV R0, R205 ;  /* 0x000000cd00007202 */ /* 0x002fc60000000f00 */
[----:B------:R-:W2:Y:S04]  /*1b0b0*/  LDL.LU.64 R212, [R1+0x1330] ;  /* 0x0013300001d47983 */ /* 0x000ea80000300a00 */
[----:B------:R1:W-:Y:S04]  /*1b0c0*/  STL [R1+0x12d4], R0 ;  /* 0x0012d40001007387 */ /* 0x0003e80000100800 */
[----:B---3--:R-:W-:Y:S04]  /*1b0d0*/  STL [R1+0x12e0], R206 ;  /* 0x0012e0ce01007387 */ /* 0x008fe80000100800 */
[----:B------:R-:W3:Y:S01]  /*1b0e0*/  LDL.LU.64 R214, [R1+0x1338] ;  /* 0x0013380001d67983 */ /* 0x000ee20000300a00 */
[----:B-1----:R-:W-:-:S03]  /*1b0f0*/  IMAD.MOV.U32 R0, RZ, RZ, R207 ;  /* 0x000000ffff007224 */ /* 0x002fc600078e00cf */
[----:B------:R-:W3:Y:S04]  /*1b100*/  LDL.LU.64 R204, [R1+0x1340] ;  /* 0x0013400001cc7983 */ /* 0x000ee80000300a00 */
[----:B------:R1:W-:Y:S04]  /*1b110*/  STL [R1+0x12dc], R0 ;  /* 0x0012dc0001007387 */ /* 0x0003e80000100800 */
[----:B----4-:R-:W-:Y:S01]  /*1b120*/  STL [R1+0x12e8], R200 ;  /* 0x0012e8c801007387 */ /* 0x010fe20000100800 */
[----:B-1----:R-:W-:-:S03]  /*1b130*/  IMAD.MOV.U32 R0, RZ, RZ, R201 ;  /* 0x000000ffff007224 */ /* 0x002fc600078e00c9 */
[----:B------:R-:W4:Y:S04]  /*1b140*/  LDL.LU.64 R136, [R1+0x1348] ;  /* 0x0013480001887983 */ /* 0x000f280000300a00 */
[----:B-----5:R-:W-:Y:S04]  /*1b150*/  STL [R1+0x12f0], R202 ;  /* 0x0012f0ca01007387 */ /* 0x020fe80000100800 */
[----:B------:R1:W-:Y:S04]  /*1b160*/  STL [R1+0x12e4], R0 ;  /* 0x0012e40001007387 */ /* 0x0003e80000100800 */
[----:B------:R-:W5:Y:S01]  /*1b170*/  LDL.LU.64 R206, [R1+0x1350] ;  /* 0x0013500001ce7983 */ /* 0x000f620000300a00 */
[----:B-1----:R-:W-:-:S03]  /*1b180*/  MOV R0, R203 ;  /* 0x000000cb00007202 */ /* 0x002fc60000000f00 */
[----:B------:R-:W-:Y:S04]  /*1b190*/  STL [R1+0x12f8], R248 ;  /* 0x0012f8f801007387 */ /* 0x000fe80000100800 */
[----:B------:R1:W-:Y:S04]  /*1b1a0*/  STL [R1+0x12ec], R0 ;  /* 0x0012ec0001007387 */ /* 0x0003e80000100800 */
[----:B------:R-:W5:Y:S04]  /*1b1b0*/  LDL.LU.64 R200, [R1+0x1358] ;  /* 0x0013580001c87983 */ /* 0x000f680000300a00 */
[----:B------:R-:W5:Y:S01]  /*1b1c0*/  LDL.LU.64 R202, [R1+0x1360] ;  /* 0x0013600001ca7983 */ /* 0x000f620000300a00 */
[----:B-1----:R-:W-:-:S05]  /*1b1d0*/  IMAD.MOV.U32 R0, RZ, RZ, R249 ;  /* 0x000000ffff007224 */ /* 0x002fca00078e00f9 */
[----:B------:R1:W-:Y:S04]  /*1b1e0*/  STL [R1+0x12f4], R0 ;  /* 0x0012f40001007387 */ /* 0x0003e80000100800 */
[----:B------:R-:W-:Y:S01]  /*1b1f0*/  STL [R1+0x1300], R250 ;  /* 0x001300fa01007387 */ /* 0x000fe20000100800 */
[----:B-1----:R-:W-:-:S03]  /*1b200*/  IMAD.MOV.U32 R0, RZ, RZ, R251 ;  /* 0x000000ffff007224 */ /* 0x002fc600078e00fb */
[----:B------:R-:W5:Y:S04]  /*1b210*/  LDL.LU.64 R248, [R1+0x1368] ;  /* 0x0013680001f87983 */ /* 0x000f680000300a00 */
[----:B------:R1:W-:Y:S02]  /*1b220*/  STL [R1+0x12fc], R0 ;  /* 0x0012fc0001007387 */ /* 0x0003e40000100800 */
[----:B-1----:R-:W-:Y:S02]  /*1b230*/  MOV R0, R3 ;  /* 0x0000000300007202 */ /* 0x002fe40000000f00 */
[----:B------:R1:W-:Y:S04]  /*1b240*/  STL [R1+0x1308], R2 ;  /* 0x0013080201007387 */ /* 0x0003e80000100800 */
[----:B------:R-:W5:Y:S04]  /*1b250*/  LDL.LU.64 R250, [R1+0x1370] ;  /* 0x0013700001fa7983 */ /* 0x000f680000300a00 */
[----:B------:R1:W-:Y:S04]  /*1b260*/  STL [R1+0x1304], R0 ;  /* 0x0013040001007387 */ /* 0x0003e80000100800 */
[----:B------:R-:W-:Y:S04]  /*1b270*/  STL [R1+0x1310], R78 ;  /* 0x0013104e01007387 */ /* 0x000fe80000100800 */
[----:B-1----:R-:W5:Y:S01]  /*1b280*/  LDL.LU.64 R2, [R1+0x1378] ;  /* 0x0013780001027983 */ /* 0x002f620000300a00 */
[----:B------:R-:W-:-:S03]  /*1b290*/  IMAD.MOV.U32 R0, RZ, RZ, R79 ;  /* 0x000000ffff007224 */ /* 0x000fc600078e004f */
[----:B--2---:R-:W-:Y:S04]  /*1b2a0*/  STL [R1+0x1318], R138 ;  /* 0x0013188a01007387 */ /* 0x004fe80000100800 */
[----:B------:R1:W-:Y:S02]  /*1b2b0*/  STL [R1+0x130c], R0 ;  /* 0x00130c0001007387 */ /* 0x0003e40000100800 */
[----:B-1----:R-:W-:Y:S02]  /*1b2c0*/  IMAD.MOV.U32 R0, RZ, RZ, R139 ;  /* 0x000000ffff007224 */ /* 0x002fe400078e008b */
[----:B------:R-:W2:Y:S04]  /*1b2d0*/  LDL.LU.64 R138, [R1+0x1380] ;  /* 0x00138000018a7983 */ /* 0x000ea80000300a00 */
[----:B------:R1:W-:Y:S04]  /*1b2e0*/  STL [R1+0x1314], R0 ;  /* 0x0013140001007387 */ /* 0x0003e80000100800 */
[----:B------:R-:W-:Y:S01]  /*1b2f0*/  STL [R1+0x1320], R216 ;  /* 0x001320d801007387 */ /* 0x000fe20000100800 */
[----:B-1----:R-:W-:-:S03]  /*1b300*/  MOV R0, R217 ;  /* 0x000000d900007202 */ /* 0x002fc60000000f00 */
[----:B------:R-:W-:Y:S04]  /*1b310*/  STL [R1+0x1328], R218 ;  /* 0x001328da01007387 */ /* 0x000fe80000100800 */
[----:B------:R1:W-:Y:S04]  /*1b320*/  STL [R1+0x131c], R0 ;  /* 0x00131c0001007387 */ /* 0x0003e80000100800 */
[----:B------:R-:W-:Y:S01]  /*1b330*/  STL [R1+0x1330], R212 ;  /* 0x001330d401007387 */ /* 0x000fe20000100800 */
[----:B-1----:R-:W-:-:S05]  /*1b340*/  IMAD.MOV.U32 R0, RZ, RZ, R219 ;  /* 0x000000ffff007224 */ /* 0x002fca00078e00db */
[----:B------:R1:W-:Y:S02]  /*1b350*/  STL [R1+0x1324], R0 ;  /* 0x0013240001007387 */ /* 0x0003e40000100800 */
[----:B-1----:R-:W-:Y:S02]  /*1b360*/  IMAD.MOV.U32 R0, RZ, RZ, R213 ;  /* 0x000000ffff007224 */ /* 0x002fe400078e00d5 */
[----:B---3--:R-:W-:Y:S04]  /*1b370*/  STL [R1+0x1338], R214 ;  /* 0x001338d601007387 */ /* 0x008fe80000100800 */
[----:B------:R1:W-:Y:S04]  /*1b380*/  STL [R1+0x132c], R0 ;  /* 0x00132c0001007387 */ /* 0x0003e80000100800 */
[----:B------:R-:W-:Y:S01]  /*1b390*/  STL [R1+0x1340], R204 ;  /* 0x001340cc01007387 */ /* 0x000fe20000100800 */
[----:B-1----:R-:W-:-:S05]  /*1b3a0*/  MOV R0, R215 ;  /* 0x000000d700007202 */ /* 0x002fca0000000f00 */
[----:B------:R1:W-:Y:S02]  /*1b3b0*/  STL [R1+0x1334], R0 ;  /* 0x0013340001007387 */ /* 0x0003e40000100800 */
[----:B-1----:R-:W-:Y:S02]  /*1b3c0*/  IMAD.MOV.U32 R0, RZ, RZ, R205 ;  /* 0x000000ffff007224 */ /* 0x002fe400078e00cd */
[----:B----4-:R-:W-:Y:S04]  /*1b3d0*/  STL [R1+0x1348], R136 ;  /* 0x0013488801007387 */ /* 0x010fe80000100800 */
[----:B------:R1:W-:Y:S04]  /*1b3e0*/  STL [R1+0x133c], R0 ;  /* 0x00133c0001007387 */ /* 0x0003e80000100800 */
[----:B------:R-:W3:Y:S01]  /*1b3f0*/  LDL.LU.64 R204, [R1+0x13a0] ;  /* 0x0013a00001cc7983 */ /* 0x000ee20000300a00 */
[----:B-1----:R-:W-:-:S03]  /*1b400*/  IMAD.MOV.U32 R0, RZ, RZ, R137 ;  /* 0x000000ffff007224 */ /* 0x002fc600078e0089 */
[----:B-----5:R-:W-:Y:S04]  /*1b410*/  STL [R1+0x1350], R206 ;  /* 0x001350ce01007387 */ /* 0x020fe80000100800 */
[----:B------:R1:W-:Y:S02]  /*1b420*/  STL [R1+0x1344], R0 ;  /* 0x0013440001007387 */ /* 0x0003e40000100800 */
[----:B-1----:R-:W-:Y:S02]  /*1b430*/  MOV R0, R207 ;  /* 0x000000cf00007202 */ /* 0x002fe40000000f00 */
[----:B------:R-:W4:Y:S04]  /*1b440*/  LDL.LU.64 R206, [R1+0x13a8] ;  /* 0x0013a80001ce7983 */ /* 0x000f280000300a00 */
[----:B------:R1:W-:Y:S02]  /*1b450*/  STL [R1+0x134c], R0 ;  /* 0x00134c0001007387 */ /* 0x0003e40000100800 */
[----:B-1----:R-:W-:-:S02]  /*1b460*/  IMAD.MOV.U32 R0, RZ, RZ, R201 ;  /* 0x000000ffff007224 */ /* 0x002fc400078e00c9 */
[----:B------:R1:W-:Y:S04]  /*1b470*/  STL [R1+0x1358], R200 ;  /* 0x001358c801007387 */ /* 0x0003e80000100800 */
[----:B------:R-:W-:Y:S04]  /*1b480*/  STL [R1+0x1360], R202 ;  /* 0x001360ca01007387 */ /* 0x000fe80000100800 */
[----:B------:R5:W-:Y:S04]  /*1b490*/  STL [R1+0x1354], R0 ;  /* 0x0013540001007387 */ /* 0x000be80000100800 */
[----:B-1----:R-:W4:Y:S01]  /*1b4a0*/  LDL.LU.64 R200, [R1+0x13b0] ;  /* 0x0013b00001c87983 */ /* 0x002f220000300a00 */
[----:B-----5:R-:W-:-:S03]  /*1b4b0*/  IMAD.MOV.U32 R0, RZ, RZ, R203 ;  /* 0x000000ffff007224 */ /* 0x020fc600078e00cb */
[----:B------:R-:W-:Y:S04]  /*1b4c0*/  STL [R1+0x1368], R248 ;  /* 0x001368f801007387 */ /* 0x000fe80000100800 */
[----:B------:R1:W-:Y:S04]  /*1b4d0*/  STL [R1+0x135c], R0 ;  /* 0x00135c0001007387 */ /* 0x0003e80000100800 */
[----:B------:R-:W5:Y:S01]  /*1b4e0*/  LDL.LU.64 R202, [R1+0x13b8] ;  /* 0x0013b80001ca7983 */ /* 0x000f620000300a00 */
[----:B-1----:R-:W-:-:S05]  /*1b4f0*/  MOV R0, R249 ;  /* 0x000000f900007202 */ /* 0x002fca0000000f00 */
[----:B------:R1:W-:Y:S04]  /*1b500*/  STL [R1+0x1364], R0 ;  /* 0x0013640001007387 */ /* 0x0003e80000100800 */
[----:B------:R1:W-:Y:S02]  /*1b510*/  STL [R1+0x1370], R250 ;  /* 0x001370fa01007387 */ /* 0x0003e40000100800 */
[----:B-1----:R-:W-:Y:S02]  /*1b520*/  IMAD.MOV.U32 R0, RZ, RZ, R251 ;  /* 0x000000ffff007224 */ /* 0x002fe400078e00fb */
[----:B------:R-:W-:Y:S04]  /*1b530*/  STL [R1+0x1378], R2 ;  /* 0x0013780201007387 */ /* 0x000fe80000100800 */
[----:B------:R1:W-:Y:S04]  /*1b540*/  STL [R1+0x136c], R0 ;  /* 0x00136c0001007387 */ /* 0x0003e80000100800 */
[----:B------:R-:W5:Y:S04]  /*1b550*/  LDL.LU.64 R248, [R1+0x13c0] ;  /* 0x0013c00001f87983 */ /* 0x000f680000300a00 */
[----:B------:R-:W5:Y:S01]  /*1b560*/  LDL.LU.64 R250, [R1+0x13c8] ;  /* 0x0013c80001fa7983 */ /* 0x000f620000300a00 */
[----:B-1----:R-:W-:-:S05]  /*1b570*/  IMAD.MOV.U32 R0, RZ, RZ, R3 ;  /* 0x000000ffff007224 */ /* 0x002fca00078e0003 */
[----:B------:R1:W-:Y:S04]  /*1b580*/  STL [R1+0x1374], R0 ;  /* 0x0013740001007387 */ /* 0x0003e80000100800 */
[----:B--2---:R-:W-:Y:S04]  /*1b590*/  STL [R1+0x1380], R138 ;  /* 0x0013808a01007387 */ /* 0x004fe80000100800 */
[----:B------:R-:W2:Y:S01]  /*1b5a0*/  LDL.LU.64 R2, [R1+0x13d0] ;  /* 0x0013d00001027983 */ /* 0x000ea20000300a00 */
[----:B-1----:R-:W-:-:S03]  /*1b5b0*/  MOV R0, R139 ;  /* 0x0000008b00007202 */ /* 0x002fc60000000f00 */
[----:B------:R-:W-:Y:S04]  /*1b5c0*/  STL [R1+0x1388], R4 ;  /* 0x0013880401007387 */ /* 0x000fe80000100800 */
[----:B------:R1:W-:Y:S02]  /*1b5d0*/  STL [R1+0x137c], R0 ;  /* 0x00137c0001007387 */ /* 0x0003e40000100800 */
[----:B-1----:R-:W-:Y:S02]  /*1b5e0*/  IMAD.MOV.U32 R0, RZ, RZ, R5 ;  /* 0x000000ffff007224 */ /* 0x002fe400078e0005 */
[----:B------:R-:W2:Y:S04]  /*1b5f0*/  LDL.LU.64 R4, [R1+0x13d8] ;  /* 0x0013d80001047983 */ /* 0x000ea80000300a00 */
[----:B------:R1:W-:Y:S04]  /*1b600*/  STL [R1+0x1384], R0 ;  /* 0x0013840001007387 */ /* 0x0003e80000100800 */
[----:B------:R-:W-:Y:S04]  /*1b610*/  STL [R1+0x1390], R104 ;  /* 0x0013906801007387 */ /* 0x000fe80000100800 */
[----:B------:R-:W-:Y:S04]  /*1b620*/  STL [R1+0x138c], R105 ;  /* 0x00138c6901007387 */ /* 0x000fe80000100800 */
[----:B------:R-:W-:Y:S04]  /*1b630*/  STL [R1+0x1398], R106 ;  /* 0x0013986a01007387 */ /* 0x000fe80000100800 */
[----:B------:R-:W2:Y:S04]  /*1b640*/  LDL.LU.64 R216, [R1+0x13e0] ;  /* 0x0013e00001d87983 */ /* 0x000ea80000300a00 */
[----:B------:R-:W-:Y:S04]  /*1b650*/  STL [R1+0x1394], R107 ;  /* 0x0013946b01007387 */ /* 0x000fe80000100800 */
[----:B------:R-:W2:Y:S04]  /*1b660*/  LDL.LU.64 R218, [R1+0x13e8] ;  /* 0x0013e80001da7983 */ /* 0x000ea80000300a00 */
[----:B---3--:R-:W-:Y:S04]  /*1b670*/  STL [R1+0x13a0], R204 ;  /* 0x0013a0cc01007387 */ /* 0x008fe80000100800 */
[----:B------:R-:W3:Y:S01]  /*1b680*/  LDL.LU.64 R212, [R1+0x13f0] ;  /* 0x0013f00001d47983 */ /* 0x000ee20000300a00 */
[----:B-1----:R-:W-:-:S03]  /*1b690*/  IMAD.MOV.U32 R0, RZ, RZ, R205 ;  /* 0x000000ffff007224 */ /* 0x002fc600078e00cd */
[----:B------:R-:W3:Y:S04]  /*1b6a0*/  LDL.LU.64 R214, [R1+0x13f8] ;  /* 0x0013f80001d67983 */ /* 0x000ee80000300a00 */
[----:B------:R1:W-:Y:S04]  /*1b6b0*/  STL [R1+0x139c], R0 ;  /* 0x00139c0001007387 */ /* 0x0003e80000100800 */
[----:B----4-:R-:W-:Y:S04]  /*1b6c0*/  STL [R1+0x13a8], R206 ;  /* 0x0013a8ce01007387 */ /* 0x010fe80000100800 */
[----:B------:R-:W4:Y:S01]  /*1b6d0*/  LDL.LU.64 R136, [R1+0x1400] ;  /* 0x0014000001887983 */ /* 0x000f220000300a00 */
[----:B-1----:R-:W-:-:S03]  /*1b6e0*/  MOV R0, R207 ;  /* 0x000000cf00007202 */ /* 0x002fc60000000f00 */
[----:B------:R-:W4:Y:S04]  /*1b6f0*/  LDL.LU.64 R138, [R1+0x1408] ;  /* 0x00140800018a7983 */ /* 0x000f280000300a00 */
[----:B------:R1:W-:Y:S04]  /*1b700*/  STL [R1+0x13a4], R0 ;  /* 0x0013a40001007387 */ /* 0x0003e80000100800 */
[----:B------:R5:W-:Y:S01]  /*1b710*/  STL [R1+0x13b0], R200 ;  /* 0x0013b0c801007387 */ /* 0x000be20000100800 */
[----:B-1----:R-:W-:-:S03]  /*1b720*/  IMAD.MOV.U32 R0, RZ, RZ, R201 ;  /* 0x000000ffff007224 */ /* 0x002fc600078e00c9 */
[----:B------:R-:W4:Y:S04]  /*1b730*/  LDL.LU.64 R204, [R1+0x1410] ;  /* 0x0014100001cc7983 */ /* 0x000f280000300a00 */
[----:B------:R-:W4:Y:S04]  /*1b740*/  LDL.LU.64 R206, [R1+0x1418] ;  /* 0x0014180001ce7983 */ /* 0x000f280000300a00 */
[----:B------:R1:W-:Y:S04]  /*1b750*/  STL [R1+0x13ac], R0 ;  /* 0x0013ac0001007387 */ /* 0x0003e80000100800 */
[----:B-----5:R5:W-:Y:S04]  /*1b760*/  STL [R1+0x13b8], R202 ;  /* 0x0013b8ca01007387 */ /* 0x020be80000100800 */
[----:B------:R-:W4:Y:S01]  /*1b770*/  LDL.LU.64 R200, [R1+0x1420] ;  /* 0x0014200001c87983 */ /* 0x000f220000300a00 */
[----:B-1----:R-:W-:-:S03]  /*1b780*/  IMAD.MOV.U32 R0, RZ, RZ, R203 ;  /* 0x000000ffff007224 */ /* 0x002fc600078e00cb */
[----:B-----5:R-:W5:Y:S04]  /*1b790*/  LDL.LU.64 R202, [R1+0x1428] ;  /* 0x0014280001ca7983 */ /* 0x020f680000300a00 */
[----:B------:R1:W-:Y:S02]  /*1b7a0*/  STL [R1+0x13b4], R0 ;  /* 0x0013b40001007387 */ /* 0x0003e40000100800 */
[----:B-1----:R-:W-:Y:S02]  /*1b7b0*/  MOV R0, R249 ;  /* 0x000000f900007202 */ /* 0x002fe40000000f00 */
[----:B------:R-:W-:Y:S04]  /*1b7c0*/  STL [R1+0x13c0], R248 ;  /* 0x0013c0f801007387 */ /* 0x000fe80000100800 */
[----:B------:R-:W-:Y:S04]  /*1b7d0*/  STL [R1+0x13c8], R250 ;  /* 0x0013c8fa01007387 */ /* 0x000fe80000100800 */
[----:B------:R1:W-:Y:S02]  /*1b7e0*/  STL [R1+0x13bc], R0 ;  /* 0x0013bc0001007387 */ /* 0x0003e40000100800 */
[----:B-1----:R-:W-:-:S02]  /*1b7f0*/  IMAD.MOV.U32 R0, RZ, RZ, R251 ;  /* 0x000000ffff007224 */ /* 0x002fc400078e00fb */
[----:B--2---:R-:W-:Y:S04]  /*1b800*/  STL [R1+0x13d0], R2 ;  /* 0x0013d00201007387 */ /* 0x004fe80000100800 */
[----:B------:R1:W-:Y:S04]  /*1b810*/  STL [R1+0x13c4], R0 ;  /* 0x0013c40001007387 */ /* 0x0003e80000100800 */
[----:B------:R-:W2:Y:S04]  /*1b820*/  LDL.LU.64 R248, [R1+0x1440] ;  /* 0x0014400001f87983 */ /* 0x000ea80000300a00 */
[----:B------:R-:W2:Y:S01]  /*1b830*/  LDL.LU.64 R250, [R1+0x1448] ;  /* 0x0014480001fa7983 */ /* 0x000ea20000300a00 */
[----:B-1----:R-:W-:-:S05]  /*1b840*/  IMAD.MOV.U32 R0, RZ, RZ, R3 ;  /* 0x000000ffff007224 */ /* 0x002fca00078e0003 */
[----:B------:R1:W-:Y:S04]  /*1b850*/  STL [R1+0x13cc], R0 ;  /* 0x0013cc0001007387 */ /* 0x0003e80000100800 */
[----:B------:R1:W-:Y:S04]  /*1b860*/  STL [R1+0x13d8], R4 ;  /* 0x0013d80401007387 */ /* 0x0003e80000100800 */
[----:B------:R-:W2:Y:S01]  /*1b870*/  LDL.LU.64 R2, [R1+0x1450] ;  /* 0x0014500001027983 */ /* 0x000ea20000300a00 */
[----:B-1----:R-:W-:-:S03]  /*1b880*/  MOV R0, R5 ;  /* 0x0000000500007202 */ /* 0x002fc60000000f00 */
[----:B------:R-:W2:Y:S04]  /*1b890*/  LDL.LU.64 R4, [R1+0x1458] ;  /* 0x0014580001047983 */ /* 0x000ea80000300a00 */
[----:B------:R1:W-:Y:S04]  /*1b8a0*/  STL [R1+0x13d4], R0 ;  /* 0x0013d40001007387 */ /* 0x0003e80000100800 */
[----:B------:R-:W-:Y:S01]  /*1b8b0*/  STL [R1+0x13e0], R216 ;  /* 0x0013e0d801007387 */ /* 0x000fe20000100800 */
[----:B-1----:R-:W-:-:S03]  /*1b8c0*/  IMAD.MOV.U32 R0, RZ, RZ, R217 ;  /* 0x000000ffff007224 */ /* 0x002fc600078e00d9 */
[----:B------:R-:W-:Y:S04]  /*1b8d0*/  STL [R1+0x13e8], R218 ;  /* 0x0013e8da01007387 */ /* 0x000fe80000100800 */
        /* <DEDUP_REMOVED lines=10> */
[----:B------:R-:W-:Y:S01]  /*1b980*/  STL [R1+0x1408], R138 ;  /* 0x0014088a01007387 */ /* 0x000fe20000100800 */
[----:B-1----:R-:W-:-:S05]  /*1b990*/  IMAD.MOV.U32 R0, RZ, RZ, R137 ;  /* 0x000000ffff007224 */ /* 0x002fca00078e0089 */
[----:B------:R1:W-:Y:S04]  /*1b9a0*/  STL [R1+0x13fc], R0 ;  /* 0x0013fc0001007387 */ /* 0x0003e80000100800 */
[----:B------:R-:W-:Y:S01]  /*1b9b0*/  STL [R1+0x1410], R204 ;  /* 0x001410cc01007387 */ /* 0x000fe20000100800 */
[----:B-1----:R-:W-:-:S05]  /*1b9c0*/  MOV R0, R139 ;  /* 0x0000008b00007202 */ /* 0x002fca0000000f00 */
[----:B------:R1:W-:Y:S04]  /*1b9d0*/  STL [R1+0x1404], R0 ;  /* 0x0014040001007387 */ /* 0x0003e80000100800 */
[----:B------:R-:W-:Y:S01]  /*1b9e0*/  STL [R1+0x1418], R206 ;  /* 0x001418ce01007387 */ /* 0x000fe20000100800 */
[----:B-1----:R-:W-:-:S05]  /*1b9f0*/  IMAD.MOV.U32 R0, RZ, RZ, R205 ;  /* 0x000000ffff007224 */ /* 0x002fca00078e00cd */
[----:B------:R1:W-:Y:S04]  /*1ba00*/  STL [R1+0x140c], R0 ;  /* 0x00140c0001007387 */ /* 0x0003e80000100800 */
[----:B------:R-:W-:Y:S01]  /*1ba10*/  STL [R1+0x1420], R200 ;  /* 0x001420c801007387 */ /* 0x000fe20000100800 */
[----:B-1----:R-:W-:-:S05]  /*1ba20*/  IMAD.MOV.U32 R0, RZ, RZ, R207 ;  /* 0x000000ffff007224 */ /* 0x002fca00078e00cf */
[----:B------:R1:W-:Y:S04]  /*1ba30*/  STL [R1+0x1414], R0 ;  /* 0x0014140001007387 */ /* 0x0003e80000100800 */
[----:B-----5:R-:W-:Y:S01]  /*1ba40*/  STL [R1+0x1428], R202 ;  /* 0x001428ca01007387 */ /* 0x020fe20000100800 */
[----:B-1----:R-:W-:-:S05]  /*1ba50*/  MOV R0, R201 ;  /* 0x000000c900007202 */ /* 0x002fca0000000f00 */
[----:B------:R1:W-:Y:S04]  /*1ba60*/  STL [R1+0x141c], R0 ;  /* 0x00141c0001007387 */ /* 0x0003e80000100800 */
[----:B------:R-:W-:Y:S01]  /*1ba70*/  STL [R1+0x1430], R144 ;  /* 0x0014309001007387 */ /* 0x000fe20000100800 */
[----:B-1----:R-:W-:-:S05]  /*1ba80*/  IMAD.MOV.U32 R0, RZ, RZ, R203 ;  /* 0x000000ffff007224 */ /* 0x002fca00078e00cb */
[----:B------:R2:W-:Y:S04]  /*1ba90*/  STL [R1+0x1424], R0 ;  /* 0x0014240001007387 */ /* 0x0005e80000100800 */
[----:B------:R-:W-:Y:S04]  /*1baa0*/  STL [R1+0x142c], R145 ;  /* 0x00142c9101007387 */ /* 0x000fe80000100800 */
[----:B------:R-:W-:Y:S04]  /*1bab0*/  STL [R1+0x1438], R146 ;  /* 0x0014389201007387 */ /* 0x000fe80000100800 */
[----:B------:R-:W-:Y:S01]  /*1bac0*/  STL [R1+0x1434], R147 ;  /* 0x0014349301007387 */ /* 0x000fe20000100800 */
[----:B--2---:R-:W-:-:S03]  /*1bad0*/  IMAD.MOV.U32 R0, RZ, RZ, R249 ;  /* 0x000000ffff007224 */ /* 0x004fc600078e00f9 */
[----:B------:R-:W-:Y:S04]  /*1bae0*/  STL [R1+0x1440], R248 ;  /* 0x001440f801007387 */ /* 0x000fe80000100800 */
[----:B------:R-:W-:Y:S04]  /*1baf0*/  STL [R1+0x1448], R250 ;  /* 0x001448fa01007387 */ /* 0x000fe80000100800 */
[----:B------:R1:W-:Y:S02]  /*1bb00*/  STL [R1+0x143c], R0 ;  /* 0x00143c0001007387 */ /* 0x0003e40000100800 */
[----:B-1----:R-:W-:-:S02]  /*1bb10*/  MOV R0, R251 ;  /* 0x000000fb00007202 */ /* 0x002fc40000000f00 */
[----:B------:R-:W-:Y:S04]  /*1bb20*/  STL [R1+0x1450], R2 ;  /* 0x0014500201007387 */ /* 0x000fe80000100800 */
[----:B------:R1:W-:Y:S04]  /*1bb30*/  STL [R1+0x1444], R0 ;  /* 0x0014440001007387 */ /* 0x0003e80000100800 */
[----:B------:R-:W-:Y:S01]  /*1bb40*/  STL [R1+0x1458], R4 ;  /* 0x0014580401007387 */ /* 0x000fe20000100800 */
[----:B-1----:R-:W-:-:S05]  /*1bb50*/  IMAD.MOV.U32 R0, RZ, RZ, R3 ;  /* 0x000000ffff007224 */ /* 0x002fca00078e0003 */
[----:B------:R1:W-:Y:S04]  /*1bb60*/  STL [R1+0x144c], R0 ;  /* 0x00144c0001007387 */ /* 0x0003e80000100800 */
[----:B------:R-:W-:Y:S01]  /*1bb70*/  STL [R1+0x1460], R156 ;  /* 0x0014609c01007387 */ /* 0x000fe20000100800 */
[----:B-1----:R-:W-:-:S05]  /*1bb80*/  IMAD.MOV.U32 R0, RZ, RZ, R5 ;  /* 0x000000ffff007224 */ /* 0x002fca00078e0005 */
[----:B------:R1:W-:Y:S04]  /*1bb90*/  STL [R1+0x1454], R0 ;  /* 0x0014540001007387 */ /* 0x0003e80000100800 */
[----:B------:R-:W-:Y:S04]  /*1bba0*/  STL [R1+0x145c], R157 ;  /* 0x00145c9d01007387 */ /* 0x000fe80000100800 */
        /* <DEDUP_REMOVED lines=22> */
[----:B------:R-:W2:Y:S04]  /*1bd10*/  LDL.LU.64 R250, [R1+0x1510] ;  /* 0x0015100001fa7983 */ /* 0x000ea80000300a00 */
[----:B------:R-:W-:Y:S04]  /*1bd20*/  STL [R1+0x14c0], R180 ;  /* 0x0014c0b401007387 */ /* 0x000fe80000100800 */
[----:B------:R-:W-:Y:S04]  /*1bd30*/  STL [R1+0x14bc], R181 ;  /* 0x0014bcb501007387 */ /* 0x000fe80000100800 */
[----:B------:R-:W-:Y:S04]  /*1bd40*/  STL [R1+0x14c8], R182 ;  /* 0x0014c8b601007387 */ /* 0x000fe80000100800 */
[----:B------:R-:W3:Y:S04]  /*1bd50*/  LDL.LU.64 R2, [R1+0x1518] ;  /* 0x0015180001027983 */ /* 0x000ee80000300a00 */
[----:B------:R-:W-:Y:S04]  /*1bd60*/  STL [R1+0x14c4], R183 ;  /* 0x0014c4b701007387 */ /* 0x000fe80000100800 */
[----:B------:R-:W-:Y:S04]  /*1bd70*/  STL [R1+0x14d0], R184 ;  /* 0x0014d0b801007387 */ /* 0x000fe80000100800 */
[----:B------:R-:W-:Y:S04]  /*1bd80*/  STL [R1+0x14cc], R185 ;  /* 0x0014ccb901007387 */ /* 0x000fe80000100800 */
[----:B------:R-:W4:Y:S04]  /*1bd90*/  LDL.LU.64 R216, [R1+0x1520] ;  /* 0x0015200001d87983 */ /* 0x000f280000300a00 */
[----:B------:R-:W-:Y:S04]  /*1bda0*/  STL [R1+0x14d8], R186 ;  /* 0x0014d8ba01007387 */ /* 0x000fe80000100800 */
[----:B------:R-:W-:Y:S04]  /*1bdb0*/  STL [R1+0x14d4], R187 ;  /* 0x0014d4bb01007387 */ /* 0x000fe80000100800 */
[----:B------:R-:W5:Y:S04]  /*1bdc0*/  LDL.LU.64 R4, [R1+0x1528] ;  /* 0x0015280001047983 */ /* 0x000f680000300a00 */
[----:B------:R-:W-:Y:S04]  /*1bdd0*/  STL [R1+0x14e0], R188 ;  /* 0x0014e0bc01007387 */ /* 0x000fe80000100800 */
[----:B------:R-:W-:Y:S04]  /*1bde0*/  STL [R1+0x14dc], R189 ;  /* 0x0014dcbd01007387 */ /* 0x000fe80000100800 */
[----:B------:R-:W-:Y:S04]  /*1bdf0*/  STL [R1+0x14e8], R190 ;  /* 0x0014e8be01007387 */ /* 0x000fe80000100800 */
[----:B------:R-:W-:Y:S04]  /*1be00*/  STL [R1+0x14e4], R191 ;  /* 0x0014e4bf01007387 */ /* 0x000fe80000100800 */
[----:B------:R-:W-:Y:S04]  /*1be10*/  STL [R1+0x14f0], R192 ;  /* 0x0014f0c001007387 */ /* 0x000fe80000100800 */
[----:B------:R-:W-:Y:S04]  /*1be20*/  STL [R1+0x14ec], R193 ;  /* 0x0014ecc101007387 */ /* 0x000fe80000100800 */
[----:B------:R-:W5:Y:S04]  /*1be30*/  LDL.LU.64 R218, [R1+0x1540] ;  /* 0x0015400001da7983 */ /* 0x000f680000300a00 */
        /* <DEDUP_REMOVED lines=12> */
[----:B--2---:R-:W-:Y:S04]  /*1bf00*/  STL [R1+0x1510], R250 ;  /* 0x001510fa01007387 */ /* 0x004fe80000100800 */
[----:B------:R-:W2:Y:S01]  /*1bf10*/  LDL.LU.64 R200, [R1+0x1578] ;  /* 0x0015780001c87983 */ /* 0x000ea20000300a00 */
[----:B-1----:R-:W-:-:S03]  /*1bf20*/  MOV R0, R251 ;  /* 0x000000fb00007202 */ /* 0x002fc60000000f00 */
[----:B------:R-:W2:Y:S04]  /*1bf30*/  LDL.LU.64 R202, [R1+0x1580] ;  /* 0x0015800001ca7983 */ /* 0x000ea80000300a00 */
[----:B------:R1:W-:Y:S04]  /*1bf40*/  STL [R1+0x150c], R0 ;  /* 0x00150c0001007387 */ /* 0x0003e80000100800 */
[----:B---3--:R3:W-:Y:S04]  /*1bf50*/  STL [R1+0x1518], R2 ;  /* 0x0015180201007387 */ /* 0x0087e80000100800 */
[----:B------:R-:W2:Y:S01]  /*1bf60*/  LDL.LU.64 R248, [R1+0x1588] ;  /* 0x0015880001f87983 */ /* 0x000ea20000300a00 */
[----:B-1----:R-:W-:-:S03]  /*1bf70*/  IMAD.MOV.U32 R0, RZ, RZ, R3 ;  /* 0x000000ffff007224 */ /* 0x002fc600078e0003 */
[----:B------:R-:W2:Y:S04]  /*1bf80*/  LDL.LU.64 R250, [R1+0x1590] ;  /* 0x0015900001fa7983 */ /* 0x000ea80000300a00 */
[----:B------:R1:W-:Y:S04]  /*1bf90*/  STL [R1+0x1514], R0 ;  /* 0x0015140001007387 */ /* 0x0003e80000100800 */
[----:B----4-:R-:W-:Y:S04]  /*1bfa0*/  STL [R1+0x1520], R216 ;  /* 0x001520d801007387 */ /* 0x010fe80000100800 */
[----:B---3--:R-:W3:Y:S01]  /*1bfb0*/  LDL.LU.64 R2, [R1+0x1598] ;  /* 0x0015980001027983 */ /* 0x008ee20000300a00 */
[----:B-1----:R-:W-:-:S03]  /*1bfc0*/  IMAD.MOV.U32 R0, RZ, RZ, R217 ;  /* 0x000000ffff007224 */ /* 0x002fc600078e00d9 */
[----:B-----5:R-:W-:Y:S04]  /*1bfd0*/  STL [R1+0x1528], R4 ;  /* 0x0015280401007387 */ /* 0x020fe80000100800 */
[----:B------:R1:W-:Y:S04]  /*1bfe0*/  STL [R1+0x151c], R0 ;  /* 0x00151c0001007387 */ /* 0x0003e80000100800 */
[----:B------:R-:W-:Y:S01]  /*1bff0*/  STL [R1+0x1530], R208 ;  /* 0x001530d001007387 */ /* 0x000fe20000100800 */
[----:B-1----:R-:W-:-:S05]  /*1c000*/  MOV R0, R5 ;  /* 0x0000000500007202 */ /* 0x002fca0000000f00 */
[----:B------:R1:W-:Y:S04]  /*1c010*/  STL [R1+0x1524], R0 ;  /* 0x0015240001007387 */ /* 0x0003e80000100800 */
[----:B------:R-:W-:Y:S04]  /*1c020*/  STL [R1+0x152c], R209 ;  /* 0x00152cd101007387 */ /* 0x000fe80000100800 */
[----:B------:R-:W4:Y:S01]  /*1c030*/  LDL.LU.64 R4, [R1+0x15b0] ;  /* 0x0015b00001047983 */ /* 0x000f220000300a00 */
[----:B-1----:R-:W-:-:S03]  /*1c040*/  IMAD.MOV.U32 R0, RZ, RZ, R219 ;  /* 0x000000ffff007224 */ /* 0x002fc600078e00db */
[----:B------:R-:W-:Y:S04]  /*1c050*/  STL [R1+0x1538], R210 ;  /* 0x001538d201007387 */ /* 0x000fe80000100800 */
[----:B------:R-:W-:Y:S04]  /*1c060*/  STL [R1+0x1534], R211 ;  /* 0x001534d301007387 */ /* 0x000fe80000100800 */
[----:B------:R-:W-:Y:S04]  /*1c070*/  STL [R1+0x1540], R218 ;  /* 0x001540da01007387 */ /* 0x000fe80000100800 */
[----:B------:R-:W-:Y:S04]  /*1c080*/  STL [R1+0x1548], R212 ;  /* 0x001548d401007387 */ /* 0x000fe80000100800 */
        /* <DEDUP_REMOVED lines=13> */
[----:B------:R-:W-:Y:S01]  /*1c160*/  STL [R1+0x1570], R206 ;  /* 0x001570ce01007387 */ /* 0x000fe20000100800 */
[----:B-1----:R-:W-:-:S05]  /*1c170*/  MOV R0, R205 ;  /* 0x000000cd00007202 */ /* 0x002fca0000000f00 */
[----:B------:R1:W-:Y:S02]  /*1c180*/  STL [R1+0x1564], R0 ;  /* 0x0015640001007387 */ /* 0x0003e40000100800 */
[----:B-1----:R-:W-:Y:S02]  /*1c190*/  IMAD.MOV.U32 R0, RZ, RZ, R207 ;  /* 0x000000ffff007224 */ /* 0x002fe400078e00cf */
[----:B--2---:R-:W-:Y:S04]  /*1c1a0*/  STL [R1+0x1578], R200 ;  /* 0x001578c801007387 */ /* 0x004fe80000100800 */
        /* <DEDUP_REMOVED lines=10> */
[----:B---3--:R-:W-:Y:S01]  /*1c250*/  STL [R1+0x1598], R2 ;  /* 0x0015980201007387 */ /* 0x008fe20000100800 */
[----:B-1----:R-:W-:-:S05]  /*1c260*/  IMAD.MOV.U32 R0, RZ, RZ, R251 ;  /* 0x000000ffff007224 */ /* 0x002fca00078e00fb */
[----:B------:R1:W-:Y:S04]  /*1c270*/  STL [R1+0x158c], R0 ;  /* 0x00158c0001007387 */ /* 0x0003e80000100800 */
[----:B------:R-:W-:Y:S01]  /*1c280*/  STL [R1+0x15a0], R236 ;  /* 0x0015a0ec01007387 */ /* 0x000fe20000100800 */
[----:B-1----:R-:W-:-:S05]  /*1c290*/  MOV R0, R3 ;  /* 0x0000000300007202 */ /* 0x002fca0000000f00 */
[----:B------:R4:W-:Y:S04]  /*1c2a0*/  STL [R1+0x1594], R0 ;  /* 0x0015940001007387 */ /* 0x0009e80000100800 */
[----:B------:R-:W-:Y:S04]  /*1c2b0*/  STL [R1+0x159c], R237 ;  /* 0x00159ced01007387 */ /* 0x000fe80000100800 */
[----:B------:R-:W-:Y:S01]  /*1c2c0*/  STL [R1+0x15a8], R238 ;  /* 0x0015a8ee01007387 */ /* 0x000fe20000100800 */
[----:B----4-:R-:W-:-:S03]  /*1c2d0*/  IMAD.MOV.U32 R0, RZ, RZ, R5 ;  /* 0x000000ffff007224 */ /* 0x010fc600078e0005 */
[----:B------:R-:W-:Y:S04]  /*1c2e0*/  STL [R1+0x15a4], R239 ;  /* 0x0015a4ef01007387 */ /* 0x000fe80000100800 */
[----:B------:R-:W-:Y:S04]  /*1c2f0*/  STL [R1+0x15b0], R4 ;  /* 0x0015b00401007387 */ /* 0x000fe80000100800 */
[----:B------:R-:W-:Y:S04]  /*1c300*/  STL [R1+0x15b8], R12 ;  /* 0x0015b80c01007387 */ /* 0x000fe80000100800 */
[----:B------:R1:W-:Y:S04]  /*1c310*/  STL [R1+0x15ac], R0 ;  /* 0x0015ac0001007387 */ /* 0x0003e80000100800 */
[----:B------:R-:W-:Y:S01]  /*1c320*/  STL [R1+0x15c0], R244 ;  /* 0x0015c0f401007387 */ /* 0x000fe20000100800 */
[----:B-1----:R-:W-:-:S05]  /*1c330*/  IMAD.MOV.U32 R0, RZ, RZ, R13 ;  /* 0x000000ffff007224 */ /* 0x002fca00078e000d */
[----:B------:R1:W-:Y:S04]  /*1c340*/  STL [R1+0x15b4], R0 ;  /* 0x0015b40001007387 */ /* 0x0003e80000100800 */
[----:B------:R-:W-:Y:S04]  /*1c350*/  STL [R1+0x15bc], R245 ;  /* 0x0015bcf501007387 */ /* 0x000fe80000100800 */
[----:B------:R-:W-:Y:S01]  /*1c360*/  STL [R1+0x15c8], R246 ;  /* 0x0015c8f601007387 */ /* 0x000fe20000100800 */
[----:B-1----:R-:W-:-:S03]  /*1c370*/  IMAD.MOV.U32 R0, RZ, RZ, R7 ;  /* 0x000000ffff007224 */ /* 0x002fc600078e0007 */
[----:B------:R-:W-:Y:S04]  /*1c380*/  STL [R1+0x15c4], R247 ;  /* 0x0015c4f701007387 */ /* 0x000fe80000100800 */
[----:B------:R-:W-:Y:S04]  /*1c390*/  STL [R1+0x15d0], R6 ;  /* 0x0015d00601007387 */ /* 0x000fe80000100800 */
[----:B------:R1:W-:Y:S04]  /*1c3a0*/  STL [R1+0x15cc], R0 ;  /* 0x0015cc0001007387 */ /* 0x0003e80000100800 */
        /* <DEDUP_REMOVED lines=314> */
[----:B------:R2:W-:Y:S01]  /*1d750*/  STL [R1+0x338], RZ ;  /* 0x000338ff01007387 */ /* 0x0005e20000100800 */
[----:B------:R-:W3:Y:S03]  /*1d760*/  S2R R13, SR_TID.X ;  /* 0x00000000000d7919 */ /* 0x000ee60000002100 */
        /* <DEDUP_REMOVED lines=25> */
[----:B---3--:R-:W-:-:S02]  /*1d900*/  SHF.L.U32 R2, R13, 0x1, RZ ;  /* 0x000000010d027819 */ /* 0x008fc400000006ff */
[C---:B------:R-:W-:Y:S02]  /*1d910*/  LOP3.LUT R3, R13.reuse, 0x7, RZ, 0xc0, !PT ;  /* 0x000000070d037812 */ /* 0x040fe400078ec0ff */
[----:B------:R-:W-:Y:S02]  /*1d920*/  LOP3.LUT R4, R13, 0x3, RZ, 0xc0, !PT ;  /* 0x000000030d047812 */ /* 0x000fe400078ec0ff */
[----:B-1----:R-:W-:Y:S01]  /*1d930*/  LOP3.LUT R0, R2, 0x40, RZ, 0xc0, !PT ;  /* 0x0000004002007812 */ /* 0x002fe200078ec0ff */
[----:B------:R-:W-:Y:S01]  /*1d940*/  USHF.R.S32.HI UR9, URZ, 0x1f, UR12 ;  /* 0x0000001fff097899 */ /* 0x000fe2000801140c */
[----:B------:R-:W-:Y:S01]  /*1d950*/  IMAD R3, R3, 0x110, RZ ;  /* 0x0000011003037824 */ /* 0x000fe200078e02ff */
[----:B------:R-:W-:Y:S01]  /*1d960*/  USHF.R.S32.HI UR10, URZ, 0x1f, UR7 ;  /* 0x0000001fff0a7899 */ /* 0x000fe20008011407 */
[----:B------:R-:W-:Y:S01]  /*1d970*/  IMAD R4, R4, 0x420, RZ ;  /* 0x0000042004047824 */ /* 0x000fe200078e02ff */
[----:B------:R-:W-:Y:S01]  /*1d980*/  LOP3.LUT R0, R0, 0x1c, R13, 0xf8, !PT ;  /* 0x0000001c00007812 */ /* 0x000fe200078ef80d */
[----:B------:R-:W-:Y:S01]  /*1d990*/  USHF.R.S32.HI UR15, URZ, 0x1f, UR8 ;  /* 0x0000001fff0f7899 */ /* 0x000fe20008011408 */
[----:B------:R-:W-:Y:S01]  /*1d9a0*/  LOP3.LUT R2, R3, 0x30, R2, 0x78, !PT ;  /* 0x0000003003027812 */ /* 0x000fe200078e7802 */
[----:B------:R-:W-:Y:S01]  /*1d9b0*/  ULEA.HI UR9, UR9, UR12, URZ, 0x6 ;  /* 0x0000000c09097291 */ /* 0x000fe2000f8f30ff */
[----:B------:R-:W-:-:S02]  /*1d9c0*/  LOP3.LUT R0, R4, R0, RZ, 0x3c, !PT ;  /* 0x0000000004007212 */ /* 0x000fc400078e3cff */
        /* <DEDUP_REMOVED lines=85> */
[----:B------:R-:W-:Y:S01]  /*1df20*/  CS2R R250, SRZ ;  /* 0x0000000000fa7805 */ /* 0x000fe2000001ff00 */
[----:B------:R-:W-:Y:S02]  /*1df30*/  USHF.L.U32 UR13, UR7, 0x2, URZ ;  /* 0x00000002070d7899 */ /* 0x000fe400080006ff */
[----:B------:R-:W-:Y:S02]  /*1df40*/  USHF.L.U32 UR14, UR8, 0x2, URZ ;  /* 0x00000002080e7899 */ /* 0x000fe400080006ff */
[----:B------:R-:W-:Y:S01]  /*1df50*/  USHF.L.U64.HI UR7, UR7, 0x2, UR10 ;  /* 0x0000000207077899 */ /* 0x000fe2000801020a */
[----:B------:R-:W-:Y:S01]  /*1df60*/  UMOV UR4, URZ ;  /* 0x000000ff00047c82 */ /* 0x000fe20008000000 */
[----:B------:R-:W-:Y:S01]  /*1df70*/  UMOV UR11, 0x1 ;  /* 0x00000001000b7882 */ /* 0x000fe20000000000 */
[----:B------:R-:W-:-:S02]  /*1df80*/  USHF.L.U64.HI UR8, UR8, 0x2, UR15 ;  /* 0x0000000208087899 */ /* 0x000fc4000801020f */
[----:B------:R-:W-:Y:S01]  /*1df90*/  USHF.R.S32.HI UR9, URZ, 0x6, UR9 ;  /* 0x00000006ff097899 */ /* 0x000fe20008011409 */
[----:B--2---:R-:W-:-:S11]  /*1dfa0*/  UMOV UR10, 0xffffffff ;  /* 0xffffffff000a7882 */ /* 0x004fd60000000000 */
.L_x_1:
[----:B------:R-:W-:-:S04]  /*1dfb0*/  DEPBAR.LE SB0, 0x2 ;  /* 0x000080800000791a */ /* 0x000fc80000000000 */
[----:B------:R-:W-:Y:S01]  /*1dfc0*/  UIADD3 UR10, UPT, UPT, UR10, 0x1, URZ ;  /* 0x000000010a0a7890 */ /* 0x000fe2000fffe0ff */
[----:B--2---:R-:W-:Y:S01]  /*1dfd0*/  LOP3.LUT R3, R0, 0x20, RZ, 0x3c, !PT ;  /* 0x0000002000037812 */ /* 0x004fe200078e3cff */
[----:B-----5:R-:W-:Y:S02]  /*1dfe0*/  STL [R1+0x16e0], R252 ;  /* 0x0016e0fc01007387 */ /* 0x020fe40000100800 */
[----:B------:R-:W-:-:S04]  /*1dff0*/  UISETP.GT.AND UP0, UPT, UR10, 0x1, UPT ;  /* 0x000000010a00788c */ /* 0x000fc8000bf04270 */
[----:B------:R-:W-:-:S04]  /*1e000*/  USEL UR10, UR10, URZ, !UP0 ;  /* 0x000000ff0a0a7287 */ /* 0x000fc8000c000000 */
[----:B------:R-:W-:Y:S01]  /*1e010*/  ULEA UR12, UR10, UR5, 0x10 ;  /* 0x000000050a0c7291 */ /* 0x000fe2000f8e80ff */
[----:B------:R-:W-:Y:S01]  /*1e020*/  BAR.SYNC.DEFER_BLOCKING 0x0 ;  /* 0x0000000000007b1d */ /* 0x000fe20000010000 */
[----:B------:R-:W-:-:S07]  /*1e030*/  ULEA UR15, UR10, UR5, 0xf ;  /* 0x000000050a0f7291 */ /* 0x000fce000f8e78ff */
[----:B------:R-:W-:Y:S04]  /*1e040*/  LDS R104, [R0+UR12] ;  /* 0x0000000c00687984 */ /* 0x000fe80008000800 */
[----:B------:R-:W-:Y:S04]  /*1e050*/  LDS R106, [R0+UR12+0x1000] ;  /* 0x0010000c006a7984 */ /* 0x000fe80008000800 */
[----:B------:R-:W-:Y:S04]  /*1e060*/  LDS R105, [R3+UR12] ;  /* 0x0000000c03697984 */ /* 0x000fe80008000800 */
[----:B------:R-:W-:Y:S04]  /*1e070*/  LDS R107, [R3+UR12+0x1000] ;  /* 0x0010000c036b7984 */ /* 0x000fe80008000800 */
[----:B------:R-:W1:Y:S04]  /*1e080*/  LDSM.16.M88.4 R8, [R2+UR15+0x20000] ;  /* 0x0200000f0208783b */ /* 0x000e680008000200 */
[----:B------:R-:W-:Y:S04]  /*1e090*/  LDS R144, [R0+UR12+0x80] ;  /* 0x0000800c00907984 */ /* 0x000fe80008000800 */
[----:B------:R-:W-:Y:S04]  /*1e0a0*/  LDS R146, [R0+UR12+0x1080] ;  /* 0x0010800c00927984 */ /* 0x000fe80008000800 */
[----:B------:R-:W-:Y:S04]  /*1e0b0*/  LDS R145, [R3+UR12+0x80] ;  /* 0x0000800c03917984 */ /* 0x000fe80008000800 */
[----:B------:R-:W2:Y:S04]  /*1e0c0*/  LDS R147, [R3+UR12+0x1080] ;  /* 0x0010800c03937984 */ /* 0x000ea80008000800 */
[----:B------:R-:W-:Y:S04]  /*1e0d0*/  LDS R188, [R0+UR12+0x100] ;  /* 0x0001000c00bc7984 */ /* 0x000fe80008000800 */
[----:B------:R-:W-:Y:S04]  /*1e0e0*/  LDS R190, [R0+UR12+0x1100] ;  /* 0x0011000c00be7984 */ /* 0x000fe80008000800 */
[----:B------:R-:W-:Y:S04]  /*1e0f0*/  LDS R189, [R3+UR12+0x100] ;  /* 0x0001000c03bd7984 */ /* 0x000fe80008000800 */
[----:B------:R-:W3:Y:S04]  /*1e100*/  LDS R191, [R3+UR12+0x1100] ;  /* 0x0011000c03bf7984 */ /* 0x000ee80008000800 */
[----:B------:R-:W-:Y:S04]  /*1e110*/  LDS R208, [R0+UR12+0x180] ;  /* 0x0001800c00d07984 */ /* 0x000fe80008000800 */
[----:B------:R-:W-:Y:S01]  /*1e120*/  LDS R210, [R0+UR12+0x1180] ;  /* 0x0011800c00d27984 */ /* 0x000fe20008000800 */
[-C--:B-1----:R-:W-:Y:S03]  /*1e130*/  HMMA.1688.F32.TF32 R160, R104, R8.reuse, R16 ;  /* 0x0000000868a0723c */ /* 0x082fe60000081010 */
[----:B------:R-:W-:Y:S04]  /*1e140*/  LDS R209, [R3+UR12+0x180] ;  /* 0x0001800c03d17984 */ /* 0x000fe80008000800 */
[----:B------:R-:W1:Y:S04]  /*1e150*/  LDS R211, [R3+UR12+0x1180] ;  /* 0x0011800c03d37984 */ /* 0x000e680008000800 */
[----:B------:R-:W-:Y:S04]  /*1e160*/  LDS R236, [R0+UR12+0x200] ;  /* 0x0002000c00ec7984 */ /* 0x000fe80008000800 */
[----:B------:R-:W-:Y:S01]  /*1e170*/  LDS R238, [R0+UR12+0x1200] ;  /* 0x0012000c00ee7984 */ /* 0x000fe20008000800 */
[-C--:B--2---:R-:W-:Y:S03]  /*1e180*/  HMMA.1688.F32.TF32 R156, R144, R8.reuse, R20 ;  /* 0x00000008909c723c */ /* 0x084fe60000081014 */
[----:B------:R-:W-:Y:S04]  /*1e190*/  LDS R237, [R3+UR12+0x200] ;  /* 0x0002000c03ed7984 */ /* 0x000fe80008000800 */
[----:B------:R-:W2:Y:S04]  /*1e1a0*/  LDS R239, [R3+UR12+0x1200] ;  /* 0x0012000c03ef7984 */ /* 0x000ea80008000800 */
[----:B------:R-:W-:Y:S04]  /*1e1b0*/  LDS R244, [R0+UR12+0x280] ;  /* 0x0002800c00f47984 */ /* 0x000fe80008000800 */
[----:B------:R-:W-:Y:S01]  /*1e1c0*/  LDS R246, [R0+UR12+0x1280] ;  /* 0x0012800c00f67984 */ /* 0x000fe20008000800 */
[-C--:B---3--:R-:W-:Y:S03]  /*1e1d0*/  HMMA.1688.F32.TF32 R16, R188, R8.reuse, R56 ;  /* 0x00000008bc10723c */ /* 0x088fe60000081038 */
[----:B------:R-:W-:Y:S04]  /*1e1e0*/  LDS R245, [R3+UR12+0x280] ;  /* 0x0002800c03f57984 */ /* 0x000fe80008000800 */
[----:B------:R-:W3:Y:S04]  /*1e1f0*/  LDS R247, [R3+UR12+0x1280] ;  /* 0x0012800c03f77984 */ /* 0x000ee80008000800 */
[----:B------:R-:W-:Y:S04]  /*1e200*/  LDS R4, [R0+UR12+0x300] ;  /* 0x0003000c00047984 */ /* 0x000fe80008000800 */
[----:B------:R-:W-:Y:S01]  /*1e210*/  LDS R6, [R0+UR12+0x1300] ;  /* 0x0013000c00067984 */ /* 0x000fe20008000800 */
[-C--:B-1----:R-:W-:Y:S03]  /*1e220*/  HMMA.1688.F32.TF32 R20, R208, R8.reuse, R84 ;  /* 0x00000008d014723c */ /* 0x082fe60000081054 */
[----:B------:R-:W-:Y:S04]  /*1e230*/  LDS R5, [R3+UR12+0x300] ;  /* 0x0003000c03057984 */ /* 0x000fe80008000800 */
[----:B------:R-:W1:Y:S04]  /*1e240*/  LDS R7, [R3+UR12+0x1300] ;  /* 0x0013000c03077984 */ /* 0x000e680008000800 */
[----:B------:R-:W-:Y:S04]  /*1e250*/  STL [R1+0x2438], R10 ;  /* 0x0024380a01007387 */ /* 0x000fe80000100800 */
[----:B------:R-:W-:Y:S01]  /*1e260*/  STL [R1+0x2404], R11 ;  /* 0x0024040b01007387 */ /* 0x000fe20000100800 */
[-C--:B--2---:R-:W-:Y:S03]  /*1e270*/  HMMA.1688.F32.TF32 R24, R236, R8.reuse, R24 ;  /* 0x00000008ec18723c */ /* 0x084fe60000081018 */
[----:B------:R-:W-:Y:S04]  /*1e280*/  STL.64 [R1+0x360], R160 ;  /* 0x000360a001007387 */ /* 0x000fe80000100a00 */
[----:B------:R-:W-:Y:S04]  /*1e290*/  STL.64 [R1+0x368], R162 ;  /* 0x000368a201007387 */ /* 0x000fe80000100a00 */
[----:B------:R-:W-:Y:S04]  /*1e2a0*/  STL.64 [R1+0x350], R156 ;  /* 0x0003509c01007387 */ /* 0x000fe80000100a00 */
[----:B------:R-:W-:Y:S04]  /*1e2b0*/  STL.64 [R1+0x358], R158 ;  /* 0x0003589e01007387 */ /* 0x000fe80000100a00 */
[----:B------:R-:W-:Y:S04]  /*1e2c0*/  STL.64 [R1+0x340], R16 ;  /* 0x0003401001007387 */ /* 0x000fe80000100a00 */
[----:B------:R3:W-:Y:S04]  /*1e2d0*/  STL.64 [R1+0x348], R18 ;  /* 0x0003481201007387 */ /* 0x0007e80000100a00 */
[----:B------:R-:W-:Y:S04]  /*1e2e0*/  LDS R12, [R0+UR12+0x380] ;  /* 0x0003800c000c7984 */ /* 0x000fe80008000800 */
[----:B------:R-:W-:Y:S01]  /*1e2f0*/  LDS R14, [R0+UR12+0x1380] ;  /* 0x0013800c000e7984 */ /* 0x000fe20008000800 */
[-C--:B---3--:R-:W-:Y:S03]  /*1e300*/  HMMA.1688.F32.TF32 R16, R244, R8.reuse, R140 ;  /* 0x00000008f410723c */ /* 0x088fe6000008108c */
[----:B------:R-:W-:Y:S04]  /*1e310*/  LDS R13, [R3+UR12+0x380] ;  /* 0x0003800c030d7984 */ /* 0x000fe80008000800 */
[----:B------:R-:W2:Y:S04]  /*1e320*/  LDS R15, [R3+UR12+0x1380] ;  /* 0x0013800c030f7984 */ /* 0x000ea80008000800 */
[----:B------:R-:W-:Y:S04]  /*1e330*/  STL.64 [R1+0x410], R20 ;  /* 0x0004101401007387 */ /* 0x000fe80000100a00 */
[----:B------:R1:W-:Y:S04]  /*1e340*/  STL.64 [R1+0x418], R22 ;  /* 0x0004181601007387 */ /* 0x0003e80000100a00 */
[----:B------:R-:W-:Y:S04]  /*1e350*/  STL.64 [R1+0x480], R24 ;  /* 0x0004801801007387 */ /* 0x000fe80000100a00 */
[----:B------:R-:W-:Y:S01]  /*1e360*/  STL.64 [R1+0x488], R26 ;  /* 0x0004881a01007387 */ /* 0x000fe20000100a00 */
[-C--:B-1----:R-:W-:Y:S03]  /*1e370*/  HMMA.1688.F32.TF32 R20, R4, R8.reuse, R28 ;  /* 0x000000080414723c */ /* 0x082fe6000008101c */
[----:B------:R-:W-:Y:S04]  /*1e380*/  STL.64 [R1+0x540], R16 ;  /* 0x0005401001007387 */ /* 0x000fe80000100a00 */
[----:B------:R-:W-:Y:S04]  /*1e390*/  STL.64 [R1+0x548], R18 ;  /* 0x0005481201007387 */ /* 0x000fe80000100a00 */
[----:B------:R-:W1:Y:S04]  /*1e3a0*/  LDSM.16.M88.4 R16, [R2+UR15+0x20800] ;  /* 0x0208000f0210783b */ /* 0x000e680008000200 */
[----:B------:R-:W-:Y:S04]  /*1e3b0*/  LDSM.16.M88.4 R24, [R2+UR15+0x21800] ;  /* 0x0218000f0218783b */ /* 0x000fe80008000200 */
[----:B------:R-:W-:Y:S01]  /*1e3c0*/  LDSM.16.M88.4 R28, [R2+UR15+0x22000] ;  /* 0x0220000f021c783b */ /* 0x000fe20008000200 */
[----:B--2---:R-:W-:Y:S03]  /*1e3d0*/  HMMA.1688.F32.TF32 R8, R12, R8, R216 ;  /* 0x000000080c08723c */ /* 0x004fe600000810d8 */
[----:B------:R-:W-:Y:S04]  /*1e3e0*/  STL.64 [R1+0x6a0], R20 ;  /* 0x0006a01401007387 */ /* 0x000fe80000100a00 */
[----:B------:R-:W-:Y:S04]  /*1e3f0*/  STL.64 [R1+0x6a8], R22 ;  /* 0x0006a81601007387 */ /* 0x000fe80000100a00 */
[----:B------:R-:W2:Y:S04]  /*1e400*/  LDSM.16.M88.4 R20, [R2+UR15+0x21000] ;  /* 0x0210000f0214783b */ /* 0x000ea80008000200 */
[----:B-1----:R-:W-:Y:S01]  /*1e410*/  STL [R1+0x2400], R18 ;  /* 0x0024001201007387 */ /* 0x002fe20000100800 */
[-C--:B------:R-:W-:Y:S03]  /*1e420*/  HMMA.1688.F32.TF32 R84, R104, R16.reuse, R232 ;  /* 0x000000106854723c */ /* 0x080fe600000810e8 */
[----:B------:R-:W-:Y:S04]  /*1e430*/  STL.64 [R1+0x800], R8 ;  /* 0x0008000801007387 */ /* 0x000fe80000100a00 */
[----:B------:R1:W-:Y:S01]  /*1e440*/  STL.64 [R1+0x808], R10 ;  /* 0x0008080a01007387 */ /* 0x0003e20000100a00 */
[-C--:B------:R-:W-:Y:S03]  /*1e450*/  HMMA.1688.F32.TF32 R56, R144, R16.reuse, R60 ;  /* 0x000000109038723c */ /* 0x080fe6000008103c */
[----:B------:R-:W-:Y:S05]  /*1e460*/  STL [R1+0x23fc], R19 ;  /* 0x0023fc1301007387 */ /* 0x000fea0000100800 */
[-C--:B------:R-:W-:Y:S01]  /*1e470*/  HMMA.1688.F32.TF32 R60, R208, R16.reuse, R88 ;  /* 0x00000010d03c723c */ /* 0x080fe20000081058 */
[----:B--2---:R-:W-:Y:S04]  /*1e480*/  STL [R1+0x243c], R22 ;  /* 0x00243c1601007387 */ /* 0x004fe80000100800 */
[----:B------:R-:W-:Y:S03]  /*1e490*/  STL [R1+0x23f8], R23 ;  /* 0x0023f81701007387 */ /* 0x000fe60000100800 */
[-C--:B-1----:R-:W-:Y:S01]  /*1e4a0*/  HMMA.1688.F32.TF32 R8, R188, R16.reuse, R152 ;  /* 0x00000010bc08723c */ /* 0x082fe20000081098 */
[----:B------:R-:W-:Y:S04]  /*1e4b0*/  STL [R1+0x2444], R26 ;  /* 0x0024441a01007387 */ /* 0x000fe80000100800 */
[----:B------:R-:W-:Y:S04]  /*1e4c0*/  STL [R1+0x2440], R27 ;  /* 0x0024401b01007387 */ /* 0x000fe80000100800 */
[----:B------:R-:W-:Y:S04]  /*1e4d0*/  STL.64 [R1+0x2a0], R84 ;  /* 0x0002a05401007387 */ /* 0x000fe80000100a00 */
[----:B------:R-:W-:Y:S06]  /*1e4e0*/  STL.64 [R1+0x2a8], R86 ;  /* 0x0002a85601007387 */ /* 0x000fec0000100a00 */
[----:B------:R-:W-:Y:S01]  /*1e4f0*/  IMAD.MOV.U32 R252, RZ, RZ, R11 ;  /* 0x000000fffffc7224 */ /* 0x000fe200078e000b */
[----:B------:R1:W-:Y:S04]  /*1e500*/  STL.64 [R1+0x2c0], R8 ;  /* 0x0002c00801007387 */ /* 0x0003e80000100a00 */
[----:B------:R-:W-:Y:S04]  /*1e510*/  STL.64 [R1+0x290], R56 ;  /* 0x0002903801007387 */ /* 0x000fe80000100a00 */
[----:B------:R2:W-:Y:S04]  /*1e520*/  STL.64 [R1+0x298], R58 ;  /* 0x0002983a01007387 */ /* 0x0005e80000100a00 */
[----:B------:R3:W-:Y:S04]  /*1e530*/  STL [R1+0x2c8], R10 ;  /* 0x0002c80a01007387 */ /* 0x0007e80000100800 */
[----:B------:R-:W-:Y:S04]  /*1e540*/  STL [R1+0x2344], R252 ;  /* 0x002344fc01007387 */ /* 0x000fe80000100800 */
[----:B-1----:R-:W4:Y:S01]  /*1e550*/  LDL.LU.64 R8, [R1+0x50] ;  /* 0x0000500001087983 */ /* 0x002f220000300a00 */
[-C--:B--2---:R-:W-:Y:S03]  /*1e560*/  HMMA.1688.F32.TF32 R56, R236, R16.reuse, R148 ;  /* 0x00000010ec38723c */ /* 0x084fe60000081094 */
[----:B------:R-:W-:Y:S04]  /*1e570*/  STL.64 [R1+0x310], R60 ;  /* 0x0003103c01007387 */ /* 0x000fe80000100a00 */
[----:B------:R1:W-:Y:S04]  /*1e580*/  STL.64 [R1+0x318], R62 ;  /* 0x0003183e01007387 */ /* 0x0003e80000100a00 */
[----:B---3--:R-:W4:Y:S04]  /*1e590*/  LDL.LU.64 R10, [R1+0x58] ;  /* 0x00005800010a7983 */ /* 0x008f280000300a00 */
[----:B------:R-:W-:Y:S04]  /*1e5a0*/  LDSM.16.M88.4 R84, [R2+UR15+0x27800] ;  /* 0x0278000f0254783b */ /* 0x000fe80008000200 */
[----:B------:R-:W-:Y:S01]  /*1e5b0*/  STL.64 [R1+0x3f0], R56 ;  /* 0x0003f03801007387 */ /* 0x000fe20000100a00 */
[-C--:B-1----:R-:W-:Y:S03]  /*1e5c0*/  HMMA.1688.F32.TF32 R60, R4, R16.reuse, R128 ;  /* 0x00000010043c723c */ /* 0x082fe60000081080 */
[----:B------:R1:W-:Y:S05]  /*1e5d0*/  STL.64 [R1+0x3f8], R58 ;  /* 0x0003f83a01007387 */ /* 0x0003ea0000100a00 */
[-C--:B-1----:R-:W-:Y:S08]  /*1e5e0*/  HMMA.1688.F32.TF32 R56, R244, R16.reuse, R132 ;  /* 0x00000010f438723c */ /* 0x082ff00000081084 */
[----:B------:R-:W-:Y:S11]  /*1e5f0*/  HMMA.1688.F32.TF32 R16, R12, R16, R212 ;  /* 0x000000100c10723c */ /* 0x000ff600000810d4 */
[----:B------:R-:W-:Y:S04]  /*1e600*/  STL.64 [R1+0x4a0], R56 ;  /* 0x0004a03801007387 */ /* 0x000fe80000100a00 */
[----:B------:R1:W-:Y:S04]  /*1e610*/  STL.64 [R1+0x4a8], R58 ;  /* 0x0004a83a01007387 */ /* 0x0003e80000100a00 */
[----:B------:R-:W-:Y:S04]  /*1e620*/  STL.64 [R1+0x610], R60 ;  /* 0x0006103c01007387 */ /* 0x000fe80000100a00 */
[----:B------:R-:W-:Y:S01]  /*1e630*/  STL.64 [R1+0x618], R62 ;  /* 0x0006183e01007387 */ /* 0x000fe20000100a00 */
[-C--:B-1----:R-:W-:Y:S03]  /*1e640*/  HMMA.1688.F32.TF32 R56, R104, R20.reuse, R32 ;  /* 0x000000146838723c */ /* 0x082fe60000081020 */
[----:B------:R-:W-:Y:S04]  /*1e650*/  STL.64 [R1+0x750], R16 ;  /* 0x0007501001007387 */ /* 0x000fe80000100a00 */
[----:B------:R1:W-:Y:S01]  /*1e660*/  STL.64 [R1+0x758], R18 ;  /* 0x0007581201007387 */ /* 0x0003e20000100a00 */
[-C--:B------:R-:W-:Y:S03]  /*1e670*/  HMMA.1688.F32.TF32 R32, R144, R20.reuse, R36 ;  /* 0x000000149020723c */ /* 0x080fe60000081024 */
[----:B------:R-:W-:Y:S05]  /*1e680*/  LDSM.16.M88.4 R60, [R2+UR15+0x24800] ;  /* 0x0248000f023c783b */ /* 0x000fea0008000200 */
[-C--:B-1----:R-:W-:Y:S01]  /*1e690*/  HMMA.1688.F32.TF32 R16, R188, R20.reuse, R64 ;  /* 0x00000014bc10723c */ /* 0x082fe20000081040 */
[----:B------:R-:W-:Y:S04]  /*1e6a0*/  LDSM.16.M88.4 R64, [R2+UR15+0x25000] ;  /* 0x0250000f0240783b */ /* 0x000fe80008000200 */
[----:B------:R-:W-:Y:S04]  /*1e6b0*/  STL.64 [R1+0x230], R56 ;  /* 0x0002303801007387 */ /* 0x000fe80000100a00 */
[----:B------:R-:W-:Y:S01]  /*1e6c0*/  STL.64 [R1+0x238], R58 ;  /* 0x0002383a01007387 */ /* 0x000fe20000100a00 */
[----:B------:R-:W-:Y:S03]  /*1e6d0*/  HMMA.1688.F32.TF32 R36, R244, R20, R120 ;  /* 0x00000014f424723c */ /* 0x000fe60000081078 */
[----:B------:R-:W-:Y:S06]  /*1e6e0*/  LDSM.16.M88.4 R56, [R2+UR15+0x24000] ;  /* 0x0240000f0238783b */ /* 0x000fec0008000200 */
[----:B------:R-:W-:Y:S01]  /*1e6f0*/  STL.64 [R1+0x110], R16 ;  /* 0x0001101001007387 */ /* 0x000fe20000100a00 */
[----:B------:R-:W-:-:S03]  /*1e700*/  MOV R252, R19 ;  /* 0x0000001300fc7202 */ /* 0x000fc60000000f00 */
[----:B------:R-:W-:Y:S04]  /*1e710*/  STL.64 [R1+0x220], R32 ;  /* 0x0002202001007387 */ /* 0x000fe80000100a00 */
[----:B------:R-:W-:Y:S04]  /*1e720*/  STL.64 [R1+0x228], R34 ;  /* 0x0002282201007387 */ /* 0x000fe80000100a00 */
[----:B------:R1:W-:Y:S02]  /*1e730*/  STL [R1+0x118], R18 ;  /* 0x0001181201007387 */ /* 0x0003e40000100800 */
[-C--:B-1----:R-:W-:Y:S08]  /*1e740*/  HMMA.1688.F32.TF32 R16, R208, R20.reuse, R92 ;  /* 0x00000014d010723c */ /* 0x082ff0000008105c */
[-C--:B------:R-:W-:Y:S01]  /*1e750*/  HMMA.1688.F32.TF32 R32, R236, R20.reuse, R116 ;  /* 0x00000014ec20723c */ /* 0x080fe20000081074 */
[----:B------:R-:W-:Y:S10]  /*1e760*/  STL [R1+0x2348], R252 ;  /* 0x002348fc01007387 */ /* 0x000ff40000100800 */
[----:B------:R-:W-:Y:S04]  /*1e770*/  STL.64 [R1+0x260], R16 ;  /* 0x0002601001007387 */ /* 0x000fe80000100a00 */
[----:B------:R1:W-:Y:S04]  /*1e780*/  STL.64 [R1+0x268], R18 ;  /* 0x0002681201007387 */ /* 0x0003e80000100a00 */
[----:B------:R-:W-:Y:S01]  /*1e790*/  STL.64 [R1+0x2e0], R32 ;  /* 0x0002e02001007387 */ /* 0x000fe20000100a00 */
[-C--:B-1----:R-:W-:Y:S03]  /*1e7a0*/  HMMA.1688.F32.TF32 R16, R4, R20.reuse, R124 ;  /* 0x000000140410723c */ /* 0x082fe6000008107c */
[----:B------:R1:W-:Y:S05]  /*1e7b0*/  STL.64 [R1+0x2e8], R34 ;  /* 0x0002e82201007387 */ /* 0x0003ea0000100a00 */
[----:B-1----:R-:W-:Y:S01]  /*1e7c0*/  HMMA.1688.F32.TF32 R32, R12, R20, R136 ;  /* 0x000000140c20723c */ /* 0x002fe20000081088 */
[----:B------:R-:W-:Y:S04]  /*1e7d0*/  STL.64 [R1+0x3e0], R36 ;  /* 0x0003e02401007387 */ /* 0x000fe80000100a00 */
[----:B------:R-:W-:Y:S06]  /*1e7e0*/  STL.64 [R1+0x3e8], R38 ;  /* 0x0003e82601007387 */ /* 0x000fec0000100a00 */
[----:B------:R-:W-:Y:S01]  /*1e7f0*/  STL.64 [R1+0x550], R16 ;  /* 0x0005501001007387 */ /* 0x000fe20000100a00 */
[-C--:B------:R-:W-:Y:S03]  /*1e800*/  HMMA.1688.F32.TF32 R20, R104, R24.reuse, R224 ;  /* 0x000000186814723c */ /* 0x080fe600000810e0 */
[----:B------:R1:W-:Y:S04]  /*1e810*/  STL.64 [R1+0x558], R18 ;  /* 0x0005581201007387 */ /* 0x0003e80000100a00 */
[----:B------:R-:W-:Y:S01]  /*1e820*/  STL.64 [R1+0x6b0], R32 ;  /* 0x0006b02001007387 */ /* 0x000fe20000100a00 */
[-C--:B-1----:R-:W-:Y:S03]  /*1e830*/  HMMA.1688.F32.TF32 R16, R144, R24.reuse, R40 ;  /* 0x000000189010723c */ /* 0x082fe60000081028 */
[----:B------:R1:W-:Y:S05]  /*1e840*/  STL.64 [R1+0x6b8], R34 ;  /* 0x0006b82201007387 */ /* 0x0003ea0000100a00 */
[-C--:B-1----:R-:W-:Y:S01]  /*1e850*/  HMMA.1688.F32.TF32 R32, R188, R24.reuse, R68 ;  /* 0x00000018bc20723c */ /* 0x082fe20000081044 */
[----:B------:R-:W-:Y:S10]  /*1e860*/  LDSM.16.M88.4 R68, [R2+UR15+0x25800] ;  /* 0x0258000f0244783b */ /* 0x000ff40008000200 */
[----:B------:R-:W-:Y:S01]  /*1e870*/  IMAD.MOV.U32 R252, RZ, RZ, R19 ;  /* 0x000000fffffc7224 */ /* 0x000fe200078e0013 */
[----:B------:R-:W-:Y:S04]  /*1e880*/  STL.64 [R1+0xc0], R16 ;  /* 0x0000c01001007387 */ /* 0x000fe80000100a00 */
[----:B------:R-:W-:Y:S04]  /*1e890*/  STL.64 [R1+0xd0], R20 ;  /* 0x0000d01401007387 */ /* 0x000fe80000100a00 */
[----:B------:R-:W-:Y:S04]  /*1e8a0*/  STL.64 [R1+0xd8], R22 ;  /* 0x0000d81601007387 */ /* 0x000fe80000100a00 */
[----:B------:R1:W-:Y:S04]  /*1e8b0*/  STL [R1+0xc8], R18 ;  /* 0x0000c81201007387 */ /* 0x0003e80000100800 */
[----:B------:R-:W-:Y:S04]  /*1e8c0*/  STL [R1+0x23b0], R252 ;  /* 0x0023b0fc01007387 */ /* 0x000fe80000100800 */
[----:B------:R-:W-:Y:S04]  /*1e8d0*/  STL.64 [R1+0x2358], R34 ;  /* 0x0023582201007387 */ /* 0x000fe80000100a00 */
[----:B------:R2:W-:Y:S01]  /*1e8e0*/  STL.64 [R1+0x2350], R32 ;  /* 0x0023502001007387 */ /* 0x0005e20000100a00 */
[-C--:B-1----:R-:W-:Y:S03]  /*1e8f0*/  HMMA.1688.F32.TF32 R16, R236, R24.reuse, R80 ;  /* 0x00000018ec10723c */ /* 0x082fe60000081050 */
[----:B------:R-:W-:Y:S05]  /*1e900*/  LDSM.16.M88.4 R80, [R2+UR15+0x27000] ;  /* 0x0270000f0250783b */ /* 0x000fea0008000200 */
[-C--:B--2---:R-:W-:Y:S08]  /*1e910*/  HMMA.1688.F32.TF32 R32, R208, R24.reuse, R96 ;  /* 0x00000018d020723c */ /* 0x084ff00000081060 */
[-C--:B------:R-:W-:Y:S11]  /*1e920*/  HMMA.1688.F32.TF32 R20, R244, R24.reuse, R108 ;  /* 0x00000018f414723c */ /* 0x080ff6000008106c */
[----:B------:R-:W-:Y:S04]  /*1e930*/  STL.64 [R1+0x130], R32 ;  /* 0x0001302001007387 */ /* 0x000fe80000100a00 */
[----:B------:R1:W-:Y:S04]  /*1e940*/  STL.64 [R1+0x138], R34 ;  /* 0x0001382201007387 */ /* 0x0003e80000100a00 */
[----:B------:R-:W-:Y:S04]  /*1e950*/  STL.64 [R1+0x250], R16 ;  /* 0x0002501001007387 */ /* 0x000fe80000100a00 */
[----:B------:R2:W-:Y:S01]  /*1e960*/  STL.64 [R1+0x258], R18 ;  /* 0x0002581201007387 */ /* 0x0005e20000100a00 */
[-C--:B-1----:R-:W-:Y:S03]  /*1e970*/  HMMA.1688.F32.TF32 R32, R4, R24.reuse, R112 ;  /* 0x000000180420723c */ /* 0x082fe60000081070 */
[----:B------:R-:W-:Y:S04]  /*1e980*/  STL.64 [R1+0x300], R20 ;  /* 0x0003001401007387 */ /* 0x000fe80000100a00 */
[----:B------:R4:W-:Y:S01]  /*1e990*/  STL.64 [R1+0x308], R22 ;  /* 0x0003081601007387 */ /* 0x0009e20000100a00 */
[----:B--2---:R-:W-:Y:S08]  /*1e9a0*/  HMMA.1688.F32.TF32 R16, R12, R24, R204 ;  /* 0x000000180c10723c */ /* 0x004ff000000810cc */
[-C--:B----4-:R-:W-:Y:S03]  /*1e9b0*/  HMMA.1688.F32.TF32 R20, R104, R28.reuse, R8 ;  /* 0x0000001c6814723c */ /* 0x090fe60000081008 */
[----:B------:R-:W-:Y:S04]  /*1e9c0*/  STL.64 [R1+0x4b0], R32 ;  /* 0x0004b02001007387 */ /* 0x000fe80000100a00 */
[----:B------:R-:W-:Y:S04]  /*1e9d0*/  STL.64 [R1+0x4b8], R34 ;  /* 0x0004b82201007387 */ /* 0x000fe80000100a00 */
[----:B------:R-:W-:Y:S04]  /*1e9e0*/  STL.64 [R1+0x660], R16 ;  /* 0x0006601001007387 */ /* 0x000fe80000100a00 */
[----:B------:R1:W-:Y:S01]  /*1e9f0*/  STL.64 [R1+0x668], R18 ;  /* 0x0006681201007387 */ /* 0x0003e20000100a00 */
[----:B------:R-:W-:Y:S03]  /*1ea00*/  HMMA.1688.F32.TF32 R36, R144, R28, R44 ;  /* 0x0000001c9024723c */ /* 0x000fe6000008102c */
[----:B------:R-:W2:Y:S01]  /*1ea10*/  LDSM.16.M88.4 R44, [R2+UR15+0x22800] ;  /* 0x0228000f022c783b */ /* 0x000ea20008000200 */
[----:B------:R-:W-:-:S03]  /*1ea20*/  IMAD.MOV.U32 R11, RZ, RZ, R20 ;  /* 0x000000ffff0b7224 */ /* 0x000fc600078e0014 */
[----:B------:R-:W-:Y:S01]  /*1ea30*/  STL [R1+0x2454], R23 ;  /* 0x0024541701007387 */ /* 0x000fe20000100800 */
[----:B-1----:R-:W-:Y:S01]  /*1ea40*/  IMAD.MOV.U32 R19, RZ, RZ, R22 ;  /* 0x000000ffff137224 */ /* 0x002fe200078e0016 */
[----:B------:R-:W-:Y:S01]  /*1ea50*/  MOV R18, R21 ;  /* 0x0000001500127202 */ /* 0x000fe20000000f00 */
[-C--:B------:R-:W-:Y:S01]  /*1ea60*/  HMMA.1688.F32.TF32 R40, R188, R28.reuse, R72 ;  /* 0x0000001cbc28723c */ /* 0x080fe20000081048 */
[----:B------:R-:W-:Y:S04]  /*1ea70*/  LDSM.16.M88.4 R72, [R2+UR15+0x26000] ;  /* 0x0260000f0248783b */ /* 0x000fe80008000200 */
[----:B------:R-:W-:Y:S04]  /*1ea80*/  STL [R1+0x2450], R19 ;  /* 0x0024501301007387 */ /* 0x000fe80000100800 */
[----:B------:R-:W-:Y:S04]  /*1ea90*/  STL [R1+0x244c], R18 ;  /* 0x00244c1201007387 */ /* 0x000fe80000100800 */
[----:B------:R1:W-:Y:S02]  /*1eaa0*/  STL [R1+0x2448], R11 ;  /* 0x0024480b01007387 */ /* 0x0003e40000100800 */
[-C--:B-1----:R-:W-:Y:S02]  /*1eab0*/  HMMA.1688.F32.TF32 R8, R208, R28.reuse, R100 ;  /* 0x0000001cd008723c */ /* 0x082fe40000081064 */
[----:B------:R-:W-:Y:S06]  /*1eac0*/  STL.64 [R1+0x2368], R38 ;  /* 0x0023682601007387 */ /* 0x000fec0000100a00 */
[-C--:B------:R-:W-:Y:S01]  /*1ead0*/  HMMA.1688.F32.TF32 R20, R236, R28.reuse, R52 ;  /* 0x0000001cec14723c */ /* 0x080fe20000081034 */
[----:B------:R-:W-:Y:S04]  /*1eae0*/  STL.64 [R1+0x2360], R36 ;  /* 0x0023602401007387 */ /* 0x000fe80000100a00 */
[----:B------:R-:W-:Y:S03]  /*1eaf0*/  STL.64 [R1+0x2378], R42 ;  /* 0x0023782a01007387 */ /* 0x000fe60000100a00 */
[-C--:B------:R-:W-:Y:S01]  /*1eb00*/  HMMA.1688.F32.TF32 R16, R244, R28.reuse, R48 ;  /* 0x0000001cf410723c */ /* 0x080fe20000081030 */
[----:B------:R-:W-:Y:S04]  /*1eb10*/  STL.64 [R1+0x2370], R40 ;  /* 0x0023702801007387 */ /* 0x000fe80000100a00 */
[----:B------:R-:W-:Y:S04]  /*1eb20*/  STL.64 [R1+0x100], R8 ;  /* 0x0001000801007387 */ /* 0x000fe80000100a00 */
[----:B------:R1:W-:Y:S04]  /*1eb30*/  STL.64 [R1+0x108], R10 ;  /* 0x0001080a01007387 */ /* 0x0003e80000100a00 */
[----:B------:R-:W3:Y:S01]  /*1eb40*/  LDSM.16.M88.4 R48, [R2+UR15+0x23000] ;  /* 0x0230000f0230783b */ /* 0x000ee20008000200 */
[-C--:B------:R-:W-:Y:S03]  /*1eb50*/  HMMA.1688.F32.TF32 R24, R12, R28.reuse, R200 ;  /* 0x0000001c0c18723c */ /* 0x080fe600000810c8 */
[----:B------:R-:W4:Y:S05]  /*1eb60*/  LDSM.16.M88.4 R52, [R2+UR15+0x23800] ;  /* 0x0238000f0234783b */ /* 0x000f2a0008000200 */
[----:B-1----:R-:W-:Y:S01]  /*1eb70*/  HMMA.1688.F32.TF32 R8, R4, R28, R76 ;  /* 0x0000001c0408723c */ /* 0x002fe2000008104c */
[----:B------:R1:W-:Y:S04]  /*1eb80*/  STL.64 [R1+0x170], R20 ;  /* 0x0001701401007387 */ /* 0x0003e80000100a00 */
[----:B------:R2:W-:Y:S04]  /*1eb90*/  STL.64 [R1+0x178], R22 ;  /* 0x0001781601007387 */ /* 0x0005e80000100a00 */
[----:B------:R-:W3:Y:S04]  /*1eba0*/  LDSM.16.M88.4 R76, [R2+UR15+0x26800] ;  /* 0x0268000f024c783b */ /* 0x000ee80008000200 */
[----:B-1----:R-:W4:Y:S04]  /*1ebb0*/  LDL.LU.64 R20, [R1+0x60] ;  /* 0x0000600001147983 */ /* 0x002f280000300a00 */
[----:B------:R1:W-:Y:S04]  /*1ebc0*/  STL.64 [R1+0x240], R16 ;  /* 0x0002401001007387 */ /* 0x0003e80000100a00 */
[----:B------:R-:W-:Y:S04]  /*1ebd0*/  STL.64 [R1+0x248], R18 ;  /* 0x0002481201007387 */ /* 0x000fe80000100a00 */
[----:B--2---:R-:W2:Y:S04]  /*1ebe0*/  LDL.LU.64 R22, [R1+0x68] ;  /* 0x0000680001167983 */ /* 0x004ea80000300a00 */
[----:B------:R1:W-:Y:S04]  /*1ebf0*/  STL.64 [R1+0x490], R8 ;  /* 0x0004900801007387 */ /* 0x0003e80000100a00 */
[----:B------:R2:W-:Y:S04]  /*1ec00*/  STL.64 [R1+0x498], R10 ;  /* 0x0004980a01007387 */ /* 0x0005e80000100a00 */
[----:B------:R-:W2:Y:S04]  /*1ec10*/  LDL.LU.64 R88, [R1+0x7e0] ;  /* 0x0007e00001587983 */ /* 0x000ea80000300a00 */
[----:B------:R-:W2:Y:S01]  /*1ec20*/  LDL.LU.64 R90, [R1+0x7e8] ;  /* 0x0007e800015a7983 */ /* 0x000ea20000300a00 */
[----:B-1----:R-:W-:Y:S01]  /*1ec30*/  IMAD.MOV.U32 R17, RZ, RZ, R24 ;  /* 0x000000ffff117224 */ /* 0x002fe200078e0018 */
[----:B------:R-:W-:Y:S01]  /*1ec40*/  MOV R16, R25 ;  /* 0x0000001900107202 */ /* 0x000fe20000000f00 */
[----:B------:R-:W-:Y:S01]  /*1ec50*/  IMAD.MOV.U32 R9, RZ, RZ, R26 ;  /* 0x000000ffff097224 */ /* 0x000fe200078e001a */
[----:B------:R-:W2:Y:S01]  /*1ec60*/  LDL.LU.64 R24, [R1+0x40] ;  /* 0x0000400001187983 */ /* 0x000ea20000300a00 */
[----:B------:R-:W-:-:S03]  /*1ec70*/  IMAD.MOV.U32 R8, RZ, RZ, R27 ;  /* 0x000000ffff087224 */ /* 0x000fc600078e001b */
[----:B------:R-:W2:Y:S04]  /*1ec80*/  LDL.LU.64 R26, [R1+0x48] ;  /* 0x00004800011a7983 */ /* 0x000ea80000300a00 */
[----:B------:R-:W2:Y:S04]  /*1ec90*/  LDL.LU.64 R40, [R1+0x30] ;  /* 0x0000300001287983 */ /* 0x000ea80000300a00 */
[----:B------:R-:W2:Y:S04]  /*1eca0*/  LDL.LU.64 R42, [R1+0x38] ;  /* 0x00003800012a7983 */ /* 0x000ea80000300a00 */
[----:B------:R-:W2:Y:S04]  /*1ecb0*/  LDL.LU.64 R36, [R1+0x20] ;  /* 0x0000200001247983 */ /* 0x000ea80000300a00 */
[----:B------:R-:W2:Y:S04]  /*1ecc0*/  LDL.LU.64 R38, [R1+0x28] ;  /* 0x0000280001267983 */ /* 0x000ea80000300a00 */
[----:B------:R-:W-:Y:S04]  /*1ecd0*/  STL [R1+0x21cc], R8 ;  /* 0x0021cc0801007387 */ /* 0x000fe80000100800 */
[----:B------:R-:W-:Y:S04]  /*1ece0*/  STL [R1+0x21c8], R16 ;  /* 0x0021c81001007387 */ /* 0x000fe80000100800 */
[----:B------:R-:W-:Y:S04]  /*1ecf0*/  STL [R1+0x21c4], R17 ;  /* 0x0021c41101007387 */ /* 0x000fe80000100800 */
[----:B------:R-:W-:Y:S04]  /*1ed00*/  STL [R1+0x21c0], R9 ;  /* 0x0021c00901007387 */ /* 0x000fe80000100800 */
[----:B------:R-:W-:Y:S04]  /*1ed10*/  STL [R1+0x245c], R46 ;  /* 0x00245c2e01007387 */ /* 0x000fe80000100800 */
[----:B------:R-:W-:Y:S04]  /*1ed20*/  STL [R1+0x2458], R47 ;  /* 0x0024582f01007387 */ /* 0x000fe80000100800 */
[----:B---3--:R1:W-:Y:S04]  /*1ed30*/  STL [R1+0x2464], R50 ;  /* 0x0024643201007387 */ /* 0x0083e80000100800 */
[----:B------:R3:W-:Y:S04]  /*1ed40*/  STL [R1+0x2460], R51 ;  /* 0x0024603301007387 */ /* 0x0007e80000100800 */
[----:B----4-:R-:W-:Y:S04]  /*1ed50*/  STL [R1+0x23b4], R55 ;  /* 0x0023b43701007387 */ /* 0x010fe80000100800 */
[----:B------:R-:W-:Y:S01]  /*1ed60*/  STL [R1+0x21bc], R2 ;  /* 0x0021bc0201007387 */ /* 0x000fe20000100800 */
[C---:B--2---:R-:W-:Y:S08]  /*1ed70*/  HMMA.1688.F32.TF32 R32, R104.reuse, R44, R20 ;  /* 0x0000002c6820723c */ /* 0x044ff00000081014 */
[----:B------:R-:W-:Y:S11]  /*1ed80*/  HMMA.1688.F32.TF32 R88, R104, R48, R88 ;  /* 0x000000306858723c */ /* 0x000ff60000081058 */
[----:B------:R-:W-:Y:S01]  /*1ed90*/  MOV R23, R32 ;  /* 0x0000002000177202 */ /* 0x000fe20000000f00 */
[----:B------:R-:W-:Y:S01]  /*1eda0*/  IMAD.MOV.U32 R19, RZ, RZ, R33 ;  /* 0x000000ffff137224 */ /* 0x000fe200078e0021 */
[----:B------:R-:W-:Y:S01]  /*1edb0*/  MOV R11, R35 ;  /* 0x00000023000b7202 */ /* 0x000fe20000000f00 */
[----:B------:R-:W-:Y:S01]  /*1edc0*/  IMAD.MOV.U32 R18, RZ, RZ, R34 ;  /* 0x000000ffff127224 */ /* 0x000fe200078e0022 */
[----:B------:R-:W2:Y:S04]  /*1edd0*/  LDL.LU.64 R32, [R1+0x10] ;  /* 0x0000100001207983 */ /* 0x000ea80000300a00 */
[----:B------:R-:W2:Y:S04]  /*1ede0*/  LDL.LU.64 R34, [R1+0x18] ;  /* 0x0000180001227983 */ /* 0x000ea80000300a00 */
[----:B------:R-:W4:Y:S04]  /*1edf0*/  LDL.LU.64 R108, [R1] ;  /* 0x00000000016c7983 */ /* 0x000f280000300a00 */
[----:B------:R-:W4:Y:S01]  /*1ee00*/  LDL.LU.64 R110, [R1+0x8] ;  /* 0x00000800016e7983 */ /* 0x000f220000300a00 */
[----:B-1----:R-:W-:Y:S01]  /*1ee10*/  IMAD.MOV.U32 R50, RZ, RZ, R88 ;  /* 0x000000ffff327224 */ /* 0x002fe200078e0058 */
[----:B------:R-:W-:Y:S01]  /*1ee20*/  MOV R46, R90 ;  /* 0x0000005a002e7202 */ /* 0x000fe20000000f00 */
[----:B---3--:R-:W-:-:S02]  /*1ee30*/  IMAD.MOV.U32 R51, RZ, RZ, R89 ;  /* 0x000000ffff337224 */ /* 0x008fc400078e0059 */
[----:B------:R-:W-:Y:S01]  /*1ee40*/  IMAD.MOV.U32 R47, RZ, RZ, R91 ;  /* 0x000000ffff2f7224 */ /* 0x000fe200078e005b */
[----:B------:R-:W3:Y:S04]  /*1ee50*/  LDL.LU.64 R88, [R1+0x7d0] ;  /* 0x0007d00001587983 */ /* 0x000ee80000300a00 */
[----:B------:R-:W3:Y:S04]  /*1ee60*/  LDL.LU.64 R90, [R1+0x7d8] ;  /* 0x0007d800015a7983 */ /* 0x000ee80000300a00 */
[----:B------:R-:W3:Y:S04]  /*1ee70*/  LDL.LU.64 R92, [R1+0x7c0] ;  /* 0x0007c000015c7983 */ /* 0x000ee80000300a00 */
[----:B------:R-:W3:Y:S04]  /*1ee80*/  LDL.LU.64 R94, [R1+0x7c8] ;  /* 0x0007c800015e7983 */ /* 0x000ee80000300a00 */
[----:B------:R-:W3:Y:S04]  /*1ee90*/  LDL.LU.64 R96, [R1+0x7b0] ;  /* 0x0007b00001607983 */ /* 0x000ee80000300a00 */
[----:B------:R-:W3:Y:S01]  /*1eea0*/  LDL.LU.64 R98, [R1+0x7b8] ;  /* 0x0007b80001627983 */ /* 0x000ee20000300a00 */
[C---:B------:R-:W-:Y:S03]  /*1eeb0*/  HMMA.1688.F32.TF32 R40, R104.reuse, R56, R40 ;  /* 0x000000386828723c */ /* 0x040fe60000081028 */
[----:B------:R-:W3:Y:S04]  /*1eec0*/  LDL.LU.64 R100, [R1+0x7a0] ;  /* 0x0007a00001647983 */ /* 0x000ee80000300a00 */
[----:B------:R-:W3:Y:S01]  /*1eed0*/  LDL.LU.64 R102, [R1+0x7a8] ;  /* 0x0007a80001667983 */ /* 0x000ee20000300a00 */
[C---:B------:R-:W-:Y:S11]  /*1eee0*/  HMMA.1688.F32.TF32 R36, R104.reuse, R60, R36 ;  /* 0x0000003c6824723c */ /* 0x040ff60000081024 */
[----:B------:R-:W-:Y:S04]  /*1eef0*/  STL.64 [R1+0x2388], R42 ;  /* 0x0023882a01007387 */ /* 0x000fe80000100a00 */
[----:B------:R-:W-:Y:S04]  /*1ef00*/  STL.64 [R1+0x2380], R40 ;  /* 0x0023802801007387 */ /* 0x000fe80000100a00 */
[----:B------:R-:W-:Y:S04]  /*1ef10*/  STL.64 [R1+0x2398], R38 ;  /* 0x0023982601007387 */ /* 0x000fe80000100a00 */
[----:B------:R4:W-:Y:S01]  /*1ef20*/  STL.64 [R1+0x2390], R36 ;  /* 0x0023902401007387 */ /* 0x0009e20000100a00 */
[----:B------:R-:W-:-:S15]  /*1ef30*/  HMMA.1688.F32.TF32 R112, R104, R52, R24 ;  /* 0x000000346870723c */ /* 0x000fde0000081018 */
[----:B------:R-:W-:-:S04]  /*1ef40*/  NOP ;  /* 0x0000000000007918 */ /* 0x000fc80000000000 */
[----:B------:R-:W-:Y:S01]  /*1ef50*/  IMAD.MOV.U32 R26, RZ, RZ, R112 ;  /* 0x000000ffff1a7224 */ /* 0x000fe200078e0070 */
[----:B------:R-:W-:Y:S01]  /*1ef60*/  MOV R27, R113 ;  /* 0x00000071001b7202 */ /* 0x000fe20000000f00 */
[----:B------:R-:W-:Y:S02]  /*1ef70*/  IMAD.MOV.U32 R22, RZ, RZ, R114 ;  /* 0x000000ffff167224 */ /* 0x000fe400078e0072 */
[----:B------:R-:W-:Y:S01]  /*1ef80*/  IMAD.MOV.U32 R10, RZ, RZ, R115 ;  /* 0x000000ffff0a7224 */ /* 0x000fe200078e0073 */
[C---:B--2---:R-:W-:Y:S08]  /*1ef90*/  HMMA.1688.F32.TF32 R32, R104.reuse, R64, R32 ;  /* 0x000000406820723c */ /* 0x044ff00000081020 */
[C---:B----4-:R-:W-:Y:S08]  /*1efa0*/  HMMA.1688.F32.TF32 R36, R104.reuse, R68, R108 ;  /* 0x000000446824723c */ /* 0x050ff0000008106c */
[C---:B---3--:R-:W-:Y:S08]  /*1efb0*/  HMMA.1688.F32.TF32 R88, R104.reuse, R72, R88 ;  /* 0x000000486858723c */ /* 0x048ff00000081058 */
[C---:B------:R-:W-:Y:S08]  /*1efc0*/  HMMA.1688.F32.TF32 R92, R104.reuse, R76, R92 ;  /* 0x0000004c685c723c */ /* 0x040ff0000008105c */
[----:B------:R-:W-:Y:S01]  /*1efd0*/  HMMA.1688.F32.TF32 R96, R104, R80, R96 ;  /* 0x000000506860723c */ /* 0x000fe20000081060 */
[----:B------:R-:W-:Y:S01]  /*1efe0*/  IMAD.MOV.U32 R29, RZ, RZ, R38 ;  /* 0x000000ffff1d7224 */ /* 0x000fe200078e0026 */
[----:B------:R-:W-:Y:S01]  /*1eff0*/  MOV R28, R39 ;  /* 0x00000027001c7202 */ /* 0x000fe20000000f00 */
[----:B------:R-:W-:Y:S04]  /*1f000*/  STL.64 [R1+0x23a8], R34 ;  /* 0x0023a82201007387 */ /* 0x000fe80000100a00 */
[----:B------:R-:W-:Y:S04]  /*1f010*/  STL.64 [R1+0x23a0], R32 ;  /* 0x0023a02001007387 */ /* 0x000fe80000100a00 */
[----:B------:R-:W-:Y:S04]  /*1f020*/  STL.64 [R1+0x23c0], R30 ;  /* 0x0023c01e01007387 */ /* 0x000fe80000100a00 */
[----:B------:R-:W-:Y:S04]  /*1f030*/  STL.64 [R1+0x23b8], R28 ;  /* 0x0023b81c01007387 */ /* 0x000fe80000100a00 */
[----:B------:R-:W-:Y:S04]  /*1f040*/  STL.64 [R1+0x23d0], R90 ;  /* 0x0023d05a01007387 */ /* 0x000fe80000100a00 */
[----:B------:R-:W-:Y:S04]  /*1f050*/  STL.64 [R1+0x23c8], R88 ;  /* 0x0023c85801007387 */ /* 0x000fe80000100a00 */
[----:B------:R-:W-:Y:S04]  /*1f060*/  STL.64 [R1+0x23e0], R94 ;  /* 0x0023e05e01007387 */ /* 0x000fe80000100a00 */
[----:B------:R1:W-:Y:S04]  /*1f070*/  STL.64 [R1+0x23d8], R92 ;  /* 0x0023d85c01007387 */ /* 0x0003e80000100a00 */
[----:B------:R-:W-:Y:S04]  /*1f080*/  STL.64 [R1+0x23f0], R98 ;  /* 0x0023f06201007387 */ /* 0x000fe80000100a00 */
[----:B------:R2:W-:Y:S01]  /*1f090*/  STL.64 [R1+0x23e8], R96 ;  /* 0x0023e86001007387 */ /* 0x0005e20000100a00 */
[----:B------:R-:W-:-:S03]  /*1f0a0*/  MOV R55, R36 ;  /* 0x0000002400377202 */ /* 0x000fc60000000f00 */
[----:B------:R-:W3:Y:S01]  /*1f0b0*/  LDL.LU.64 R108, [R1+0x790] ;  /* 0x00079000016c7983 */ /* 0x000ee20000300a00 */
[----:B------:R-:W-:-:S03]  /*1f0c0*/  IMAD.MOV.U32 R252, RZ, RZ, R37 ;  /* 0x000000fffffc7224 */ /* 0x000fc600078e0025 */
[----:B------:R-:W3:Y:S04]  /*1f0d0*/  LDL.LU.64 R110, [R1+0x798] ;  /* 0x00079800016e7983 */ /* 0x000ee80000300a00 */
[----:B------:R-:W4:Y:S04]  /*1f0e0*/  LDL.LU.64 R36, [R1+0x780] ;  /* 0x0007800001247983 */ /* 0x000f280000300a00 */
[----:B------:R-:W4:Y:S04]  /*1f0f0*/  LDL.LU.64 R38, [R1+0x788] ;  /* 0x0007880001267983 */ /* 0x000f280000300a00 */
[----:B------:R-:W4:Y:S04]  /*1f100*/  LDL.LU.64 R112, [R1+0x770] ;  /* 0x0007700001707983 */ /* 0x000f280000300a00 */
[----:B------:R-:W4:Y:S04]  /*1f110*/  LDL.LU.64 R114, [R1+0x778] ;  /* 0x0007780001727983 */ /* 0x000f280000300a00 */
[----:B------:R-:W4:Y:S04]  /*1f120*/  LDL.LU.64 R116, [R1+0x760] ;  /* 0x0007600001747983 */ /* 0x000f280000300a00 */
[----:B------:R-:W4:Y:S04]  /*1f130*/  LDL.LU.64 R118, [R1+0x768] ;  /* 0x0007680001767983 */ /* 0x000f280000300a00 */
[----:B------:R-:W4:Y:S04]  /*1f140*/  LDL.LU.64 R120, [R1+0x740] ;  /* 0x0007400001787983 */ /* 0x000f280000300a00 */
[----:B------:R-:W4:Y:S04]  /*1f150*/  LDL.LU.64 R122, [R1+0x748] ;  /* 0x00074800017a7983 */ /* 0x000f280000300a00 */
[----:B-1----:R-:W4:Y:S04]  /*1f160*/  LDL.LU.64 R92, [R1+0x730] ;  /* 0x00073000015c7983 */ /* 0x002f280000300a00 */
        /* <DEDUP_REMOVED lines=17> */
[----:B--2---:R-:W2:Y:S04]  /*1f280*/  LDL.LU.64 R96, [R1+0x680] ;  /* 0x0006800001607983 */ /* 0x004ea80000300a00 */
[----:B------:R-:W2:Y:S04]  /*1f290*/  LDL.LU.64 R98, [R1+0x688] ;  /* 0x0006880001627983 */ /* 0x000ea80000300a00 */
[----:B------:R-:W2:Y:S04]  /*1f2a0*/  LDL.LU.64 R40, [R1+0x650] ;  /* 0x0006500001287983 */ /* 0x000ea80000300a00 */
[----:B------:R-:W2:Y:S04]  /*1f2b0*/  LDL.LU.64 R42, [R1+0x658] ;  /* 0x00065800012a7983 */ /* 0x000ea80000300a00 */
[----:B------:R-:W2:Y:S04]  /*1f2c0*/  LDL.LU.64 R28, [R1+0x640] ;  /* 0x00064000011c7983 */ /* 0x000ea80000300a00 */
[----:B------:R-:W2:Y:S01]  /*1f2d0*/  LDL.LU.64 R30, [R1+0x648] ;  /* 0x00064800011e7983 */ /* 0x000ea20000300a00 */
[----:B------:R-:W-:-:S15]  /*1f2e0*/  HMMA.1688.F32.TF32 R100, R104, R84, R100 ;  /* 0x000000546864723c */ /* 0x000fde0000081064 */
[----:B------:R-:W-:-:S04]  /*1f2f0*/  NOP ;  /* 0x0000000000007918 */ /* 0x000fc80000000000 */
[----:B------:R-:W-:Y:S04]  /*1f300*/  STL.64 [R1+0x2410], R102 ;  /* 0x0024106601007387 */ /* 0x000fe80000100a00 */
[----:B------:R-:W-:Y:S01]  /*1f310*/  STL.64 [R1+0x2408], R100 ;  /* 0x0024086401007387 */ /* 0x000fe20000100a00 */
[C---:B---3--:R-:W-:Y:S08]  /*1f320*/  HMMA.1688.F32.TF32 R104, R144.reuse, R44, R108 ;  /* 0x0000002c9068723c */ /* 0x048ff0000008106c */
[C---:B----4-:R-:W-:Y:S11]  /*1f330*/  HMMA.1688.F32.TF32 R108, R144.reuse, R48, R36 ;  /* 0x00000030906c723c */ /* 0x050ff60000081024 */
[----:B------:R-:W-:Y:S04]  /*1f340*/  STL.64 [R1+0x2420], R106 ;  /* 0x0024206a01007387 */ /* 0x000fe80000100a00 */
[----:B------:R-:W-:Y:S04]  /*1f350*/  STL.64 [R1+0x2418], R104 ;  /* 0x0024186801007387 */ /* 0x000fe80000100a00 */
[----:B------:R-:W3:Y:S04]  /*1f360*/  LDL.LU.64 R36, [R1+0x630] ;  /* 0x0006300001247983 */ /* 0x000ee80000300a00 */
[----:B------:R-:W3:Y:S04]  /*1f370*/  LDL.LU.64 R38, [R1+0x638] ;  /* 0x0006380001267983 */ /* 0x000ee80000300a00 */
[----:B------:R-:W-:Y:S04]  /*1f380*/  STL.64 [R1+0x2430], R110 ;  /* 0x0024306e01007387 */ /* 0x000fe80000100a00 */
[----:B------:R-:W-:Y:S01]  /*1f390*/  STL.64 [R1+0x2428], R108 ;  /* 0x0024286c01007387 */ /* 0x000fe20000100a00 */
[C---:B------:R-:W-:Y:S03]  /*1f3a0*/  HMMA.1688.F32.TF32 R124, R144.reuse, R64, R92 ;  /* 0x00000040907c723c */ /* 0x040fe6000008105c */
[----:B------:R-:W4:Y:S04]  /*1f3b0*/  LDL.LU.64 R92, [R1+0x620] ;  /* 0x00062000015c7983 */ /* 0x000f280000300a00 */
[----:B------:R-:W4:Y:S01]  /*1f3c0*/  LDL.LU.64 R94, [R1+0x628] ;  /* 0x00062800015e7983 */ /* 0x000f220000300a00 */
[C---:B------:R-:W-:Y:S08]  /*1f3d0*/  HMMA.1688.F32.TF32 R112, R144.reuse, R52, R112 ;  /* 0x000000349070723c */ /* 0x040ff00000081070 */
[C---:B------:R-:W-:Y:S08]  /*1f3e0*/  HMMA.1688.F32.TF32 R116, R144.reuse, R56, R116 ;  /* 0x000000389074723c */ /* 0x040ff00000081074 */
[C---:B------:R-:W-:Y:S01]  /*1f3f0*/  HMMA.1688.F32.TF32 R136, R144.reuse, R76, R32 ;  /* 0x0000004c9088723c */ /* 0x040fe20000081020 */
[----:B------:R-:W4:Y:S04]  /*1f400*/  LDL.LU.64 R32, [R1+0x600] ;  /* 0x0006000001207983 */ /* 0x000f280000300a00 */
[----:B------:R-:W4:Y:S03]  /*1f410*/  LDL.LU.64 R34, [R1+0x608] ;  /* 0x0006080001227983 */ /* 0x000f260000300a00 */
[C---:B------:R-:W-:Y:S08]  /*1f420*/  HMMA.1688.F32.TF32 R120, R144.reuse, R60, R120 ;  /* 0x0000003c9078723c */ /* 0x040ff00000081078 */
[C---:B------:R-:W-:Y:S08]  /*1f430*/  HMMA.1688.F32.TF32 R128, R144.reuse, R68, R128 ;  /* 0x000000449080723c */ /* 0x040ff00000081080 */
[C---:B------:R-:W-:Y:S08]  /*1f440*/  HMMA.1688.F32.TF32 R132, R144.reuse, R72, R132 ;  /* 0x000000489084723c */ /* 0x040ff00000081084 */
[C---:B------:R-:W-:Y:S08]  /*1f450*/  HMMA.1688.F32.TF32 R140, R144.reuse, R80, R140 ;  /* 0x00000050908c723c */ /* 0x040ff0000008108c */
[----:B------:R-:W-:Y:S08]  /*1f460*/  HMMA.1688.F32.TF32 R144, R144, R84, R156 ;  /* 0x000000549090723c */ /* 0x000ff0000008109c */
[C---:B------:R-:W-:Y:S01]  /*1f470*/  HMMA.1688.F32.TF32 R156, R188.reuse, R52, R88 ;  /* 0x00000034bc9c723c */ /* 0x040fe20000081058 */
[----:B------:R-:W4:Y:S04]  /*1f480*/  LDL.LU.64 R88, [R1+0x5f0] ;  /* 0x0005f00001587983 */ /* 0x000f280000300a00 */
[----:B------:R-:W4:Y:S03]  /*1f490*/  LDL.LU.64 R90, [R1+0x5f8] ;  /* 0x0005f800015a7983 */ /* 0x000f260000300a00 */
[C---:B--2---:R-:W-:Y:S01]  /*1f4a0*/  HMMA.1688.F32.TF32 R164, R188.reuse, R60, R40 ;  /* 0x0000003cbca4723c */ /* 0x044fe20000081028 */
[----:B------:R-:W2:Y:S04]  /*1f4b0*/  LDL.LU.64 R40, [R1+0x5e0] ;  /* 0x0005e00001287983 */ /* 0x000ea80000300a00 */
[----:B------:R-:W2:Y:S03]  /*1f4c0*/  LDL.LU.64 R42, [R1+0x5e8] ;  /* 0x0005e800012a7983 */ /* 0x000ea60000300a00 */
[C---:B------:R-:W-:Y:S01]  /*1f4d0*/  HMMA.1688.F32.TF32 R168, R188.reuse, R64, R28 ;  /* 0x00000040bca8723c */ /* 0x040fe2000008101c */
[----:B------:R-:W2:Y:S04]  /*1f4e0*/  LDL.LU.64 R28, [R1+0xf0] ;  /* 0x0000f000011c7983 */ /* 0x000ea80000300a00 */
[----:B------:R-:W2:Y:S03]  /*1f4f0*/  LDL.LU.64 R30, [R1+0xf8] ;  /* 0x0000f800011e7983 */ /* 0x000ea60000300a00 */
[C---:B------:R-:W-:Y:S11]  /*1f500*/  HMMA.1688.F32.TF32 R148, R188.reuse, R44, R148 ;  /* 0x0000002cbc94723c */ /* 0x040ff60000081094 */
[----:B------:R-:W-:Y:S01]  /*1f510*/  STL [R1+0x2304], R168 ;  /* 0x002304a801007387 */ /* 0x000fe20000100800 */
[C---:B------:R-:W-:Y:S03]  /*1f520*/  HMMA.1688.F32.TF32 R152, R188.reuse, R48, R152 ;  /* 0x00000030bc98723c */ /* 0x040fe60000081098 */
[----:B------:R-:W-:Y:S04]  /*1f530*/  STL [R1+0x2300], R169 ;  /* 0x002300a901007387 */ /* 0x000fe80000100800 */
[----:B------:R-:W-:Y:S01]  /*1f540*/  STL [R1+0x22fc], R170 ;  /* 0x0022fcaa01007387 */ /* 0x000fe20000100800 */
[C---:B------:R-:W-:Y:S03]  /*1f550*/  HMMA.1688.F32.TF32 R160, R188.reuse, R56, R96 ;  /* 0x00000038bca0723c */ /* 0x040fe60000081060 */
[----:B------:R-:W-:Y:S05]  /*1f560*/  STL [R1+0x22f8], R171 ;  /* 0x0022f8ab01007387 */ /* 0x000fea0000100800 */
[C---:B---3--:R-:W-:Y:S01]  /*1f570*/  HMMA.1688.F32.TF32 R172, R188.reuse, R68, R36 ;  /* 0x00000044bcac723c */ /* 0x048fe20000081024 */
[----:B------:R-:W3:Y:S04]  /*1f580*/  LDL.LU.64 R36, [R1+0xe0] ;  /* 0x0000e00001247983 */ /* 0x000ee80000300a00 */
[----:B------:R-:W3:Y:S03]  /*1f590*/  LDL.LU.64 R38, [R1+0xe8] ;  /* 0x0000e80001267983 */ /* 0x000ee60000300a00 */
[C---:B----4-:R-:W-:Y:S11]  /*1f5a0*/  HMMA.1688.F32.TF32 R176, R188.reuse, R72, R92 ;  /* 0x00000048bcb0723c */ /* 0x050ff6000008105c */
[----:B------:R-:W-:Y:S04]  /*1f5b0*/  STL [R1+0x2314], R172 ;  /* 0x002314ac01007387 */ /* 0x000fe80000100800 */
[----:B------:R-:W-:Y:S04]  /*1f5c0*/  STL [R1+0x2310], R173 ;  /* 0x002310ad01007387 */ /* 0x000fe80000100800 */
[----:B------:R-:W-:Y:S01]  /*1f5d0*/  STL [R1+0x230c], R174 ;  /* 0x00230cae01007387 */ /* 0x000fe20000100800 */
[C---:B------:R-:W-:Y:S03]  /*1f5e0*/  HMMA.1688.F32.TF32 R180, R188.reuse, R76, R32 ;  /* 0x0000004cbcb4723c */ /* 0x040fe60000081020 */
[----:B------:R-:W-:Y:S04]  /*1f5f0*/  STL [R1+0x2308], R175 ;  /* 0x002308af01007387 */ /* 0x000fe80000100800 */
[----:B------:R1:W-:Y:S04]  /*1f600*/  STL [R1+0x2320], R176 ;  /* 0x002320b001007387 */ /* 0x0003e80000100800 */
[----:B------:R4:W-:Y:S04]  /*1f610*/  STL [R1+0x231c], R177 ;  /* 0x00231cb101007387 */ /* 0x0009e80000100800 */
[----:B------:R1:W-:Y:S04]  /*1f620*/  STL [R1+0x2318], R178 ;  /* 0x002318b201007387 */ /* 0x0003e80000100800 */
[----:B------:R1:W-:Y:S04]  /*1f630*/  STL [R1+0x22f4], R179 ;  /* 0x0022f4b301007387 */ /* 0x0003e80000100800 */
[----:B------:R-:W3:Y:S04]  /*1f640*/  LDL.LU.64 R32, [R1+0xb0] ;  /* 0x0000b00001207983 */ /* 0x000ee80000300a00 */
[----:B------:R-:W3:Y:S04]  /*1f650*/  LDL.LU.64 R34, [R1+0xb8] ;  /* 0x0000b80001227983 */ /* 0x000ee80000300a00 */
[----:B------:R-:W-:Y:S01]  /*1f660*/  STL [R1+0x232c], R180 ;  /* 0x00232cb401007387 */ /* 0x000fe20000100800 */
[C---:B------:R-:W-:Y:S08]  /*1f670*/  HMMA.1688.F32.TF32 R184, R188.reuse, R80, R88 ;  /* 0x00000050bcb8723c */ /* 0x040ff00000081058 */
[----:B--2---:R-:W-:Y:S08]  /*1f680*/  HMMA.1688.F32.TF32 R188, R188, R84, R40 ;  /* 0x00000054bcbc723c */ /* 0x004ff00000081028 */
[----:B------:R-:W-:Y:S01]  /*1f690*/  HMMA.1688.F32.TF32 R28, R208, R44, R28 ;  /* 0x0000002cd01c723c */ /* 0x000fe2000008101c */
[----:B------:R-:W-:Y:S04]  /*1f6a0*/  STL [R1+0x2328], R181 ;  /* 0x002328b501007387 */ /* 0x000fe80000100800 */
[----:B------:R-:W-:Y:S04]  /*1f6b0*/  STL [R1+0x2324], R182 ;  /* 0x002324b601007387 */ /* 0x000fe80000100800 */
[----:B------:R-:W-:Y:S04]  /*1f6c0*/  STL [R1+0x22f0], R183 ;  /* 0x0022f0b701007387 */ /* 0x000fe80000100800 */
[----:B------:R-:W-:Y:S04]  /*1f6d0*/  STL [R1+0x2334], R184 ;  /* 0x002334b801007387 */ /* 0x000fe80000100800 */
[----:B------:R2:W-:Y:S04]  /*1f6e0*/  STL [R1+0x2330], R185 ;  /* 0x002330b901007387 */ /* 0x0005e80000100800 */
[----:B------:R-:W-:Y:S04]  /*1f6f0*/  STL [R1+0x22ec], R186 ;  /* 0x0022ecba01007387 */ /* 0x000fe80000100800 */
[----:B------:R-:W-:Y:S01]  /*1f700*/  STL [R1+0x22e8], R187 ;  /* 0x0022e8bb01007387 */ /* 0x000fe20000100800 */
[----:B-1----:R-:W-:-:S03]  /*1f710*/  IMAD.MOV.U32 R176, RZ, RZ, R28 ;  /* 0x000000ffffb07224 */ /* 0x002fc600078e001c */
[----:B------:R-:W-:Y:S01]  /*1f720*/  STL [R1+0x2340], R188 ;  /* 0x002340bc01007387 */ /* 0x000fe20000100800 */
[----:B----4-:R-:W-:-:S03]  /*1f730*/  IMAD.MOV.U32 R177, RZ, RZ, R29 ;  /* 0x000000ffffb17224 */ /* 0x010fc600078e001d */
[----:B------:R-:W-:Y:S01]  /*1f740*/  STL [R1+0x233c], R189 ;  /* 0x00233cbd01007387 */ /* 0x000fe20000100800 */
[----:B------:R-:W-:Y:S01]  /*1f750*/  MOV R178, R30 ;  /* 0x0000001e00b27202 */ /* 0x000fe20000000f00 */
[----:B------:R-:W-:Y:S02]  /*1f760*/  IMAD.MOV.U32 R172, RZ, RZ, R31 ;  /* 0x000000ffffac7224 */ /* 0x000fe400078e001f */
[----:B------:R-:W-:Y:S04]  /*1f770*/  STL [R1+0x2338], R190 ;  /* 0x002338be01007387 */ /* 0x000fe80000100800 */
[----:B------:R-:W-:Y:S04]  /*1f780*/  STL [R1+0x22e4], R191 ;  /* 0x0022e4bf01007387 */ /* 0x000fe80000100800 */
[----:B------:R-:W4:Y:S04]  /*1f790*/  LDL.LU.64 R28, [R1+0xa0] ;  /* 0x0000a000011c7983 */ /* 0x000f280000300a00 */
[----:B------:R-:W4:Y:S04]  /*1f7a0*/  LDL.LU.64 R30, [R1+0xa8] ;  /* 0x0000a800011e7983 */ /* 0x000f280000300a00 */
[----:B------:R-:W2:Y:S04]  /*1f7b0*/  LDL.LU.64 R104, [R1+0x90] ;  /* 0x0000900001687983 */ /* 0x000ea80000300a00 */
        /* <DEDUP_REMOVED lines=10> */
[----:B------:R-:W2:Y:S01]  /*1f860*/  LDL.LU.64 R42, [R1+0x5a8] ;  /* 0x0005a800012a7983 */ /* 0x000ea20000300a00 */
[----:B---3--:R-:W-:-:S15]  /*1f870*/  HMMA.1688.F32.TF32 R36, R208, R48, R36 ;  /* 0x00000030d024723c */ /* 0x008fde0000081024 */
[----:B------:R-:W-:-:S04]  /*1f880*/  NOP ;  /* 0x0000000000007918 */ /* 0x000fc80000000000 */
[----:B------:R-:W-:Y:S01]  /*1f890*/  IMAD.MOV.U32 R169, RZ, RZ, R36 ;  /* 0x000000ffffa97224 */ /* 0x000fe200078e0024 */
[----:B------:R-:W-:Y:S01]  /*1f8a0*/  MOV R170, R37 ;  /* 0x0000002500aa7202 */ /* 0x000fe20000000f00 */
[----:B------:R-:W-:Y:S01]  /*1f8b0*/  IMAD.MOV.U32 R171, RZ, RZ, R38 ;  /* 0x000000ffffab7224 */ /* 0x000fe200078e0026 */
[----:B------:R-:W3:Y:S01]  /*1f8c0*/  LDL.LU.64 R36, [R1+0x590] ;  /* 0x0005900001247983 */ /* 0x000ee20000300a00 */
[----:B------:R-:W-:-:S03]  /*1f8d0*/  IMAD.MOV.U32 R179, RZ, RZ, R39 ;  /* 0x000000ffffb37224 */ /* 0x000fc600078e0027 */
[----:B------:R-:W3:Y:S01]  /*1f8e0*/  LDL.LU.64 R38, [R1+0x598] ;  /* 0x0005980001267983 */ /* 0x000ee20000300a00 */
[----:B------:R-:W-:-:S15]  /*1f8f0*/  HMMA.1688.F32.TF32 R32, R208, R52, R32 ;  /* 0x00000034d020723c */ /* 0x000fde0000081020 */
[----:B------:R-:W-:-:S04]  /*1f900*/  NOP ;  /* 0x0000000000007918 */ /* 0x000fc80000000000 */
[----:B------:R-:W-:Y:S01]  /*1f910*/  MOV R173, R32 ;  /* 0x0000002000ad7202 */ /* 0x000fe20000000f00 */
[----:B------:R-:W-:Y:S01]  /*1f920*/  IMAD.MOV.U32 R174, RZ, RZ, R33 ;  /* 0x000000ffffae7224 */ /* 0x000fe200078e0021 */
[----:B------:R-:W-:Y:S01]  /*1f930*/  MOV R168, R35 ;  /* 0x0000002300a87202 */ /* 0x000fe20000000f00 */
[----:B------:R-:W-:Y:S01]  /*1f940*/  IMAD.MOV.U32 R175, RZ, RZ, R34 ;  /* 0x000000ffffaf7224 */ /* 0x000fe200078e0022 */
[----:B------:R-:W3:Y:S04]  /*1f950*/  LDL.LU.64 R32, [R1+0x580] ;  /* 0x0005800001207983 */ /* 0x000ee80000300a00 */
[----:B------:R-:W3:Y:S01]  /*1f960*/  LDL.LU.64 R34, [R1+0x588] ;  /* 0x0005880001227983 */ /* 0x000ee20000300a00 */
[----:B----4-:R-:W-:-:S15]  /*1f970*/  HMMA.1688.F32.TF32 R28, R208, R56, R28 ;  /* 0x00000038d01c723c */ /* 0x010fde000008101c */
[----:B------:R-:W-:-:S04]  /*1f980*/  NOP ;  /* 0x0000000000007918 */ /* 0x000fc80000000000 */
[----:B--2---:R-:W-:Y:S01]  /*1f990*/  IMAD.MOV.U32 R185, RZ, RZ, R28 ;  /* 0x000000ffffb97224 */ /* 0x004fe200078e001c */
[----:B------:R-:W-:Y:S01]  /*1f9a0*/  MOV R181, R30 ;  /* 0x0000001e00b57202 */ /* 0x000fe20000000f00 */
[----:B------:R-:W-:Y:S02]  /*1f9b0*/  IMAD.MOV.U32 R180, RZ, RZ, R29 ;  /* 0x000000ffffb47224 */ /* 0x000fe400078e001d */
[----:B------:R-:W-:Y:S01]  /*1f9c0*/  IMAD.MOV.U32 R182, RZ, RZ, R31 ;  /* 0x000000ffffb67224 */ /* 0x000fe200078e001f */
[----:B------:R-:W2:Y:S04]  /*1f9d0*/  LDL.LU.64 R28, [R1+0x160] ;  /* 0x00016000011c7983 */ /* 0x000ea80000300a00 */
[----:B------:R-:W2:Y:S01]  /*1f9e0*/  LDL.LU.64 R30, [R1+0x168] ;  /* 0x00016800011e7983 */ /* 0x000ea20000300a00 */
[C---:B------:R-:W-:Y:S03]  /*1f9f0*/  HMMA.1688.F32.TF32 R192, R208.reuse, R68, R96 ;  /* 0x00000044d0c0723c */ /* 0x040fe60000081060 */
[----:B------:R-:W4:Y:S04]  /*1fa00*/  LDL.LU.64 R96, [R1+0x150] ;  /* 0x0001500001607983 */ /* 0x000f280000300a00 */
[----:B------:R-:W4:Y:S01]  /*1fa10*/  LDL.LU.64 R98, [R1+0x158] ;  /* 0x0001580001627983 */ /* 0x000f220000300a00 */
[C---:B------:R-:W-:Y:S08]  /*1fa20*/  HMMA.1688.F32.TF32 R196, R208.reuse, R72, R92 ;  /* 0x00000048d0c4723c */ /* 0x040ff0000008105c */
[C---:B------:R-:W-:Y:S08]  /*1fa30*/  HMMA.1688.F32.TF32 R200, R208.reuse, R76, R88 ;  /* 0x0000004cd0c8723c */ /* 0x040ff00000081058 */
[C---:B------:R-:W-:Y:S08]  /*1fa40*/  HMMA.1688.F32.TF32 R204, R208.reuse, R80, R40 ;  /* 0x00000050d0cc723c */ /* 0x040ff00000081028 */
[C---:B------:R-:W-:Y:S08]  /*1fa50*/  HMMA.1688.F32.TF32 R104, R208.reuse, R60, R104 ;  /* 0x0000003cd068723c */ /* 0x040ff00000081068 */
[C---:B------:R-:W-:Y:S08]  /*1fa60*/  HMMA.1688.F32.TF32 R100, R208.reuse, R64, R100 ;  /* 0x00000040d064723c */ /* 0x040ff00000081064 */
[----:B---3--:R-:W-:Y:S08]  /*1fa70*/  HMMA.1688.F32.TF32 R208, R208, R84, R36 ;  /* 0x00000054d0d0723c */ /* 0x008ff00000081024 */
[----:B------:R-:W-:-:S15]  /*1fa80*/  HMMA.1688.F32.TF32 R212, R236, R44, R32 ;  /* 0x0000002cecd4723c */ /* 0x000fde0000081020 */
[----:B------:R-:W-:-:S04]  /*1fa90*/  NOP ;  /* 0x0000000000007918 */ /* 0x000fc80000000000 */
[----:B------:R-:W-:Y:S04]  /*1faa0*/  STL [R1+0x22d0], R212 ;  /* 0x0022d0d401007387 */ /* 0x000fe80000100800 */
[----:B------:R-:W-:Y:S04]  /*1fab0*/  STL [R1+0x22cc], R213 ;  /* 0x0022ccd501007387 */ /* 0x000fe80000100800 */
[----:B------:R-:W-:Y:S04]  /*1fac0*/  STL [R1+0x22c8], R214 ;  /* 0x0022c8d601007387 */ /* 0x000fe80000100800 */
[----:B------:R-:W-:Y:S04]  /*1fad0*/  STL [R1+0x22c4], R215 ;  /* 0x0022c4d701007387 */ /* 0x000fe80000100800 */
[----:B------:R-:W3:Y:S04]  /*1fae0*/  LDL.LU.64 R92, [R1+0x570] ;  /* 0x00057000015c7983 */ /* 0x000ee80000300a00 */
[----:B------:R-:W3:Y:S01]  /*1faf0*/  LDL.LU.64 R94, [R1+0x578] ;  /* 0x00057800015e7983 */ /* 0x000ee20000300a00 */
[----:B--2---:R-:W-:-:S15]  /*1fb00*/  HMMA.1688.F32.TF32 R28, R236, R48, R28 ;  /* 0x00000030ec1c723c */ /* 0x004fde000008101c */
[----:B------:R-:W-:-:S04]  /*1fb10*/  NOP ;  /* 0x0000000000007918 */ /* 0x000fc80000000000 */
[----:B------:R1:W-:Y:S04]  /*1fb20*/  STL.64 [R1+0x160], R28 ;  /* 0x0001601c01007387 */ /* 0x0003e80000100a00 */
[----:B------:R2:W-:Y:S04]  /*1fb30*/  STL.64 [R1+0x168], R30 ;  /* 0x0001681e01007387 */ /* 0x0005e80000100a00 */
[----:B------:R-:W3:Y:S04]  /*1fb40*/  LDL.LU.64 R88, [R1+0x560] ;  /* 0x0005600001587983 */ /* 0x000ee80000300a00 */
[----:B------:R-:W3:Y:S04]  /*1fb50*/  LDL.LU.64 R90, [R1+0x568] ;  /* 0x00056800015a7983 */ /* 0x000ee80000300a00 */
[----:B------:R-:W3:Y:S04]  /*1fb60*/  LDL.LU.64 R40, [R1+0x530] ;  /* 0x0005300001287983 */ /* 0x000ee80000300a00 */
[----:B------:R-:W3:Y:S04]  /*1fb70*/  LDL.LU.64 R42, [R1+0x538] ;  /* 0x00053800012a7983 */ /* 0x000ee80000300a00 */
[----:B------:R-:W3:Y:S04]  /*1fb80*/  LDL.LU.64 R36, [R1+0x520] ;  /* 0x0005200001247983 */ /* 0x000ee80000300a00 */
[----:B------:R-:W3:Y:S04]  /*1fb90*/  LDL.LU.64 R38, [R1+0x528] ;  /* 0x0005280001267983 */ /* 0x000ee80000300a00 */
[----:B------:R-:W3:Y:S04]  /*1fba0*/  LDL.LU.64 R32, [R1+0x510] ;  /* 0x0005100001207983 */ /* 0x000ee80000300a00 */
[----:B------:R-:W3:Y:S04]  /*1fbb0*/  LDL.LU.64 R34, [R1+0x518] ;  /* 0x0005180001227983 */ /* 0x000ee80000300a00 */
[----:B-1----:R-:W3:Y:S04]  /*1fbc0*/  LDL.LU.64 R28, [R1+0x500] ;  /* 0x00050000011c7983 */ /* 0x002ee80000300a00 */
[----:B--2---:R-:W2:Y:S01]  /*1fbd0*/  LDL.LU.64 R30, [R1+0x508] ;  /* 0x00050800011e7983 */ /* 0x004ea20000300a00 */
[----:B----4-:R-:W-:Y:S01]  /*1fbe0*/  HMMA.1688.F32.TF32 R96, R236, R52, R96 ;  /* 0x00000034ec60723c */ /* 0x010fe20000081060 */
[----:B------:R-:W-:Y:S01]  /*1fbf0*/  IMAD.MOV.U32 R188, RZ, RZ, R104 ;  /* 0x000000ffffbc7224 */ /* 0x000fe200078e0068 */
[----:B------:R-:W-:Y:S01]  /*1fc00*/  MOV R189, R105 ;  /* 0x0000006900bd7202 */ /* 0x000fe20000000f00 */
[----:B------:R-:W-:Y:S01]  /*1fc10*/  IMAD.MOV.U32 R190, RZ, RZ, R106 ;  /* 0x000000ffffbe7224 */ /* 0x000fe200078e006a */
[----:B------:R-:W-:Y:S01]  /*1fc20*/  MOV R183, R100 ;  /* 0x0000006400b77202 */ /* 0x000fe20000000f00 */
[----:B------:R-:W-:-:S14]  /*1fc30*/  IMAD.MOV.U32 R184, RZ, RZ, R107 ;  /* 0x000000ffffb87224 */ /* 0x000fdc00078e006b */
[----:B------:R-:W-:Y:S01]  /*1fc40*/  IMAD.MOV.U32 R215, RZ, RZ, R99 ;  /* 0x000000ffffd77224 */ /* 0x000fe200078e0063 */
[----:B------:R-:W-:Y:S01]  /*1fc50*/  MOV R214, R98 ;  /* 0x0000006200d67202 */ /* 0x000fe20000000f00 */
[----:B------:R-:W-:Y:S02]  /*1fc60*/  IMAD.MOV.U32 R212, RZ, RZ, R96 ;  /* 0x000000ffffd47224 */ /* 0x000fe400078e0060 */
[----:B------:R-:W-:Y:S01]  /*1fc70*/  IMAD.MOV.U32 R213, RZ, RZ, R97 ;  /* 0x000000ffffd57224 */ /* 0x000fe200078e0061 */
[----:B------:R-:W-:Y:S04]  /*1fc80*/  STL [R1+0x22e0], R215 ;  /* 0x0022e0d701007387 */ /* 0x000fe80000100800 */
[----:B------:R-:W-:Y:S04]  /*1fc90*/  STL [R1+0x22dc], R214 ;  /* 0x0022dcd601007387 */ /* 0x000fe80000100800 */
[----:B------:R-:W-:Y:S04]  /*1fca0*/  STL [R1+0x22d8], R212 ;  /* 0x0022d8d401007387 */ /* 0x000fe80000100800 */
[----:B------:R-:W-:Y:S01]  /*1fcb0*/  STL [R1+0x22d4], R213 ;  /* 0x0022d4d501007387 */ /* 0x000fe20000100800 */
[----:B------:R-:W-:Y:S01]  /*1fcc0*/  HMMA.1688.F32.TF32 R240, R244, R44, R240 ;  /* 0x0000002cf4f0723c */ /* 0x000fe200000810f0 */
[----:B------:R-:W-:Y:S01]  /*1fcd0*/  IMAD.MOV.U32 R186, RZ, RZ, R101 ;  /* 0x000000ffffba7224 */ /* 0x000fe200078e0065 */
[----:B------:R-:W-:Y:S01]  /*1fce0*/  MOV R191, R103 ;  /* 0x0000006700bf7202 */ /* 0x000fe20000000f00 */
[----:B------:R-:W-:-:S05]  /*1fcf0*/  IMAD.MOV.U32 R187, RZ, RZ, R102 ;  /* 0x000000ffffbb7224 */ /* 0x000fca00078e0066 */
[C---:B------:R-:W-:Y:S08]  /*1fd00*/  HMMA.1688.F32.TF32 R220, R236.reuse, R68, R220 ;  /* 0x00000044ecdc723c */ /* 0x040ff000000810dc */
[C---:B------:R-:W-:Y:S08]  /*1fd10*/  HMMA.1688.F32.TF32 R228, R236.reuse, R76, R228 ;  /* 0x0000004cece4723c */ /* 0x040ff000000810e4 */
[----:B---3--:R-:W-:-:S15]  /*1fd20*/  HMMA.1688.F32.TF32 R92, R236, R56, R92 ;  /* 0x00000038ec5c723c */ /* 0x008fde000008105c */
[----:B------:R-:W-:-:S04]  /*1fd30*/  NOP ;  /* 0x0000000000007918 */ /* 0x000fc80000000000 */
[----:B------:R1:W-:Y:S04]  /*1fd40*/  STL.64 [R1+0x140], R92 ;  /* 0x0001405c01007387 */ /* 0x0003e80000100a00 */
[----:B------:R3:W-:Y:S04]  /*1fd50*/  STL.64 [R1+0x148], R94 ;  /* 0x0001485e01007387 */ /* 0x0007e80000100a00 */
        /* <DEDUP_REMOVED lines=9> */
[----:B---3--:R-:W3:Y:S01]  /*1fdf0*/  LDL.LU.64 R94, [R1+0x1b8] ;  /* 0x0001b800015e7983 */ /* 0x008ee20000300a00 */
[C---:B------:R-:W-:Y:S08]  /*1fe00*/  HMMA.1688.F32.TF32 R88, R236.reuse, R60, R88 ;  /* 0x0000003cec58723c */ /* 0x040ff00000081058 */
[C---:B------:R-:W-:Y:S08]  /*1fe10*/  HMMA.1688.F32.TF32 R216, R236.reuse, R64, R40 ;  /* 0x00000040ecd8723c */ /* 0x040ff00000081028 */
[C---:B------:R-:W-:Y:S03]  /*1fe20*/  HMMA.1688.F32.TF32 R224, R236.reuse, R72, R36 ;  /* 0x00000048ece0723c */ /* 0x040fe60000081024 */
[----:B------:R-:W-:Y:S01]  /*1fe30*/  IMAD.MOV.U32 R215, RZ, RZ, R88 ;  /* 0x000000ffffd77224 */ /* 0x000fe200078e0058 */
[----:B------:R-:W-:Y:S01]  /*1fe40*/  MOV R214, R89 ;  /* 0x0000005900d67202 */ /* 0x000fe20000000f00 */
[----:B------:R-:W-:Y:S01]  /*1fe50*/  IMAD.MOV.U32 R212, RZ, RZ, R90 ;  /* 0x000000ffffd47224 */ /* 0x000fe200078e005a */
[----:B------:R-:W3:Y:S01]  /*1fe60*/  LDL.LU.64 R88, [R1+0x4d0] ;  /* 0x0004d00001587983 */ /* 0x000ee20000300a00 */
[----:B------:R-:W-:Y:S01]  /*1fe70*/  IMAD.MOV.U32 R213, RZ, RZ, R91 ;  /* 0x000000ffffd57224 */ /* 0x000fe200078e005b */
[C---:B------:R-:W-:Y:S02]  /*1fe80*/  HMMA.1688.F32.TF32 R232, R236.reuse, R80, R32 ;  /* 0x00000050ece8723c */ /* 0x040fe40000081020 */
[----:B------:R-:W3:Y:S04]  /*1fe90*/  LDL.LU.64 R90, [R1+0x4d8] ;  /* 0x0004d800015a7983 */ /* 0x000ee80000300a00 */
[----:B------:R-:W3:Y:S04]  /*1fea0*/  LDL.LU.64 R36, [R1+0x190] ;  /* 0x0001900001247983 */ /* 0x000ee80000300a00 */
[----:B------:R-:W3:Y:S01]  /*1feb0*/  LDL.LU.64 R38, [R1+0x198] ;  /* 0x0001980001267983 */ /* 0x000ee20000300a00 */
[----:B--2---:R-:W-:Y:S03]  /*1fec0*/  HMMA.1688.F32.TF32 R236, R236, R84, R28 ;  /* 0x00000054ecec723c */ /* 0x004fe6000008101c */
[----:B------:R-:W2:Y:S04]  /*1fed0*/  LDL.LU.64 R32, [R1+0x180] ;  /* 0x0001800001207983 */ /* 0x000ea80000300a00 */
[----:B------:R-:W2:Y:S04]  /*1fee0*/  LDL.LU.64 R34, [R1+0x188] ;  /* 0x0001880001227983 */ /* 0x000ea80000300a00 */
[----:B------:R-:W2:Y:S04]  /*1fef0*/  LDL.LU.64 R40, [R1+0x4c0] ;  /* 0x0004c00001287983 */ /* 0x000ea80000300a00 */
[----:B------:R-:W2:Y:S04]  /*1ff00*/  LDL.LU.64 R42, [R1+0x4c8] ;  /* 0x0004c800012a7983 */ /* 0x000ea80000300a00 */
[----:B------:R-:W2:Y:S04]  /*1ff10*/  LDL.LU.64 R28, [R1+0x3b0] ;  /* 0x0003b000011c7983 */ /* 0x000ea80000300a00 */
[----:B------:R-:W2:Y:S04]  /*1ff20*/  LDL.LU.64 R30, [R1+0x3b8] ;  /* 0x0003b800011e7983 */ /* 0x000ea80000300a00 */
[----:B------:R-:W-:Y:S04]  /*1ff30*/  STL [R1+0x2284], R240 ;  /* 0x002284f001007387 */ /* 0x000fe80000100800 */
[----:B------:R1:W-:Y:S04]  /*1ff40*/  STL [R1+0x2280], R241 ;  /* 0x002280f101007387 */ /* 0x0003e80000100800 */
[----:B------:R-:W-:Y:S04]  /*1ff50*/  STL [R1+0x227c], R242 ;  /* 0x00227cf201007387 */ /* 0x000fe80000100800 */
[----:B------:R1:W-:Y:S04]  /*1ff60*/  STL [R1+0x2278], R243 ;  /* 0x002278f301007387 */ /* 0x0003e80000100800 */
[----:B-1----:R-:W2:Y:S04]  /*1ff70*/  LDL.LU.64 R240, [R1+0x4f0] ;  /* 0x0004f00001f07983 */ /* 0x002ea80000300a00 */
[----:B------:R-:W2:Y:S02]  /*1ff80*/  LDL.LU.64 R242, [R1+0x4f8] ;  /* 0x0004f80001f27983 */ /* 0x000ea40000300a00 */
[----:B--2---:R-:W-:-:S15]  /*1ff90*/  HMMA.1688.F32.TF32 R240, R244, R48, R240 ;  /* 0x00000030f4f0723c */ /* 0x004fde00000810f0 */
[----:B------:R-:W-:-:S04]  /*1ffa0*/  NOP ;  /* 0x0000000000007918 */ /* 0x000fc80000000000 */
[----:B------:R-:W-:Y:S04]  /*1ffb0*/  STL.64 [R1+0x200], R240 ;  /* 0x000200f001007387 */ /* 0x000fe80000100a00 */
[----:B------:R4:W-:Y:S02]  /*1ffc0*/  STL.64 [R1+0x208], R242 ;  /* 0x000208f201007387 */ /* 0x0009e40000100a00 */
[C---:B----4-:R-:W-:Y:S08]  /*1ffd0*/  HMMA.1688.F32.TF32 R240, R244.reuse, R52, R108 ;  /* 0x00000034f4f0723c */ /* 0x050ff0000008106c */
[C---:B------:R-:W-:Y:S08]  /*1ffe0*/  HMMA.1688.F32.TF32 R108, R244.reuse, R56, R104 ;  /* 0x00000038f46c723c */ /* 0x040ff00000081068 */
[C---:B------:R-:W-:Y:S08]  /*1fff0*/  HMMA.1688.F32.TF32 R104, R244.reuse, R60, R100 ;  /* 0x0000003cf468723c */ /* 0x040ff00000081064 */
[C---:B------:R-:W-:Y:S08]  /*20000*/  HMMA.1688.F32.TF32 R100, R244.reuse, R64, R96 ;  /* 0x00000040f464723c */ /* 0x040ff00000081060 */
[C---:B---3--:R-:W-:Y:S08]  /*20010*/  HMMA.1688.F32.TF32 R96, R244.reuse, R68, R92 ;  /* 0x00000044f460723c */ /* 0x048ff0000008105c */
[C---:B------:R-:W-:Y:S01]  /*20020*/  HMMA.1688.F32.TF32 R92, R244.reuse, R72, R88 ;  /* 0x00000048f45c723c */ /* 0x040fe20000081058 */
[----:B------:R-:W-:Y:S07]  /*20030*/  STL.64 [R1+0x1f0], R240 ;  /* 0x0001f0f001007387 */ /* 0x000fee0000100a00 */
[C---:B------:R-:W-:Y:S01]  /*20040*/  HMMA.1688.F32.TF32 R88, R244.reuse, R76, R36 ;  /* 0x0000004cf458723c */ /* 0x040fe20000081024 */
[----:B------:R-:W-:Y:S04]  /*20050*/  STL.64 [R1+0x1f8], R242 ;  /* 0x0001f8f201007387 */ /* 0x000fe80000100a00 */
        /* <DEDUP_REMOVED lines=10> */
[----:B------:R-:W2:Y:S04]  /*20100*/  LDL.LU.64 R36, [R1+0x390] ;  /* 0x0003900001247983 */ /* 0x000ea80000300a00 */
[----:B------:R-:W-:Y:S04]  /*20110*/  STL.64 [R1+0x190], R88 ;  /* 0x0001905801007387 */ /* 0x000fe80000100a00 */
[----:B------:R-:W-:Y:S04]  /*20120*/  STL.64 [R1+0x198], R90 ;  /* 0x0001985a01007387 */ /* 0x000fe80000100a00 */
[----:B------:R-:W2:Y:S01]  /*20130*/  LDL.LU.64 R38, [R1+0x398] ;  /* 0x0003980001267983 */ /* 0x000ea20000300a00 */
[C---:B------:R-:W-:Y:S08]  /*20140*/  HMMA.1688.F32.TF32 R32, R244.reuse, R80, R32 ;  /* 0x00000050f420723c */ /* 0x040ff00000081020 */
[----:B------:R-:W-:Y:S08]  /*20150*/  HMMA.1688.F32.TF32 R244, R244, R84, R40 ;  /* 0x00000054f4f4723c */ /* 0x000ff00000081028 */
[----:B------:R-:W-:Y:S03]  /*20160*/  HMMA.1688.F32.TF32 R28, R4, R44, R28 ;  /* 0x0000002c041c723c */ /* 0x000fe6000008101c */
[----:B------:R1:W-:Y:S04]  /*20170*/  STL.64 [R1+0x180], R32 ;  /* 0x0001802001007387 */ /* 0x0003e80000100a00 */
[----:B------:R3:W-:Y:S04]  /*20180*/  STL.64 [R1+0x188], R34 ;  /* 0x0001882201007387 */ /* 0x0007e80000100a00 */
[----:B-1----:R-:W4:Y:S04]  /*20190*/  LDL.LU.64 R32, [R1+0x3a0] ;  /* 0x0003a00001207983 */ /* 0x002f280000300a00 */
[----:B---3--:R-:W4:Y:S04]  /*201a0*/  LDL.LU.64 R34, [R1+0x3a8] ;  /* 0x0003a80001227983 */ /* 0x008f280000300a00 */
[----:B------:R1:W-:Y:S04]  /*201b0*/  STL.64 [R1+0x2240], R246 ;  /* 0x002240f601007387 */ /* 0x0003e80000100a00 */
[----:B------:R3:W-:Y:S01]  /*201c0*/  STL.64 [R1+0x2238], R244 ;  /* 0x002238f401007387 */ /* 0x0007e20000100a00 */
[----:B-1----:R-:W-:Y:S01]  /*201d0*/  MOV R247, R28 ;  /* 0x0000001c00f77202 */ /* 0x002fe20000000f00 */
[----:B------:R-:W-:-:S02]  /*201e0*/  IMAD.MOV.U32 R246, RZ, RZ, R29 ;  /* 0x000000fffff67224 */ /* 0x000fc400078e001d */
[----:B------:R-:W4:Y:S01]  /*201f0*/  LDL.LU.64 R28, [R1+0x470] ;  /* 0x00047000011c7983 */ /* 0x000f220000300a00 */
[----:B---3--:R-:W-:Y:S01]  /*20200*/  IMAD.MOV.U32 R245, RZ, RZ, R30 ;  /* 0x000000fffff57224 */ /* 0x008fe200078e001e */
[----:B------:R-:W-:Y:S02]  /*20210*/  MOV R244, R31 ;  /* 0x0000001f00f47202 */ /* 0x000fe40000000f00 */
[----:B------:R-:W3:Y:S04]  /*20220*/  LDL.LU.64 R30, [R1+0x478] ;  /* 0x00047800011e7983 */ /* 0x000ee80000300a00 */
[----:B------:R-:W-:Y:S04]  /*20230*/  STL [R1+0x2294], R244 ;  /* 0x002294f401007387 */ /* 0x000fe80000100800 */
[----:B------:R-:W-:Y:S04]  /*20240*/  STL [R1+0x2290], R246 ;  /* 0x002290f601007387 */ /* 0x000fe80000100800 */
[----:B------:R-:W-:Y:S04]  /*20250*/  STL [R1+0x228c], R247 ;  /* 0x00228cf701007387 */ /* 0x000fe80000100800 */
[----:B------:R-:W-:Y:S01]  /*20260*/  STL [R1+0x2288], R245 ;  /* 0x002288f501007387 */ /* 0x000fe20000100800 */
[----:B--2---:R-:W-:-:S15]  /*20270*/  HMMA.1688.F32.TF32 R36, R12, R44, R36 ;  /* 0x0000002c0c24723c */ /* 0x004fde0000081024 */
[----:B------:R-:W-:-:S04]  /*20280*/  NOP ;  /* 0x0000000000007918 */ /* 0x000fc80000000000 */
[----:B------:R-:W-:Y:S01]  /*20290*/  IMAD.MOV.U32 R20, RZ, RZ, R39 ;  /* 0x000000ffff147224 */ /* 0x000fe200078e0027 */
[----:B------:R-:W-:Y:S01]  /*202a0*/  MOV R21, R38 ;  /* 0x0000002600157202 */ /* 0x000fe20000000f00 */
[----:B------:R-:W-:Y:S02]  /*202b0*/  IMAD.MOV.U32 R24, RZ, RZ, R37 ;  /* 0x000000ffff187224 */ /* 0x000fe400078e0025 */
[----:B------:R-:W-:Y:S01]  /*202c0*/  IMAD.MOV.U32 R25, RZ, RZ, R36 ;  /* 0x000000ffff197224 */ /* 0x000fe200078e0024 */
[----:B------:R-:W-:Y:S04]  /*202d0*/  STL [R1+0x21dc], R20 ;  /* 0x0021dc1401007387 */ /* 0x000fe80000100800 */
[----:B------:R-:W-:Y:S04]  /*202e0*/  STL [R1+0x21d8], R21 ;  /* 0x0021d81501007387 */ /* 0x000fe80000100800 */
[----:B------:R-:W-:Y:S04]  /*202f0*/  STL [R1+0x21d4], R24 ;  /* 0x0021d41801007387 */ /* 0x000fe80000100800 */
[----:B------:R-:W-:Y:S04]  /*20300*/  STL [R1+0x21d0], R25 ;  /* 0x0021d01901007387 */ /* 0x000fe80000100800 */
[----:B------:R-:W2:Y:S04]  /*20310*/  LDL.LU.64 R36, [R1+0x460] ;  /* 0x0004600001247983 */ /* 0x000ea80000300a00 */
[----:B------:R-:W2:Y:S01]  /*20320*/  LDL.LU.64 R38, [R1+0x468] ;  /* 0x0004680001267983 */ /* 0x000ea20000300a00 */
[-C--:B----4-:R-:W-:Y:S08]  /*20330*/  HMMA.1688.F32.TF32 R32, R4, R48.reuse, R32 ;  /* 0x000000300420723c */ /* 0x090ff00000081020 */
[----:B------:R-:W-:Y:S01]  /*20340*/  HMMA.1688.F32.TF32 R40, R12, R48, R248 ;  /* 0x000000300c28723c */ /* 0x000fe200000810f8 */
[----:B------:R-:W-:Y:S04]  /*20350*/  LDS R248, [R0+UR12+0x2000] ;  /* 0x0020000c00f87984 */ /* 0x000fe80008000800 */
[----:B------:R-:W-:Y:S03]  /*20360*/  LDS R250, [R0+UR12+0x3000] ;  /* 0x0030000c00fa7984 */ /* 0x000fe60008000800 */
[C---:B---3--:R-:W-:Y:S01]  /*20370*/  HMMA.1688.F32.TF32 R28, R4.reuse, R52, R28 ;  /* 0x00000034041c723c */ /* 0x048fe2000008101c */
[----:B------:R-:W-:Y:S04]  /*20380*/  LDS R249, [R3+UR12+0x2000] ;  /* 0x0020000c03f97984 */ /* 0x000fe80008000800 */
[----:B------:R1:W-:Y:S04]  /*20390*/  STL.64 [R1+0x3a0], R32 ;  /* 0x0003a02001007387 */ /* 0x0003e80000100a00 */
[----:B------:R3:W-:Y:S02]  /*203a0*/  STL.64 [R1+0x3a8], R34 ;  /* 0x0003a82201007387 */ /* 0x0007e40000100a00 */
[----:B------:R-:W-:Y:S01]  /*203b0*/  IMAD.MOV.U32 R2, RZ, RZ, R42 ;  /* 0x000000ffff027224 */ /* 0x000fe200078e002a */
[----:B------:R-:W-:Y:S01]  /*203c0*/  MOV R9, R41 ;  /* 0x0000002900097202 */ /* 0x000fe20000000f00 */
[----:B------:R-:W-:Y:S01]  /*203d0*/  IMAD.MOV.U32 R17, RZ, RZ, R40 ;  /* 0x000000ffff117224 */ /* 0x000fe200078e0028 */
[----:B------:R-:W4:Y:S04]  /*203e0*/  LDS R251, [R3+UR12+0x3000] ;  /* 0x0030000c03fb7984 */ /* 0x000f280008000800 */
[----:B-1----:R-:W4:Y:S04]  /*203f0*/  LDL.LU.64 R32, [R1+0x3c0] ;  /* 0x0003c00001207983 */ /* 0x002f280000300a00 */
[----:B---3--:R-:W4:Y:S04]  /*20400*/  LDL.LU.64 R34, [R1+0x3c8] ;  /* 0x0003c80001227983 */ /* 0x008f280000300a00 */
[----:B------:R1:W-:Y:S04]  /*20410*/  STL [R1+0x5fc], R43 ;  /* 0x0005fc2b01007387 */ /* 0x0003e80000100800 */
[----:B------:R-:W-:Y:S04]  /*20420*/  STL [R1+0x21e8], R2 ;  /* 0x0021e80201007387 */ /* 0x000fe80000100800 */
[----:B------:R-:W-:Y:S04]  /*20430*/  STL [R1+0x21e4], R9 ;  /* 0x0021e40901007387 */ /* 0x000fe80000100800 */
[----:B------:R-:W-:Y:S04]  /*20440*/  STL [R1+0x21e0], R17 ;  /* 0x0021e01101007387 */ /* 0x000fe80000100800 */
[----:B------:R-:W3:Y:S04]  /*20450*/  LDL.LU.64 R40, [R1+0x3d0] ;  /* 0x0003d00001287983 */ /* 0x000ee80000300a00 */
[----:B-1----:R-:W3:Y:S04]  /*20460*/  LDL.LU.64 R42, [R1+0x3d8] ;  /* 0x0003d800012a7983 */ /* 0x002ee80000300a00 */
[----:B------:R1:W-:Y:S04]  /*20470*/  STL.64 [R1+0x390], R28 ;  /* 0x0003901c01007387 */ /* 0x0003e80000100a00 */
[----:B------:R1:W-:Y:S04]  /*20480*/  STL.64 [R1+0x398], R30 ;  /* 0x0003981e01007387 */ /* 0x0003e80000100a00 */
[----:B-1----:R-:W3:Y:S04]  /*20490*/  LDL.LU.64 R28, [R1+0x400] ;  /* 0x00040000011c7983 */ /* 0x002ee80000300a00 */
[----:B------:R-:W3:Y:S01]  /*204a0*/  LDL.LU.64 R30, [R1+0x408] ;  /* 0x00040800011e7983 */ /* 0x000ee20000300a00 */
[----:B--2---:R-:W-:-:S15]  /*204b0*/  HMMA.1688.F32.TF32 R36, R4, R56, R36 ;  /* 0x000000380424723c */ /* 0x004fde0000081024 */
[----:B------:R-:W-:-:S04]  /*204c0*/  NOP ;  /* 0x0000000000007918 */ /* 0x000fc80000000000 */
[----:B------:R-:W-:Y:S02]  /*204d0*/  IMAD.MOV.U32 R245, RZ, RZ, R39 ;  /* 0x000000fffff57224 */ /* 0x000fe400078e0027 */
[----:B------:R-:W-:Y:S01]  /*204e0*/  IMAD.MOV.U32 R247, RZ, RZ, R38 ;  /* 0x000000fffff77224 */ /* 0x000fe200078e0026 */
[----:B------:R-:W-:Y:S01]  /*204f0*/  MOV R246, R37 ;  /* 0x0000002500f67202 */ /* 0x000fe20000000f00 */
[----:B------:R-:W-:Y:S01]  /*20500*/  IMAD.MOV.U32 R244, RZ, RZ, R36 ;  /* 0x000000fffff47224 */ /* 0x000fe200078e0024 */
[----:B------:R-:W-:Y:S04]  /*20510*/  STL [R1+0x22a4], R245 ;  /* 0x0022a4f501007387 */ /* 0x000fe80000100800 */
[----:B------:R-:W-:Y:S04]  /*20520*/  STL [R1+0x22a0], R247 ;  /* 0x0022a0f701007387 */ /* 0x000fe80000100800 */
[----:B------:R-:W-:Y:S04]  /*20530*/  STL [R1+0x229c], R244 ;  /* 0x00229cf401007387 */ /* 0x000fe80000100800 */
[----:B------:R-:W-:Y:S04]  /*20540*/  STL [R1+0x2298], R246 ;  /* 0x002298f601007387 */ /* 0x000fe80000100800 */
[----:B------:R-:W2:Y:S04]  /*20550*/  LDL.LU.64 R36, [R1+0x420] ;  /* 0x0004200001247983 */ /* 0x000ea80000300a00 */
[----:B------:R-:W2:Y:S01]  /*20560*/  LDL.LU.64 R38, [R1+0x428] ;  /* 0x0004280001267983 */ /* 0x000ea20000300a00 */
[C---:B----4-:R-:W-:Y:S08]  /*20570*/  HMMA.1688.F32.TF32 R32, R4.reuse, R60, R32 ;  /* 0x0000003c0420723c */ /* 0x050ff00000081020 */
[C---:B---3--:R-:W-:Y:S11]  /*20580*/  HMMA.1688.F32.TF32 R40, R4.reuse, R64, R40 ;  /* 0x000000400428723c */ /* 0x048ff60000081028 */
[----:B------:R1:W-:Y:S04]  /*20590*/  STL.64 [R1+0x3c0], R32 ;  /* 0x0003c02001007387 */ /* 0x0003e80000100a00 */
[----:B------:R3:W-:Y:S04]  /*205a0*/  STL.64 [R1+0x3c8], R34 ;  /* 0x0003c82201007387 */ /* 0x0007e80000100a00 */
[----:B-1----:R-:W4:Y:S04]  /*205b0*/  LDL.LU.64 R32, [R1+0x430] ;  /* 0x0004300001207983 */ /* 0x002f280000300a00 */
[----:B---3--:R-:W4:Y:S01]  /*205c0*/  LDL.LU.64 R34, [R1+0x438] ;  /* 0x0004380001227983 */ /* 0x008f220000300a00 */
[----:B------:R-:W-:Y:S01]  /*205d0*/  HMMA.1688.F32.TF32 R28, R4, R68, R28 ;  /* 0x00000044041c723c */ /* 0x000fe2000008101c */
[----:B------:R-:W-:Y:S01]  /*205e0*/  MOV R245, R40 ;  /* 0x0000002800f57202 */ /* 0x000fe20000000f00 */
[----:B------:R-:W-:Y:S01]  /*205f0*/  IMAD.MOV.U32 R247, RZ, RZ, R41 ;  /* 0x000000fffff77224 */ /* 0x000fe200078e0029 */
[----:B------:R-:W-:Y:S01]  /*20600*/  MOV R246, R43 ;  /* 0x0000002b00f67202 */ /* 0x000fe20000000f00 */
[----:B------:R-:W-:-:S02]  /*20610*/  IMAD.MOV.U32 R244, RZ, RZ, R42 ;  /* 0x000000fffff47224 */ /* 0x000fc400078e002a */
[----:B------:R-:W-:Y:S04]  /*20620*/  STL [R1+0x22b4], R245 ;  /* 0x0022b4f501007387 */ /* 0x000fe80000100800 */
[----:B------:R-:W-:Y:S04]  /*20630*/  STL [R1+0x22b0], R247 ;  /* 0x0022b0f701007387 */ /* 0x000fe80000100800 */
[----:B------:R-:W-:Y:S04]  /*20640*/  STL [R1+0x22ac], R244 ;  /* 0x0022acf401007387 */ /* 0x000fe80000100800 */
[----:B------:R-:W-:Y:S04]  /*20650*/  STL [R1+0x22a8], R246 ;  /* 0x0022a8f601007387 */ /* 0x000fe80000100800 */
[----:B------:R1:W-:Y:S01]  /*20660*/  STL.64 [R1+0x400], R28 ;  /* 0x0004001c01007387 */ /* 0x0003e20000100a00 */
[----:B------:R-:W-:-:S03]  /*20670*/  IMAD.MOV.U32 R240, RZ, RZ, R31 ;  /* 0x000000fffff07224 */ /* 0x000fc600078e001f */
[----:B------:R3:W-:Y:S04]  /*20680*/  STL [R1+0x408], R30 ;  /* 0x0004081e01007387 */ /* 0x0007e80000100800 */
[----:B------:R-:W4:Y:S04]  /*20690*/  LDL.LU.64 R88, [R1+0x450] ;  /* 0x0004500001587983 */ /* 0x000f280000300a00 */
[----:B------:R-:W4:Y:S04]  /*206a0*/  LDL.LU.64 R90, [R1+0x458] ;  /* 0x00045800015a7983 */ /* 0x000f280000300a00 */
[----:B-1----:R-:W4:Y:S04]  /*206b0*/  LDL.LU.64 R28, [R1+0x440] ;  /* 0x00044000011c7983 */ /* 0x002f280000300a00 */
[----:B---3--:R-:W3:Y:S04]  /*206c0*/  LDL.LU.64 R30, [R1+0x448] ;  /* 0x00044800011e7983 */ /* 0x008ee80000300a00 */
[----:B------:R1:W-:Y:S01]  /*206d0*/  STL [R1+0x22b8], R240 ;  /* 0x0022b8f001007387 */ /* 0x0003e20000100800 */
[----:B--2---:R-:W-:-:S15]  /*206e0*/  HMMA.1688.F32.TF32 R36, R4, R72, R36 ;  /* 0x000000480424723c */ /* 0x004fde0000081024 */
[----:B------:R-:W-:-:S04]  /*206f0*/  NOP ;  /* 0x0000000000007918 */ /* 0x000fc80000000000 */
[----:B------:R2:W-:Y:S04]  /*20700*/  STL.64 [R1+0x428], R38 ;  /* 0x0004282601007387 */ /* 0x0005e80000100a00 */
[----:B------:R-:W3:Y:S04]  /*20710*/  LDL.LU.64 R40, [R1+0x380] ;  /* 0x0003800001287983 */ /* 0x000ee80000300a00 */
[----:B------:R-:W3:Y:S01]  /*20720*/  LDL.LU.64 R42, [R1+0x388] ;  /* 0x00038800012a7983 */ /* 0x000ee20000300a00 */
[----:B----4-:R-:W-:Y:S01]  /*20730*/  HMMA.1688.F32.TF32 R32, R4, R76, R32 ;  /* 0x0000004c0420723c */ /* 0x010fe20000081020 */
[----:B------:R-:W-:Y:S01]  /*20740*/  IMAD.MOV.U32 R244, RZ, RZ, R36 ;  /* 0x000000fffff47224 */ /* 0x000fe200078e0024 */
[----:B------:R-:W-:-:S04]  /*20750*/  MOV R246, R37 ;  /* 0x0000002500f67202 */ /* 0x000fc80000000f00 */
[----:B------:R-:W-:Y:S04]  /*20760*/  STL [R1+0x22c0], R244 ;  /* 0x0022c0f401007387 */ /* 0x000fe80000100800 */
[----:B------:R-:W-:Y:S09]  /*20770*/  STL [R1+0x22bc], R246 ;  /* 0x0022bcf601007387 */ /* 0x000ff20000100800 */
[----:B------:R4:W-:Y:S01]  /*20780*/  STL [R1+0x430], R32 ;  /* 0x0004302001007387 */ /* 0x0009e20000100800 */
[----:B-1----:R-:W-:-:S03]  /*20790*/  IMAD.MOV.U32 R240, RZ, RZ, R33 ;  /* 0x000000fffff07224 */ /* 0x002fc600078e0021 */
[----:B------:R-:W3:Y:S01]  /*207a0*/  LDL.LU.64 R36, [R1+0x370] ;  /* 0x0003700001247983 */ /* 0x000ee20000300a00 */
[C---:B------:R-:W-:Y:S03]  /*207b0*/  HMMA.1688.F32.TF32 R88, R4.reuse, R80, R88 ;  /* 0x000000500458723c */ /* 0x040fe60000081058 */
[----:B--2---:R-:W2:Y:S01]  /*207c0*/  LDL.LU.64 R38, [R1+0x378] ;  /* 0x0003780001267983 */ /* 0x004ea20000300a00 */
[----:B------:R-:W-:Y:S01]  /*207d0*/  IMAD.MOV.U32 R245, RZ, RZ, R34 ;  /* 0x000000fffff57224 */ /* 0x000fe200078e0022 */
[----:B------:R-:W-:Y:S02]  /*207e0*/  MOV R247, R35 ;  /* 0x0000002300f77202 */ /* 0x000fe40000000f00 */
[----:B----4-:R-:W4:Y:S01]  /*207f0*/  LDL.LU.64 R32, [R1+0x330] ;  /* 0x0003300001207983 */ /* 0x010f220000300a00 */
[----:B---3--:R-:W-:Y:S03]  /*20800*/  HMMA.1688.F32.TF32 R4, R4, R84, R28 ;  /* 0x000000540404723c */ /* 0x008fe6000008101c */
[----:B------:R-:W4:Y:S08]  /*20810*/  LDL.LU.64 R34, [R1+0x338] ;  /* 0x0003380001227983 */ /* 0x000f300000300a00 */
[----:B------:R-:W-:Y:S08]  /*20820*/  STL.64 [R1+0x450], R88 ;  /* 0x0004505801007387 */ /* 0x000ff00000100a00 */
[----:B------:R1:W-:Y:S04]  /*20830*/  STL [R1+0x44c], R7 ;  /* 0x00044c0701007387 */ /* 0x0003e80000100800 */
[----:B------:R-:W3:Y:S04]  /*20840*/  LDL.LU.64 R28, [R1+0x320] ;  /* 0x00032000011c7983 */ /* 0x000ee80000300a00 */
[----:B------:R-:W3:Y:S01]  /*20850*/  LDL.LU.64 R30, [R1+0x328] ;  /* 0x00032800011e7983 */ /* 0x000ee20000300a00 */
[----:B------:R-:W-:Y:S01]  /*20860*/  MOV R241, R4 ;  /* 0x0000000400f17202 */ /* 0x000fe20000000f00 */
[----:B------:R-:W-:-:S02]  /*20870*/  IMAD.MOV.U32 R242, RZ, RZ, R5 ;  /* 0x000000fffff27224 */ /* 0x000fc400078e0005 */
[----:B------:R-:W-:Y:S02]  /*20880*/  IMAD.MOV.U32 R243, RZ, RZ, R6 ;  /* 0x000000fffff37224 */ /* 0x000fe400078e0006 */
[----:B-1----:R-:W-:-:S15]  /*20890*/  HMMA.1688.F32.TF32 R4, R12, R52, R40 ;  /* 0x000000340c04723c */ /* 0x002fde0000081028 */
[----:B------:R-:W-:-:S04]  /*208a0*/  NOP ;  /* 0x0000000000007918 */ /* 0x000fc80000000000 */
[----:B------:R-:W-:Y:S01]  /*208b0*/  MOV R24, R4 ;  /* 0x0000000400187202 */ /* 0x000fe20000000f00 */
[----:B------:R-:W-:Y:S01]  /*208c0*/  IMAD.MOV.U32 R25, RZ, RZ, R5 ;  /* 0x000000ffff197224 */ /* 0x000fe200078e0005 */
[----:B------:R-:W-:Y:S01]  /*208d0*/  MOV R16, R7 ;  /* 0x0000000700107202 */ /* 0x000fe20000000f00 */
[----:B------:R-:W-:Y:S01]  /*208e0*/  IMAD.MOV.U32 R8, RZ, RZ, R6 ;  /* 0x000000ffff087224 */ /* 0x000fe200078e0006 */
[----:B------:R-:W3:Y:S04]  /*208f0*/  LDL.LU.64 R4, [R1+0x2f0] ;  /* 0x0002f00001047983 */ /* 0x000ee80000300a00 */
[----:B------:R-:W3:Y:S01]  /*20900*/  LDL.LU.64 R6, [R1+0x2f8] ;  /* 0x0002f80001067983 */ /* 0x000ee20000300a00 */
[C---:B--2---:R-:W-:Y:S08]  /*20910*/  HMMA.1688.F32.TF32 R36, R12.reuse, R56, R36 ;  /* 0x000000380c24723c */ /* 0x044ff00000081024 */
[C---:B----4-:R-:W-:Y:S01]  /*20920*/  HMMA.1688.F32.TF32 R32, R12.reuse, R60, R32 ;  /* 0x0000003c0c20723c */ /* 0x050fe20000081020 */
[----:B------:R-:W-:Y:S04]  /*20930*/  STL [R1+0x21f8], R16 ;  /* 0x0021f81001007387 */ /* 0x000fe80000100800 */
[----:B------:R1:W-:Y:S06]  /*20940*/  STL [R1+0x21f4], R8 ;  /* 0x0021f40801007387 */ /* 0x0003ec0000100800 */
[----:B------:R-:W-:Y:S01]  /*20950*/  IMAD.MOV.U32 R21, RZ, RZ, R39 ;  /* 0x000000ffff157224 */ /* 0x000fe200078e0027 */
[----:B------:R-:W-:Y:S01]  /*20960*/  MOV R20, R38 ;  /* 0x0000002600147202 */ /* 0x000fe20000000f00 */
[----:B------:R-:W-:Y:S01]  /*20970*/  IMAD.MOV.U32 R17, RZ, RZ, R37 ;  /* 0x000000ffff117224 */ /* 0x000fe200078e0025 */
[----:B---3--:R-:W-:Y:S01]  /*20980*/  HMMA.1688.F32.TF32 R28, R12, R64, R28 ;  /* 0x000000400c1c723c */ /* 0x008fe2000008101c */
[----:B------:R2:W-:Y:S01]  /*20990*/  STL [R1+0x21f0], R25 ;  /* 0x0021f01901007387 */ /* 0x0005e20000100800 */
[----:B------:R-:W-:-:S03]  /*209a0*/  IMAD.MOV.U32 R9, RZ, RZ, R36 ;  /* 0x000000ffff097224 */ /* 0x000fc600078e0024 */
[----:B------:R-:W-:Y:S01]  /*209b0*/  IMAD.MOV.U32 R2, RZ, RZ, R35 ;  /* 0x000000ffff027224 */ /* 0x000fe200078e0023 */
[----:B------:R3:W-:Y:S01]  /*209c0*/  STL [R1+0x21ec], R24 ;  /* 0x0021ec1801007387 */ /* 0x0007e20000100800 */
[----:B-1----:R-:W-:-:S03]  /*209d0*/  IMAD.MOV.U32 R8, RZ, RZ, R32 ;  /* 0x000000ffff087224 */ /* 0x002fc600078e0020 */
[----:B------:R-:W-:Y:S01]  /*209e0*/  STL [R1+0x2208], R21 ;  /* 0x0022081501007387 */ /* 0x000fe20000100800 */
[----:B--2---:R-:W-:-:S03]  /*209f0*/  MOV R25, R33 ;  /* 0x0000002100197202 */ /* 0x004fc60000000f00 */
[----:B------:R1:W-:Y:S01]  /*20a00*/  STL [R1+0x2204], R20 ;  /* 0x0022041401007387 */ /* 0x0003e20000100800 */
[----:B---3--:R-:W-:-:S03]  /*20a10*/  IMAD.MOV.U32 R24, RZ, RZ, R34 ;  /* 0x000000ffff187224 */ /* 0x008fc600078e0022 */
[----:B------:R2:W-:Y:S01]  /*20a20*/  STL [R1+0x2200], R17 ;  /* 0x0022001101007387 */ /* 0x0005e20000100800 */
[----:B------:R-:W-:-:S03]  /*20a30*/  MOV R16, R31 ;  /* 0x0000001f00107202 */ /* 0x000fc60000000f00 */
[----:B------:R3:W-:Y:S01]  /*20a40*/  STL [R1+0x21fc], R9 ;  /* 0x0021fc0901007387 */ /* 0x0007e20000100800 */
[----:B-1----:R-:W-:-:S03]  /*20a50*/  MOV R20, R28 ;  /* 0x0000001c00147202 */ /* 0x002fc60000000f00 */
[----:B------:R-:W-:Y:S01]  /*20a60*/  STL [R1+0x2218], R2 ;  /* 0x0022180201007387 */ /* 0x000fe20000100800 */
[----:B--2---:R-:W-:-:S03]  /*20a70*/  IMAD.MOV.U32 R17, RZ, RZ, R29 ;  /* 0x000000ffff117224 */ /* 0x004fc600078e001d */
[----:B------:R1:W-:Y:S01]  /*20a80*/  STL [R1+0x2214], R24 ;  /* 0x0022141801007387 */ /* 0x0003e20000100800 */
[----:B---3--:R-:W-:-:S03]  /*20a90*/  IMAD.MOV.U32 R9, RZ, RZ, R30 ;  /* 0x000000ffff097224 */ /* 0x008fc600078e001e */
[----:B------:R-:W-:Y:S04]  /*20aa0*/  STL [R1+0x2210], R25 ;  /* 0x0022101901007387 */ /* 0x000fe80000100800 */
[----:B------:R2:W-:Y:S01]  /*20ab0*/  STL [R1+0x220c], R8 ;  /* 0x00220c0801007387 */ /* 0x0005e20000100800 */
[----:B------:R-:W-:-:S03]  /*20ac0*/  IMAD.MOV.U32 R36, RZ, RZ, R50 ;  /* 0x000000ffff247224 */ /* 0x000fc600078e0032 */
[----:B------:R-:W-:Y:S01]  /*20ad0*/  STL [R1+0x2228], R16 ;  /* 0x0022281001007387 */ /* 0x000fe20000100800 */
[----:B------:R-:W-:-:S03]  /*20ae0*/  MOV R37, R51 ;  /* 0x0000003300257202 */ /* 0x000fc60000000f00 */
[----:B------:R-:W-:Y:S01]  /*20af0*/  STL [R1+0x2224], R9 ;  /* 0x0022240901007387 */ /* 0x000fe20000100800 */
[----:B------:R-:W-:-:S03]  /*20b00*/  IMAD.MOV.U32 R38, RZ, RZ, R46 ;  /* 0x000000ffff267224 */ /* 0x000fc600078e002e */
[----:B------:R-:W-:Y:S01]  /*20b10*/  STL [R1+0x2220], R17 ;  /* 0x0022201101007387 */ /* 0x000fe20000100800 */
[----:B------:R-:W-:-:S03]  /*20b20*/  IMAD.MOV.U32 R39, RZ, RZ, R47 ;  /* 0x000000ffff277224 */ /* 0x000fc600078e002f */
[----:B------:R3:W-:Y:S04]  /*20b30*/  STL [R1+0x221c], R20 ;  /* 0x00221c1401007387 */ /* 0x0007e80000100800 */
[----:B------:R-:W4:Y:S04]  /*20b40*/  LDL.LU R50, [R1+0x2464] ;  /* 0x0024640001327983 */ /* 0x000f280000300800 */
[----:B------:R-:W4:Y:S04]  /*20b50*/  LDL.LU R51, [R1+0x2460] ;  /* 0x0024600001337983 */ /* 0x000f280000300800 */
[----:B------:R-:W3:Y:S04]  /*20b60*/  LDL.LU R46, [R1+0x245c] ;  /* 0x00245c00012e7983 */ /* 0x000ee80000300800 */
[----:B------:R-:W3:Y:S04]  /*20b70*/  LDL.LU R47, [R1+0x2458] ;  /* 0x00245800012f7983 */ /* 0x000ee80000300800 */
[----:B------:R-:W3:Y:S04]  /*20b80*/  LDL.LU.64 R108, [R1+0x2d0] ;  /* 0x0002d000016c7983 */ /* 0x000ee80000300a00 */
[----:B------:R-:W3:Y:S04]  /*20b90*/  LDL.LU.64 R110, [R1+0x2d8] ;  /* 0x0002d800016e7983 */ /* 0x000ee80000300a00 */
[----:B------:R-:W4:Y:S04]  /*20ba0*/  LDL.LU R28, [R1+0xd0] ;  /* 0x0000d000011c7983 */ /* 0x000f280000300800 */
[----:B------:R-:W4:Y:S01]  /*20bb0*/  LDL.LU R29, [R1+0xd4] ;  /* 0x0000d400011d7983 */ /* 0x000f220000300800 */
[----:B------:R-:W-:-:S03]  /*20bc0*/  IMAD.MOV.U32 R244, RZ, RZ, R90 ;  /* 0x000000fffff47224 */ /* 0x000fc600078e005a */
[----:B------:R-:W4:Y:S01]  /*20bd0*/  LDL.LU R30, [R1+0xd8] ;  /* 0x0000d800011e7983 */ /* 0x000f220000300800 */
[----:B------:R-:W-:-:S03]  /*20be0*/  IMAD.MOV.U32 R246, RZ, RZ, R91 ;  /* 0x000000fffff67224 */ /* 0x000fc600078e005b */
[----:B------:R-:W4:Y:S04]  /*20bf0*/  LDL.LU R31, [R1+0xdc] ;  /* 0x0000dc00011f7983 */ /* 0x000f280000300800 */
        /* <DEDUP_REMOVED lines=9> */
[----:B------:R-:W4:Y:S01]  /*20c90*/  LDL.LU R97, [R1+0x364] ;  /* 0x0003640001617983 */ /* 0x000f220000300800 */
[----:B------:R-:W-:-:S03]  /*20ca0*/  MOV R32, R23 ;  /* 0x0000001700207202 */ /* 0x000fc60000000f00 */
[----:B------:R-:W4:Y:S01]  /*20cb0*/  LDL.LU R98, [R1+0x368] ;  /* 0x0003680001627983 */ /* 0x000f220000300800 */
[----:B------:R-:W-:-:S03]  /*20cc0*/  IMAD.MOV.U32 R33, RZ, RZ, R19 ;  /* 0x000000ffff217224 */ /* 0x000fc600078e0013 */
[----:B------:R-:W4:Y:S01]  /*20cd0*/  LDL.LU R99, [R1+0x36c] ;  /* 0x00036c0001637983 */ /* 0x000f220000300800 */
[----:B------:R-:W-:-:S03]  /*20ce0*/  IMAD.MOV.U32 R34, RZ, RZ, R18 ;  /* 0x000000ffff227224 */ /* 0x000fc600078e0012 */
[----:B------:R-:W4:Y:S01]  /*20cf0*/  LDL.LU.64 R104, [R1+0x2b0] ;  /* 0x0002b00001687983 */ /* 0x000f220000300a00 */
[----:B------:R-:W-:-:S03]  /*20d00*/  MOV R35, R11 ;  /* 0x0000000b00237202 */ /* 0x000fc60000000f00 */
[----:B------:R-:W4:Y:S04]  /*20d10*/  LDL.LU.64 R106, [R1+0x2b8] ;  /* 0x0002b800016a7983 */ /* 0x000f280000300a00 */
[----:B------:R-:W4:Y:S04]  /*20d20*/  LDL.LU R23, [R1+0x2454] ;  /* 0x0024540001177983 */ /* 0x000f280000300800 */
[----:B------:R-:W4:Y:S04]  /*20d30*/  LDL.LU R19, [R1+0x2450] ;  /* 0x0024500001137983 */ /* 0x000f280000300800 */
[----:B------:R-:W4:Y:S04]  /*20d40*/  LDL.LU R18, [R1+0x244c] ;  /* 0x00244c0001127983 */ /* 0x000f280000300800 */
[----:B------:R-:W4:Y:S04]  /*20d50*/  LDL.LU R11, [R1+0x2448] ;  /* 0x00244800010b7983 */ /* 0x000f280000300800 */
[----:B------:R-:W4:Y:S04]  /*20d60*/  LDL.LU.64 R100, [R1+0x280] ;  /* 0x0002800001647983 */ /* 0x000f280000300a00 */
[----:B------:R-:W4:Y:S01]  /*20d70*/  LDL.LU.64 R102, [R1+0x288] ;  /* 0x0002880001667983 */ /* 0x000f220000300a00 */
[----:B------:R-:W-:-:S15]  /*20d80*/  HMMA.1688.F32.TF32 R4, R12, R68, R4 ;  /* 0x000000440c04723c */ /* 0x000fde0000081004 */
[----:B------:R-:W-:-:S04]  /*20d90*/  NOP ;  /* 0x0000000000007918 */ /* 0x000fc80000000000 */
[----:B-1----:R-:W-:Y:S01]  /*20da0*/  IMAD.MOV.U32 R24, RZ, RZ, R4 ;  /* 0x000000ffff187224 */ /* 0x002fe200078e0004 */
[----:B--2---:R-:W-:Y:S01]  /*20db0*/  MOV R8, R6 ;  /* 0x0000000600087202 */ /* 0x004fe20000000f00 */
[----:B------:R-:W-:Y:S02]  /*20dc0*/  IMAD.MOV.U32 R25, RZ, RZ, R5 ;  /* 0x000000ffff197224 */ /* 0x000fe400078e0005 */
[----:B------:R-:W-:Y:S01]  /*20dd0*/  IMAD.MOV.U32 R21, RZ, RZ, R7 ;  /* 0x000000ffff157224 */ /* 0x000fe200078e0007 */
[----:B------:R-:W2:Y:S04]  /*20de0*/  LDL.LU.64 R4, [R1+0x270] ;  /* 0x0002700001047983 */ /* 0x000ea80000300a00 */
[----:B------:R-:W2:Y:S01]  /*20df0*/  LDL.LU.64 R6, [R1+0x278] ;  /* 0x0002780001067983 */ /* 0x000ea20000300a00 */
[----:B------:R-:W-:Y:S01]  /*20e00*/  IMAD.MOV.U32 R40, RZ, RZ, R26 ;  /* 0x000000ffff287224 */ /* 0x000fe200078e001a */
[----:B------:R-:W-:Y:S01]  /*20e10*/  MOV R42, R22 ;  /* 0x00000016002a7202 */ /* 0x000fe20000000f00 */
[----:B------:R-:W-:Y:S01]  /*20e20*/  IMAD.MOV.U32 R41, RZ, RZ, R27 ;  /* 0x000000ffff297224 */ /* 0x000fe200078e001b */
[----:B------:R-:W2:Y:S01]  /*20e30*/  LDL.LU R26, [R1+0x2444] ;  /* 0x00244400011a7983 */ /* 0x000ea20000300800 */
[----:B------:R-:W-:-:S03]  /*20e40*/  IMAD.MOV.U32 R43, RZ, RZ, R10 ;  /* 0x000000ffff2b7224 */ /* 0x000fc600078e000a */
[----:B------:R-:W2:Y:S04]  /*20e50*/  LDL.LU R27, [R1+0x2440] ;  /* 0x00244000011b7983 */ /* 0x000ea80000300800 */
[----:B------:R-:W2:Y:S04]  /*20e60*/  LDL.LU R22, [R1+0x243c] ;  /* 0x00243c0001167983 */ /* 0x000ea80000300800 */
[----:B------:R-:W2:Y:S04]  /*20e70*/  LDL.LU R10, [R1+0x2438] ;  /* 0x00243800010a7983 */ /* 0x000ea80000300800 */
[----:B------:R-:W-:Y:S04]  /*20e80*/  STL [R1+0x2230], R25 ;  /* 0x0022301901007387 */ /* 0x000fe80000100800 */
[----:B------:R1:W-:Y:S01]  /*20e90*/  STL [R1+0x222c], R24 ;  /* 0x00222c1801007387 */ /* 0x0003e20000100800 */
[----:B---3--:R-:W-:-:S15]  /*20ea0*/  HMMA.1688.F32.TF32 R108, R12, R72, R108 ;  /* 0x000000480c6c723c */ /* 0x008fde000008106c */
[----:B------:R-:W-:-:S04]  /*20eb0*/  NOP ;  /* 0x0000000000007918 */ /* 0x000fc80000000000 */
[----:B------:R-:W-:Y:S01]  /*20ec0*/  IMAD.MOV.U32 R20, RZ, RZ, R110 ;  /* 0x000000ffff147224 */ /* 0x000fe200078e006e */
[----:B------:R-:W-:Y:S01]  /*20ed0*/  MOV R17, R109 ;  /* 0x0000006d00117202 */ /* 0x000fe20000000f00 */
[----:B------:R-:W-:Y:S02]  /*20ee0*/  IMAD.MOV.U32 R2, RZ, RZ, R111 ;  /* 0x000000ffff027224 */ /* 0x000fe400078e006f */
[----:B------:R-:W-:Y:S01]  /*20ef0*/  IMAD.MOV.U32 R9, RZ, RZ, R108 ;  /* 0x000000ffff097224 */ /* 0x000fe200078e006c */
[----:B------:R-:W3:Y:S04]  /*20f00*/  LDL.LU.64 R110, [R1+0x2430] ;  /* 0x00243000016e7983 */ /* 0x000ee80000300a00 */
[----:B------:R-:W3:Y:S01]  /*20f10*/  LDL.LU.64 R108, [R1+0x2428] ;  /* 0x00242800016c7983 */ /* 0x000ee20000300a00 */
[C---:B----4-:R-:W-:Y:S08]  /*20f20*/  HMMA.1688.F32.TF32 R104, R12.reuse, R76, R104 ;  /* 0x0000004c0c68723c */ /* 0x050ff00000081068 */
[C---:B------:R-:W-:Y:S11]  /*20f30*/  HMMA.1688.F32.TF32 R100, R12.reuse, R80, R100 ;  /* 0x000000500c64723c */ /* 0x040ff60000081064 */
[----:B------:R-:W-:Y:S01]  /*20f40*/  IMAD.MOV.U32 R16, RZ, RZ, R106 ;  /* 0x000000ffff107224 */ /* 0x000fe200078e006a */
[----:B------:R-:W-:Y:S01]  /*20f50*/  MOV R76, R107 ;  /* 0x0000006b004c7202 */ /* 0x000fe20000000f00 */
[----:B-1----:R-:W-:Y:S01]  /*20f60*/  IMAD.MOV.U32 R24, RZ, RZ, R105 ;  /* 0x000000ffff187224 */ /* 0x002fe200078e0069 */
[----:B------:R-:W-:Y:S01]  /*20f70*/  MOV R25, R104 ;  /* 0x0000006800197202 */ /* 0x000fe20000000f00 */
[----:B------:R-:W4:Y:S04]  /*20f80*/  LDL.LU.64 R106, [R1+0x2420] ;  /* 0x00242000016a7983 */ /* 0x000f280000300a00 */
[----:B------:R-:W4:Y:S04]  /*20f90*/  LDL.LU.64 R104, [R1+0x2418] ;  /* 0x0024180001687983 */ /* 0x000f280000300a00 */
[----:B------:R-:W-:Y:S04]  /*20fa0*/  STL.64 [R1+0x4c0], R100 ;  /* 0x0004c06401007387 */ /* 0x000fe80000100a00 */
[----:B------:R1:W-:Y:S04]  /*20fb0*/  STL.64 [R1+0x4c8], R102 ;  /* 0x0004c86601007387 */ /* 0x0003e80000100a00 */
[----:B-1----:R-:W3:Y:S04]  /*20fc0*/  LDL.LU.64 R102, [R1+0x2410] ;  /* 0x0024100001667983 */ /* 0x002ee80000300a00 */
[----:B------:R-:W3:Y:S01]  /*20fd0*/  LDL.LU.64 R100, [R1+0x2408] ;  /* 0x0024080001647983 */ /* 0x000ee20000300a00 */
[----:B--2---:R-:W-:Y:S01]  /*20fe0*/  HMMA.1688.F32.TF32 R4, R12, R84, R4 ;  /* 0x000000540c04723c */ /* 0x004fe20000081004 */
[----:B------:R-:W-:-:S02]  /*20ff0*/  IMAD.MOV.U32 R12, RZ, RZ, R11 ;  /* 0x000000ffff0c7224 */ /* 0x000fc400078e000b */
[----:B------:R-:W2:Y:S01]  /*21000*/  LDL.LU R11, [R1+0x2404] ;  /* 0x00240400010b7983 */ /* 0x000ea20000300800 */
[----:B------:R-:W-:Y:S01]  /*21010*/  IMAD.MOV.U32 R13, RZ, RZ, R18 ;  /* 0x000000ffff0d7224 */ /* 0x000fe200078e0012 */
[----:B------:R-:W-:Y:S01]  /*21020*/  MOV R14, R19 ;  /* 0x00000013000e7202 */ /* 0x000fe20000000f00 */
[----:B------:R-:W-:-:S13]  /*21030*/  IMAD.MOV.U32 R15, RZ, RZ, R23 ;  /* 0x000000ffff0f7224 */ /* 0x000fda00078e0017 */
[----:B------:R-:W-:Y:S04]  /*21040*/  STL.64 [R1+0x460], R4 ;  /* 0x0004600401007387 */ /* 0x000fe80000100a00 */
[----:B------:R-:W-:Y:S04]  /*21050*/  STL.64 [R1+0x468], R6 ;  /* 0x0004680601007387 */ /* 0x000fe80000100a00 */
[----:B------:R-:W3:Y:S04]  /*21060*/  LDL.LU R18, [R1+0x2400] ;  /* 0x0024000001127983 */ /* 0x000ee80000300800 */
[----:B------:R-:W3:Y:S04]  /*21070*/  LDL.LU R19, [R1+0x23fc] ;  /* 0x0023fc0001137983 */ /* 0x000ee80000300800 */
[----:B------:R-:W4:Y:S01]  /*21080*/  LDL.LU R23, [R1+0x23f8] ;  /* 0x0023f80001177983 */ /* 0x000f220000300800 */
[C---:B------:R-:W-:Y:S03]  /*21090*/  HMMA.1688.F32.TF32 R28, R248.reuse, R26, R28 ;  /* 0x0000001af81c723c */ /* 0x040fe6000008101c */
[----:B------:R-:W-:Y:S04]  /*210a0*/  LDS R4, [R0+UR12+0x2080] ;  /* 0x0020800c00047984 */ /* 0x000fe80008000800 */
[----:B------:R-:W-:Y:S01]  /*210b0*/  LDS R6, [R0+UR12+0x3080] ;  /* 0x0030800c00067984 */ /* 0x000fe20008000800 */
[C---:B------:R-:W-:Y:S03]  /*210c0*/  HMMA.1688.F32.TF32 R32, R248.reuse, R46, R32 ;  /* 0x0000002ef820723c */ /* 0x040fe60000081020 */
[----:B------:R-:W-:Y:S04]  /*210d0*/  LDS R5, [R3+UR12+0x2080] ;  /* 0x0020800c03057984 */ /* 0x000fe80008000800 */
[----:B------:R-:W1:Y:S01]  /*210e0*/  LDS R7, [R3+UR12+0x3080] ;  /* 0x0030800c03077984 */ /* 0x000e620008000800 */
[C---:B--2---:R-:W-:Y:S08]  /*210f0*/  HMMA.1688.F32.TF32 R96, R248.reuse, R10, R96 ;  /* 0x0000000af860723c */ /* 0x044ff00000081060 */
[C---:B---3--:R-:W-:Y:S08]  /*21100*/  HMMA.1688.F32.TF32 R92, R248.reuse, R18, R92 ;  /* 0x00000012f85c723c */ /* 0x048ff0000008105c */
[C---:B----4-:R-:W-:Y:S03]  /*21110*/  HMMA.1688.F32.TF32 R88, R248.reuse, R22, R88 ;  /* 0x00000016f858723c */ /* 0x050fe60000081058 */
[----:B------:R-:W-:Y:S04]  /*21120*/  STL.64 [R1+0x380], R96 ;  /* 0x0003806001007387 */ /* 0x000fe80000100a00 */
[----:B------:R2:W-:Y:S04]  /*21130*/  STL.64 [R1+0x388], R98 ;  /* 0x0003886201007387 */ /* 0x0005e80000100a00 */
[----:B--2---:R-:W2:Y:S04]  /*21140*/  LDL.LU.64 R98, [R1+0x23f0] ;  /* 0x0023f00001627983 */ /* 0x004ea80000300a00 */
[----:B------:R-:W2:Y:S04]  /*21150*/  LDL.LU.64 R96, [R1+0x23e8] ;  /* 0x0023e80001607983 */ /* 0x000ea80000300a00 */
[----:B------:R-:W-:Y:S04]  /*21160*/  STL.64 [R1+0x470], R92 ;  /* 0x0004705c01007387 */ /* 0x000fe80000100a00 */
[----:B------:R3:W-:Y:S04]  /*21170*/  STL.64 [R1+0x478], R94 ;  /* 0x0004785e01007387 */ /* 0x0007e80000100a00 */
[----:B---3--:R-:W3:Y:S04]  /*21180*/  LDL.LU.64 R94, [R1+0x23e0] ;  /* 0x0023e000015e7983 */ /* 0x008ee80000300a00 */
[----:B------:R-:W3:Y:S04]  /*21190*/  LDL.LU.64 R92, [R1+0x23d8] ;  /* 0x0023d800015c7983 */ /* 0x000ee80000300a00 */
[----:B------:R-:W-:Y:S04]  /*211a0*/  STL.64 [R1+0x570], R88 ;  /* 0x0005705801007387 */ /* 0x000fe80000100a00 */
[----:B------:R4:W-:Y:S04]  /*211b0*/  STL.64 [R1+0x578], R90 ;  /* 0x0005785a01007387 */ /* 0x0009e80000100a00 */
[----:B----4-:R-:W4:Y:S04]  /*211c0*/  LDL.LU.64 R90, [R1+0x23d0] ;  /* 0x0023d000015a7983 */ /* 0x010f280000300a00 */
[----:B------:R-:W4:Y:S04]  /*211d0*/  LDL.LU.64 R88, [R1+0x23c8] ;  /* 0x0023c80001587983 */ /* 0x000f280000300a00 */
[----:B------:R-:W-:Y:S04]  /*211e0*/  STL.64 [R1+0x5e0], R28 ;  /* 0x0005e01c01007387 */ /* 0x000fe80000100a00 */
[----:B------:R1:W-:Y:S04]  /*211f0*/  STL.64 [R1+0x5e8], R30 ;  /* 0x0005e81e01007387 */ /* 0x0003e80000100a00 */
[----:B-1----:R-:W2:Y:S04]  /*21200*/  LDL.LU.64 R30, [R1+0x23c0] ;  /* 0x0023c000011e7983 */ /* 0x002ea80000300a00 */
[----:B------:R-:W3:Y:S01]  /*21210*/  LDL.LU.64 R28, [R1+0x23b8] ;  /* 0x0023b800011c7983 */ /* 0x000ee20000300a00 */
[----:B--2---:R-:W-:-:S15]  /*21220*/  HMMA.1688.F32.TF32 R12, R248, R30, R12 ;  /* 0x0000001ef80c723c */ /* 0x004fde000008100c */
[----:B------:R-:W-:-:S04]  /*21230*/  NOP ;  /* 0x0000000000007918 */ /* 0x000fc80000000000 */
[----:B------:R1:W-:Y:S04]  /*21240*/  STL.64 [R1+0x650], R12 ;  /* 0x0006500c01007387 */ /* 0x0003e80000100a00 */
[----:B------:R-:W-:Y:S01]  /*21250*/  STL.64 [R1+0x658], R14 ;  /* 0x0006580e01007387 */ /* 0x000fe20000100a00 */
[----:B-1----:R-:W-:-:S03]  /*21260*/  IMAD.MOV.U32 R12, RZ, RZ, R55 ;  /* 0x000000ffff0c7224 */ /* 0x002fc600078e0037 */
[----:B------:R-:W2:Y:S01]  /*21270*/  LDL.LU R55, [R1+0x23b4] ;  /* 0x0023b40001377983 */ /* 0x000ea20000300800 */
[C---:B------:R-:W-:Y:S01]  /*21280*/  HMMA.1688.F32.TF32 R36, R248.reuse, R50, R36 ;  /* 0x00000032f824723c */ /* 0x040fe20000081024 */
[----:B------:R-:W-:Y:S02]  /*21290*/  MOV R13, R252 ;  /* 0x000000fc000d7202 */ /* 0x000fe40000000f00 */
[----:B------:R-:W3:Y:S04]  /*212a0*/  LDL.LU R252, [R1+0x23b0] ;  /* 0x0023b00001fc7983 */ /* 0x000ee80000300800 */
[----:B------:R-:W-:Y:S04]  /*212b0*/  STL.64 [R1+0x690], R32 ;  /* 0x0006902001007387 */ /* 0x000fe80000100a00 */
[----:B------:R1:W-:Y:S08]  /*212c0*/  STL.64 [R1+0x698], R34 ;  /* 0x0006982201007387 */ /* 0x0003f00000100a00 */
[----:B------:R-:W-:Y:S01]  /*212d0*/  IMAD.MOV.U32 R61, RZ, RZ, R37 ;  /* 0x000000ffff3d7224 */ /* 0x000fe200078e0025 */
[----:B------:R-:W-:Y:S01]  /*212e0*/  MOV R60, R36 ;  /* 0x00000024003c7202 */ /* 0x000fe20000000f00 */
[----:B-1----:R-:W3:Y:S04]  /*212f0*/  LDL.LU.64 R34, [R1+0x23a8] ;  /* 0x0023a80001227983 */ /* 0x002ee80000300a00 */
[----:B------:R-:W3:Y:S04]  /*21300*/  LDL.LU.64 R32, [R1+0x23a0] ;  /* 0x0023a00001207983 */ /* 0x000ee80000300a00 */
[----:B------:R1:W-:Y:S04]  /*21310*/  STL.64 [R1+0x8d8], R38 ;  /* 0x0008d82601007387 */ /* 0x0003e80000100a00 */
[----:B-1----:R-:W4:Y:S04]  /*21320*/  LDL.LU.64 R38, [R1+0x2398] ;  /* 0x0023980001267983 */ /* 0x002f280000300a00 */
[----:B------:R-:W4:Y:S04]  /*21330*/  LDL.LU.64 R36, [R1+0x2390] ;  /* 0x0023900001247983 */ /* 0x000f280000300a00 */
[----:B------:R-:W-:Y:S04]  /*21340*/  STL [R1+0x2160], R61 ;  /* 0x0021603d01007387 */ /* 0x000fe80000100800 */
[----:B------:R-:W-:Y:S01]  /*21350*/  STL [R1+0x215c], R60 ;  /* 0x00215c3c01007387 */ /* 0x000fe20000100800 */
[----:B--2---:R-:W-:-:S15]  /*21360*/  HMMA.1688.F32.TF32 R40, R248, R54, R40 ;  /* 0x00000036f828723c */ /* 0x004fde0000081028 */
[----:B------:R-:W-:-:S04]  /*21370*/  NOP ;  /* 0x0000000000007918 */ /* 0x000fc80000000000 */
[----:B------:R1:W-:Y:S01]  /*21380*/  STL.64 [R1+0x8c8], R42 ;  /* 0x0008c82a01007387 */ /* 0x0003e20000100a00 */
[----:B------:R-:W-:Y:S01]  /*21390*/  IMAD.MOV.U32 R64, RZ, RZ, R40 ;  /* 0x000000ffff407224 */ /* 0x000fe200078e0028 */
[----:B------:R-:W-:Y:S02]  /*213a0*/  MOV R65, R41 ;  /* 0x0000002900417202 */ /* 0x000fe40000000f00 */
[----:B-1----:R-:W2:Y:S04]  /*213b0*/  LDL.LU.64 R42, [R1+0x2388] ;  /* 0x00238800012a7983 */ /* 0x002ea80000300a00 */
[----:B------:R-:W2:Y:S01]  /*213c0*/  LDL.LU.64 R40, [R1+0x2380] ;  /* 0x0023800001287983 */ /* 0x000ea20000300a00 */
[----:B---3--:R-:W-:Y:S01]  /*213d0*/  HMMA.1688.F32.TF32 R32, R248, R66, R32 ;  /* 0x00000042f820723c */ /* 0x008fe20000081020 */
[----:B------:R-:W-:-:S02]  /*213e0*/  IMAD.MOV.U32 R14, RZ, RZ, R29 ;  /* 0x000000ffff0e7224 */ /* 0x000fc400078e001d */
[----:B------:R-:W-:-:S05]  /*213f0*/  IMAD.MOV.U32 R15, RZ, RZ, R28 ;  /* 0x000000ffff0f7224 */ /* 0x000fca00078e001c */
[C---:B----4-:R-:W-:Y:S01]  /*21400*/  HMMA.1688.F32.TF32 R36, R248.reuse, R62, R36 ;  /* 0x0000003ef824723c */ /* 0x050fe20000081024 */
[----:B------:R1:W-:Y:S04]  /*21410*/  STL [R1+0x2154], R65 ;  /* 0x0021544101007387 */ /* 0x0003e80000100800 */
[----:B------:R3:W-:Y:S03]  /*21420*/  STL [R1+0x2150], R64 ;  /* 0x0021504001007387 */ /* 0x0007e60000100800 */
[----:B------:R-:W-:Y:S03]  /*21430*/  HMMA.1688.F32.TF32 R12, R248, R70, R12 ;  /* 0x00000046f80c723c */ /* 0x000fe6000008100c */
[----:B-1----:R-:W-:-:S08]  /*21440*/  IMAD.MOV.U32 R65, RZ, RZ, R32 ;  /* 0x000000ffff417224 */ /* 0x002fd000078e0020 */
[----:B------:R-:W-:Y:S01]  /*21450*/  IMAD.MOV.U32 R73, RZ, RZ, R37 ;  /* 0x000000ffff497224 */ /* 0x000fe200078e0025 */
[----:B------:R-:W-:Y:S02]  /*21460*/  MOV R72, R36 ;  /* 0x0000002400487202 */ /* 0x000fe40000000f00 */
[----:B---3--:R-:W-:-:S05]  /*21470*/  MOV R64, R33 ;  /* 0x0000002100407202 */ /* 0x008fca0000000f00 */
[----:B------:R-:W-:Y:S01]  /*21480*/  MOV R85, R15 ;  /* 0x0000000f00557202 */ /* 0x000fe20000000f00 */
[----:B--2---:R-:W-:-:S15]  /*21490*/  HMMA.1688.F32.TF32 R40, R248, R58, R40 ;  /* 0x0000003af828723c */ /* 0x004fde0000081028 */
[----:B------:R-:W-:-:S04]  /*214a0*/  NOP ;  /* 0x0000000000007918 */ /* 0x000fc80000000000 */
[----:B------:R-:W-:Y:S01]  /*214b0*/  IMAD.MOV.U32 R69, RZ, RZ, R41 ;  /* 0x000000ffff457224 */ /* 0x000fe200078e0029 */
[----:B------:R1:W-:Y:S01]  /*214c0*/  STL.64 [R1+0x8b8], R42 ;  /* 0x0008b82a01007387 */ /* 0x0003e20000100a00 */
[----:B------:R-:W-:-:S03]  /*214d0*/  IMAD.MOV.U32 R68, RZ, RZ, R40 ;  /* 0x000000ffff447224 */ /* 0x000fc600078e0028 */
[----:B-1----:R-:W2:Y:S04]  /*214e0*/  LDL.LU.64 R42, [R1+0x2378] ;  /* 0x00237800012a7983 */ /* 0x002ea80000300a00 */
[----:B------:R-:W2:Y:S04]  /*214f0*/  LDL.LU.64 R40, [R1+0x2370] ;  /* 0x0023700001287983 */ /* 0x000ea80000300a00 */
[----:B------:R1:W-:Y:S04]  /*21500*/  STL [R1+0x214c], R69 ;  /* 0x00214c4501007387 */ /* 0x0003e80000100800 */
[----:B------:R3:W-:Y:S04]  /*21510*/  STL [R1+0x2148], R68 ;  /* 0x0021484401007387 */ /* 0x0007e80000100800 */
[----:B------:R4:W-:Y:S01]  /*21520*/  STL.64 [R1+0x8a8], R38 ;  /* 0x0008a82601007387 */ /* 0x0009e20000100a00 */
[----:B-1----:R-:W-:-:S02]  /*21530*/  IMAD.MOV.U32 R69, RZ, RZ, R34 ;  /* 0x000000ffff457224 */ /* 0x002fc400078e0022 */
[----:B---3--:R-:W-:Y:S01]  /*21540*/  IMAD.MOV.U32 R68, RZ, RZ, R35 ;  /* 0x000000ffff447224 */ /* 0x008fe200078e0023 */
[----:B----4-:R-:W3:Y:S04]  /*21550*/  LDL.LU.64 R38, [R1+0x2368] ;  /* 0x0023680001267983 */ /* 0x010ee80000300a00 */
[----:B------:R-:W3:Y:S04]  /*21560*/  LDL.LU.64 R36, [R1+0x2360] ;  /* 0x0023600001247983 */ /* 0x000ee80000300a00 */
[----:B------:R-:W-:Y:S04]  /*21570*/  STL [R1+0x2164], R73 ;  /* 0x0021644901007387 */ /* 0x000fe80000100800 */
[----:B------:R-:W-:Y:S04]  /*21580*/  STL [R1+0x2158], R72 ;  /* 0x0021584801007387 */ /* 0x000fe80000100800 */
[----:B------:R-:W4:Y:S04]  /*21590*/  LDL.LU.64 R34, [R1+0x2358] ;  /* 0x0023580001227983 */ /* 0x000f280000300a00 */
[----:B------:R-:W4:Y:S04]  /*215a0*/  LDL.LU.64 R32, [R1+0x2350] ;  /* 0x0023500001207983 */ /* 0x000f280000300a00 */
[----:B------:R-:W-:Y:S04]  /*215b0*/  STL [R1+0x2174], R68 ;  /* 0x0021744401007387 */ /* 0x000fe80000100800 */
[----:B------:R-:W-:Y:S04]  /*215c0*/  STL [R1+0x2170], R69 ;  /* 0x0021704501007387 */ /* 0x000fe80000100800 */
[----:B------:R-:W-:Y:S04]  /*215d0*/  STL [R1+0x216c], R64 ;  /* 0x00216c4001007387 */ /* 0x000fe80000100800 */
[----:B------:R-:W-:Y:S04]  /*215e0*/  STL [R1+0x2168], R65 ;  /* 0x0021684101007387 */ /* 0x000fe80000100800 */
[----:B------:R-:W-:Y:S04]  /*215f0*/  STL.64 [R1+0x880], R12 ;  /* 0x0008800c01007387 */ /* 0x000fe80000100a00 */
[----:B------:R1:W-:Y:S02]  /*21600*/  STL [R1+0x888], R14 ;  /* 0x0008880e01007387 */ /* 0x0003e40000100800 */
[----:B-1----:R-:W-:-:S15]  /*21610*/  HMMA.1688.F32.TF32 R12, R248, R74, R88 ;  /* 0x0000004af80c723c */ /* 0x002fde0000081058 */
[----:B------:R-:W-:-:S04]  /*21620*/  NOP ;  /* 0x0000000000007918 */ /* 0x000fc80000000000 */
[----:B------:R-:W-:Y:S01]  /*21630*/  IMAD.MOV.U32 R84, RZ, RZ, R12 ;  /* 0x000000ffff547224 */ /* 0x000fe200078e000c */
[----:B------:R-:W-:Y:S01]  /*21640*/  MOV R80, R14 ;  /* 0x0000000e00507202 */ /* 0x000fe20000000f00 */
[----:B------:R-:W-:Y:S02]  /*21650*/  IMAD.MOV.U32 R81, RZ, RZ, R13 ;  /* 0x000000ffff517224 */ /* 0x000fe400078e000d */
[----:B------:R-:W-:Y:S02]  /*21660*/  IMAD.MOV.U32 R77, RZ, RZ, R15 ;  /* 0x000000ffff4d7224 */ /* 0x000fe400078e000f */
[----:B------:R-:W-:Y:S01]  /*21670*/  HMMA.1688.F32.TF32 R12, R248, R78, R92 ;  /* 0x0000004ef80c723c */ /* 0x000fe2000008105c */
[----:B------:R-:W-:Y:S01]  /*21680*/  STL [R1+0x2178], R85 ;  /* 0x0021785501007387 */ /* 0x000fe20000100800 */
[----:B------:R-:W-:-:S03]  /*21690*/  IMAD.MOV.U32 R91, RZ, RZ, R252 ;  /* 0x000000ffff5b7224 */ /* 0x000fc600078e00fc */
[----:B------:R-:W2:Y:S04]  /*216a0*/  LDL.LU R88, [R1+0xc0] ;  /* 0x0000c00001587983 */ /* 0x000ea80000300800 */
[----:B------:R-:W2:Y:S04]  /*216b0*/  LDL.LU R89, [R1+0xc4] ;  /* 0x0000c40001597983 */ /* 0x000ea80000300800 */
[----:B------:R-:W2:Y:S04]  /*216c0*/  LDL.LU R90, [R1+0xc8] ;  /* 0x0000c800015a7983 */ /* 0x000ea80000300800 */
[----:B------:R-:W3:Y:S02]  /*216d0*/  LDL.LU R252, [R1+0x2348] ;  /* 0x0023480001fc7983 */ /* 0x000ee40000300800 */
[----:B------:R-:W-:Y:S01]  /*216e0*/  MOV R73, R12 ;  /* 0x0000000c00497202 */ /* 0x000fe20000000f00 */
[----:B------:R-:W-:Y:S01]  /*216f0*/  IMAD.MOV.U32 R61, RZ, RZ, R13 ;  /* 0x000000ffff3d7224 */ /* 0x000fe200078e000d */
[----:B------:R-:W-:Y:S01]  /*21700*/  MOV R72, R15 ;  /* 0x0000000f00487202 */ /* 0x000fe20000000f00 */
[----:B------:R-:W-:-:S02]  /*21710*/  IMAD.MOV.U32 R60, RZ, RZ, R14 ;  /* 0x000000ffff3c7224 */ /* 0x000fc400078e000e */
[C---:B------:R-:W-:Y:S01]  /*21720*/  HMMA.1688.F32.TF32 R12, R248.reuse, R82, R96 ;  /* 0x00000052f80c723c */ /* 0x040fe20000081060 */
[----:B------:R-:W-:Y:S04]  /*21730*/  STL [R1+0x2188], R77 ;  /* 0x0021884d01007387 */ /* 0x000fe80000100800 */
[----:B------:R-:W-:Y:S04]  /*21740*/  STL [R1+0x2184], R80 ;  /* 0x0021845001007387 */ /* 0x000fe80000100800 */
[----:B------:R-:W-:Y:S04]  /*21750*/  STL [R1+0x2180], R81 ;  /* 0x0021805101007387 */ /* 0x000fe80000100800 */
[----:B------:R-:W-:Y:S04]  /*21760*/  STL [R1+0x217c], R84 ;  /* 0x00217c5401007387 */ /* 0x000fe80000100800 */
[----:B------:R-:W3:Y:S04]  /*21770*/  LDL.LU R92, [R1+0x220] ;  /* 0x00022000015c7983 */ /* 0x000ee80000300800 */
[----:B------:R-:W3:Y:S04]  /*21780*/  LDL.LU R93, [R1+0x224] ;  /* 0x00022400015d7983 */ /* 0x000ee80000300800 */
[----:B------:R-:W3:Y:S04]  /*21790*/  LDL.LU R94, [R1+0x228] ;  /* 0x00022800015e7983 */ /* 0x000ee80000300800 */
[----:B------:R-:W3:Y:S04]  /*217a0*/  LDL.LU R95, [R1+0x22c] ;  /* 0x00022c00015f7983 */ /* 0x000ee80000300800 */
[----:B------:R-:W-:Y:S04]  /*217b0*/  STL [R1+0x2198], R72 ;  /* 0x0021984801007387 */ /* 0x000fe80000100800 */
[----:B------:R-:W-:Y:S04]  /*217c0*/  STL [R1+0x2194], R60 ;  /* 0x0021943c01007387 */ /* 0x000fe80000100800 */
[----:B------:R-:W-:Y:S04]  /*217d0*/  STL [R1+0x2190], R61 ;  /* 0x0021903d01007387 */ /* 0x000fe80000100800 */
[----:B------:R-:W-:Y:S04]  /*217e0*/  STL [R1+0x218c], R73 ;  /* 0x00218c4901007387 */ /* 0x000fe80000100800 */
[----:B------:R-:W4:Y:S04]  /*217f0*/  LDL.LU R96, [R1+0x290] ;  /* 0x0002900001607983 */ /* 0x000f280000300800 */
[----:B------:R-:W-:Y:S04]  /*21800*/  STL.64 [R1+0x850], R12 ;  /* 0x0008500c01007387 */ /* 0x000fe80000100a00 */
[----:B------:R1:W-:Y:S04]  /*21810*/  STL.64 [R1+0x858], R14 ;  /* 0x0008580e01007387 */ /* 0x0003e80000100a00 */
[----:B------:R-:W4:Y:S04]  /*21820*/  LDL.LU R97, [R1+0x294] ;  /* 0x0002940001617983 */ /* 0x000f280000300800 */
[----:B------:R-:W4:Y:S01]  /*21830*/  LDL.LU R98, [R1+0x298] ;  /* 0x0002980001627983 */ /* 0x000f220000300800 */
[----:B-1----:R-:W-:Y:S03]  /*21840*/  HMMA.1688.F32.TF32 R12, R248, R86, R100 ;  /* 0x00000056f80c723c */ /* 0x002fe60000081064 */
[----:B------:R-:W4:Y:S04]  /*21850*/  LDL.LU R99, [R1+0x29c] ;  /* 0x00029c0001637983 */ /* 0x000f280000300800 */
[----:B------:R-:W4:-:S12]  /*21860*/  LDL.LU R100, [R1+0x350] ;  /* 0x0003500001647983 */ /* 0x000f180000300800 */
[----:B------:R-:W-:Y:S04]  /*21870*/  STL.64 [R1+0x830], R12 ;  /* 0x0008300c01007387 */ /* 0x000fe80000100a00 */
[----:B------:R-:W-:Y:S04]  /*21880*/  STL.64 [R1+0x838], R14 ;  /* 0x0008380e01007387 */ /* 0x000fe80000100a00 */
[----:B------:R-:W4:Y:S04]  /*21890*/  LDL.LU R101, [R1+0x354] ;  /* 0x0003540001657983 */ /* 0x000f280000300800 */
[----:B------:R-:W4:Y:S04]  /*218a0*/  LDL.LU R102, [R1+0x358] ;  /* 0x0003580001667983 */ /* 0x000f280000300800 */
[----:B------:R-:W4:Y:S04]  /*218b0*/  LDL.LU R103, [R1+0x35c] ;  /* 0x00035c0001677983 */ /* 0x000f280000300800 */
[----:B------:R-:W-:Y:S04]  /*218c0*/  LDS R12, [R0+UR12+0x2100] ;  /* 0x0021000c000c7984 */ /* 0x000fe80008000800 */
[----:B------:R-:W-:Y:S04]  /*218d0*/  LDS R14, [R0+UR12+0x3100] ;  /* 0x0031000c000e7984 */ /* 0x000fe80008000800 */
[----:B------:R-:W-:Y:S04]  /*218e0*/  LDS R13, [R3+UR12+0x2100] ;  /* 0x0021000c030d7984 */ /* 0x000fe80008000800 */
[----:B------:R-:W1:Y:S01]  /*218f0*/  LDS R15, [R3+UR12+0x3100] ;  /* 0x0031000c030f7984 */ /* 0x000e620008000800 */
[----:B--2---:R-:W-:-:S15]  /*21900*/  HMMA.1688.F32.TF32 R88, R4, R26, R88 ;  /* 0x0000001a0458723c */ /* 0x004fde0000081058 */
[----:B------:R-:W-:-:S04]  /*21910*/  NOP ;  /* 0x0000000000007918 */ /* 0x000fc80000000000 */
[----:B------:R-:W-:Y:S01]  /*21920*/  IMAD.MOV.U32 R53, RZ, RZ, R88 ;  /* 0x000000ffff357224 */ /* 0x000fe200078e0058 */
[----:B---3--:R-:W-:Y:S01]  /*21930*/  HMMA.1688.F32.TF32 R92, R4, R22, R92 ;  /* 0x00000016045c723c */ /* 0x008fe2000008105c */
[----:B------:R-:W-:Y:S01]  /*21940*/  IMAD.MOV.U32 R52, RZ, RZ, R89 ;  /* 0x000000ffff347224 */ /* 0x000fe200078e0059 */
[----:B------:R-:W-:Y:S01]  /*21950*/  MOV R49, R90 ;  /* 0x0000005a00317202 */ /* 0x000fe20000000f00 */
[----:B------:R-:W-:Y:S02]  /*21960*/  IMAD.MOV.U32 R48, RZ, RZ, R91 ;  /* 0x000000ffff307224 */ /* 0x000fe400078e005b */
[----:B------:R-:W-:-:S03]  /*21970*/  IMAD.MOV.U32 R91, RZ, RZ, R252 ;  /* 0x000000ffff5b7224 */ /* 0x000fc600078e00fc */
[C---:B----4-:R-:W-:Y:S08]  /*21980*/  HMMA.1688.F32.TF32 R96, R4.reuse, R18, R96 ;  /* 0x000000120460723c */ /* 0x050ff00000081060 */
[----:B------:R-:W-:-:S15]  /*21990*/  HMMA.1688.F32.TF32 R100, R4, R10, R100 ;  /* 0x0000000a0464723c */ /* 0x000fde0000081064 */
[----:B------:R-:W-:-:S04]  /*219a0*/  NOP ;  /* 0x0000000000007918 */ /* 0x000fc80000000000 */
[----:B------:R-:W-:Y:S04]  /*219b0*/  STL.64 [R1+0x2a0], R100 ;  /* 0x0002a06401007387 */ /* 0x000fe80000100a00 */
[----:B------:R-:W-:Y:S04]  /*219c0*/  STL.64 [R1+0x2a8], R102 ;  /* 0x0002a86601007387 */ /* 0x000fe80000100a00 */
[----:B------:R2:W-:Y:S04]  /*219d0*/  STL.64 [R1+0x2b0], R96 ;  /* 0x0002b06001007387 */ /* 0x0005e80000100a00 */
[----:B------:R3:W-:Y:S04]  /*219e0*/  STL.64 [R1+0x2b8], R98 ;  /* 0x0002b86201007387 */ /* 0x0007e80000100a00 */
[----:B------:R4:W-:Y:S04]  /*219f0*/  STL.64 [R1+0x2d0], R92 ;  /* 0x0002d05c01007387 */ /* 0x0009e80000100a00 */
[----:B------:R1:W-:Y:S04]  /*21a00*/  STL.64 [R1+0x2d8], R94 ;  /* 0x0002d85e01007387 */ /* 0x0003e80000100a00 */
[----:B------:R-:W4:Y:S04]  /*21a10*/  LDL.LU R88, [R1+0x110] ;  /* 0x0001100001587983 */ /* 0x000f280000300800 */
[----:B------:R-:W4:Y:S04]  /*21a20*/  LDL.LU R89, [R1+0x114] ;  /* 0x0001140001597983 */ /* 0x000f280000300800 */
[----:B------:R-:W4:Y:S04]  /*21a30*/  LDL.LU R90, [R1+0x118] ;  /* 0x00011800015a7983 */ /* 0x000f280000300800 */
[----:B------:R-:W4:Y:S04]  /*21a40*/  LDL.LU R252, [R1+0x2344] ;  /* 0x0023440001fc7983 */ /* 0x000f280000300800 */
[----:B--2---:R-:W2:Y:S04]  /*21a50*/  LDL.LU R96, [R1+0x340] ;  /* 0x0003400001607983 */ /* 0x004ea80000300800 */
[----:B------:R-:W2:Y:S04]  /*21a60*/  LDL.LU R97, [R1+0x344] ;  /* 0x0003440001617983 */ /* 0x000ea80000300800 */
[----:B---3--:R-:W2:Y:S04]  /*21a70*/  LDL.LU R98, [R1+0x348] ;  /* 0x0003480001627983 */ /* 0x008ea80000300800 */
[----:B------:R-:W2:Y:S04]  /*21a80*/  LDL.LU R99, [R1+0x34c] ;  /* 0x00034c0001637983 */ /* 0x000ea80000300800 */
[----:B----4-:R-:W3:Y:S04]  /*21a90*/  LDL.LU R92, [R1+0x2c0] ;  /* 0x0002c000015c7983 */ /* 0x010ee80000300800 */
[----:B------:R-:W3:Y:S04]  /*21aa0*/  LDL.LU R93, [R1+0x2c4] ;  /* 0x0002c400015d7983 */ /* 0x000ee80000300800 */
[----:B-1----:R-:W3:Y:S01]  /*21ab0*/  LDL.LU R94, [R1+0x2c8] ;  /* 0x0002c800015e7983 */ /* 0x002ee20000300800 */
[C---:B------:R-:W-:Y:S03]  /*21ac0*/  HMMA.1688.F32.TF32 R36, R4.reuse, R30, R36 ;  /* 0x0000001e0424723c */ /* 0x040fe60000081024 */
[----:B------:R-:W-:Y:S05]  /*21ad0*/  STL [R1+0x21ac], R48 ;  /* 0x0021ac3001007387 */ /* 0x000fea0000100800 */
[C---:B------:R-:W-:Y:S01]  /*21ae0*/  HMMA.1688.F32.TF32 R100, R4.reuse, R46, R104 ;  /* 0x0000002e0464723c */ /* 0x040fe20000081068 */
[----:B------:R-:W-:Y:S04]  /*21af0*/  STL [R1+0x21a8], R49 ;  /* 0x0021a83101007387 */ /* 0x000fe80000100800 */
[----:B------:R-:W-:Y:S04]  /*21b00*/  STL [R1+0x21a4], R52 ;  /* 0x0021a43401007387 */ /* 0x000fe80000100800 */
[----:B------:R-:W-:Y:S04]  /*21b10*/  STL [R1+0x21a0], R53 ;  /* 0x0021a03501007387 */ /* 0x000fe80000100800 */
[----:B------:R-:W-:Y:S04]  /*21b20*/  STL.64 [R1+0x320], R36 ;  /* 0x0003202401007387 */ /* 0x000fe80000100a00 */
[----:B------:R1:W-:Y:S02]  /*21b30*/  STL.64 [R1+0x328], R38 ;  /* 0x0003282601007387 */ /* 0x0003e40000100a00 */
[----:B------:R-:W-:Y:S01]  /*21b40*/  IMAD.MOV.U32 R81, RZ, RZ, R103 ;  /* 0x000000ffff517224 */ /* 0x000fe200078e0067 */
[----:B-1----:R-:W-:Y:S01]  /*21b50*/  HMMA.1688.F32.TF32 R36, R4, R50, R108 ;  /* 0x000000320424723c */ /* 0x002fe2000008106c */
[----:B------:R-:W-:Y:S01]  /*21b60*/  MOV R80, R102 ;  /* 0x0000006600507202 */ /* 0x000fe20000000f00 */
[----:B------:R-:W-:-:S02]  /*21b70*/  IMAD.MOV.U32 R77, RZ, RZ, R101 ;  /* 0x000000ffff4d7224 */ /* 0x000fc400078e0065 */
[----:B------:R-:W-:Y:S01]  /*21b80*/  IMAD.MOV.U32 R73, RZ, RZ, R100 ;  /* 0x000000ffff497224 */ /* 0x000fe200078e0064 */
[----:B------:R-:W-:Y:S03]  /*21b90*/  STL [R1+0x21b8], R81 ;  /* 0x0021b85101007387 */ /* 0x000fe60000100800 */
[C---:B------:R-:W-:Y:S01]  /*21ba0*/  HMMA.1688.F32.TF32 R104, R4.reuse, R54, R112 ;  /* 0x000000360468723c */ /* 0x040fe20000081070 */
[----:B------:R-:W-:Y:S04]  /*21bb0*/  STL [R1+0x21b4], R80 ;  /* 0x0021b45001007387 */ /* 0x000fe80000100800 */
[----:B------:R-:W-:Y:S03]  /*21bc0*/  STL [R1+0x21b0], R77 ;  /* 0x0021b04d01007387 */ /* 0x000fe60000100800 */
[C---:B------:R-:W-:Y:S01]  /*21bd0*/  HMMA.1688.F32.TF32 R100, R4.reuse, R58, R116 ;  /* 0x0000003a0464723c */ /* 0x040fe20000081074 */
[----:B------:R-:W-:Y:S04]  /*21be0*/  STL [R1+0x219c], R73 ;  /* 0x00219c4901007387 */ /* 0x000fe80000100800 */
[----:B------:R-:W-:Y:S04]  /*21bf0*/  STL.64 [R1+0x7f0], R36 ;  /* 0x0007f02401007387 */ /* 0x000fe80000100a00 */
[----:B------:R1:W-:Y:S02]  /*21c00*/  STL.64 [R1+0x7f8], R38 ;  /* 0x0007f82601007387 */ /* 0x0003e40000100a00 */
[C---:B-1----:R-:W-:Y:S02]  /*21c10*/  HMMA.1688.F32.TF32 R36, R4.reuse, R62, R120 ;  /* 0x0000003e0424723c */ /* 0x042fe40000081078 */
[----:B------:R-:W-:Y:S04]  /*21c20*/  STL.64 [R1+0x7e0], R104 ;  /* 0x0007e06801007387 */ /* 0x000fe80000100a00 */
[----:B------:R1:W-:Y:S04]  /*21c30*/  STL.64 [R1+0x7e8], R106 ;  /* 0x0007e86a01007387 */ /* 0x0003e80000100a00 */
[----:B------:R-:W-:Y:S04]  /*21c40*/  STL.64 [R1+0x7d0], R100 ;  /* 0x0007d06401007387 */ /* 0x000fe80000100a00 */
[----:B------:R4:W-:Y:S01]  /*21c50*/  STL.64 [R1+0x7d8], R102 ;  /* 0x0007d86601007387 */ /* 0x0009e20000100a00 */
[C---:B-1----:R-:W-:Y:S04]  /*21c60*/  HMMA.1688.F32.TF32 R104, R4.reuse, R66, R124 ;  /* 0x000000420468723c */ /* 0x042fe8000008107c */
[----:B------:R-:W-:Y:S04]  /*21c70*/  STL.64 [R1+0x7c0], R36 ;  /* 0x0007c02401007387 */ /* 0x000fe80000100a00 */
[----:B------:R1:W-:Y:S01]  /*21c80*/  STL.64 [R1+0x7c8], R38 ;  /* 0x0007c82601007387 */ /* 0x0003e20000100a00 */
[C---:B----4-:R-:W-:Y:S08]  /*21c90*/  HMMA.1688.F32.TF32 R100, R4.reuse, R70, R128 ;  /* 0x000000460464723c */ /* 0x050ff00000081080 */
[C---:B-1----:R-:W-:Y:S02]  /*21ca0*/  HMMA.1688.F32.TF32 R36, R4.reuse, R74, R132 ;  /* 0x0000004a0424723c */ /* 0x042fe40000081084 */
[----:B------:R-:W-:Y:S04]  /*21cb0*/  STL.64 [R1+0x7b0], R104 ;  /* 0x0007b06801007387 */ /* 0x000fe80000100a00 */
[----:B------:R1:W-:Y:S05]  /*21cc0*/  STL.64 [R1+0x7b8], R106 ;  /* 0x0007b86a01007387 */ /* 0x0003ea0000100a00 */
[----:B------:R-:W-:Y:S04]  /*21cd0*/  STL.64 [R1+0x7a0], R100 ;  /* 0x0007a06401007387 */ /* 0x000fe80000100a00 */
[----:B------:R4:W-:Y:S01]  /*21ce0*/  STL.64 [R1+0x7a8], R102 ;  /* 0x0007a86601007387 */ /* 0x0009e20000100a00 */
[C---:B-1----:R-:W-:Y:S03]  /*21cf0*/  HMMA.1688.F32.TF32 R104, R4.reuse, R78, R136 ;  /* 0x0000004e0468723c */ /* 0x042fe60000081088 */
[----:B------:R-:W-:Y:S04]  /*21d00*/  STL.64 [R1+0x790], R36 ;  /* 0x0007902401007387 */ /* 0x000fe80000100a00 */
[----:B------:R1:W-:Y:S01]  /*21d10*/  STL.64 [R1+0x798], R38 ;  /* 0x0007982601007387 */ /* 0x0003e20000100a00 */
[C---:B----4-:R-:W-:Y:S08]  /*21d20*/  HMMA.1688.F32.TF32 R100, R4.reuse, R82, R140 ;  /* 0x000000520464723c */ /* 0x050ff0000008108c */
[----:B-1----:R-:W-:Y:S08]  /*21d30*/  HMMA.1688.F32.TF32 R36, R4, R86, R144 ;  /* 0x000000560424723c */ /* 0x002ff00000081090 */
[----:B------:R-:W-:Y:S01]  /*21d40*/  HMMA.1688.F32.TF32 R32, R12, R26, R32 ;  /* 0x0000001a0c20723c */ /* 0x000fe20000081020 */
[----:B------:R-:W-:Y:S04]  /*21d50*/  STL.64 [R1+0x780], R104 ;  /* 0x0007806801007387 */ /* 0x000fe80000100a00 */
[----:B------:R-:W-:Y:S04]  /*21d60*/  STL.64 [R1+0x788], R106 ;  /* 0x0007886a01007387 */ /* 0x000fe80000100a00 */
[----:B------:R-:W-:Y:S04]  /*21d70*/  STL.64 [R1+0x770], R100 ;  /* 0x0007706401007387 */ /* 0x000fe80000100a00 */
[----:B------:R-:W-:Y:S04]  /*21d80*/  STL.64 [R1+0x778], R102 ;  /* 0x0007786601007387 */ /* 0x000fe80000100a00 */
[----:B------:R-:W-:Y:S04]  /*21d90*/  STL.64 [R1+0x760], R36 ;  /* 0x0007602401007387 */ /* 0x000fe80000100a00 */
[----:B------:R2:W-:Y:S01]  /*21da0*/  STL.64 [R1+0x768], R38 ;  /* 0x0007682601007387 */ /* 0x0005e20000100a00 */
[----:B------:R-:W-:Y:S01]  /*21db0*/  IMAD.MOV.U32 R45, RZ, RZ, R32 ;  /* 0x000000ffff2d7224 */ /* 0x000fe200078e0020 */
[----:B------:R-:W-:Y:S01]  /*21dc0*/  MOV R29, R34 ;  /* 0x00000022001d7202 */ /* 0x000fe20000000f00 */
[----:B------:R-:W-:-:S02]  /*21dd0*/  IMAD.MOV.U32 R44, RZ, RZ, R33 ;  /* 0x000000ffff2c7224 */ /* 0x000fc400078e0021 */
[----:B------:R-:W-:Y:S01]  /*21de0*/  IMAD.MOV.U32 R248, RZ, RZ, R188 ;  /* 0x000000fffff87224 */ /* 0x000fe200078e00bc */
[----:B------:R-:W-:Y:S01]  /*21df0*/  MOV R250, R190 ;  /* 0x000000be00fa7202 */ /* 0x000fe20000000f00 */
[----:B------:R-:W-:Y:S02]  /*21e00*/  IMAD.MOV.U32 R28, RZ, RZ, R35 ;  /* 0x000000ffff1c7224 */ /* 0x000fe400078e0023 */
[----:B------:R-:W-:Y:S01]  /*21e10*/  IMAD.MOV.U32 R249, RZ, RZ, R189 ;  /* 0x000000fffff97224 */ /* 0x000fe200078e00bd */
[----:B------:R-:W-:Y:S01]  /*21e20*/  HMMA.1688.F32.TF32 R32, R12, R30, R40 ;  /* 0x0000001e0c20723c */ /* 0x000fe20000081028 */
[----:B------:R-:W-:Y:S01]  /*21e30*/  IMAD.MOV.U32 R251, RZ, RZ, R184 ;  /* 0x000000fffffb7224 */ /* 0x000fe200078e00b8 */
[----:B------:R-:W-:Y:S01]  /*21e40*/  MOV R120, R176 ;  /* 0x000000b000787202 */ /* 0x000fe20000000f00 */
[----:B------:R-:W-:Y:S01]  /*21e50*/  IMAD.MOV.U32 R121, RZ, RZ, R177 ;  /* 0x000000ffff797224 */ /* 0x000fe200078e00b1 */
[----:B------:R-:W-:Y:S01]  /*21e60*/  MOV R123, R172 ;  /* 0x000000ac007b7202 */ /* 0x000fe20000000f00 */
[----:B------:R-:W-:Y:S01]  /*21e70*/  IMAD.MOV.U32 R122, RZ, RZ, R178 ;  /* 0x000000ffff7a7224 */ /* 0x000fe200078e00b2 */
[----:B------:R-:W-:Y:S01]  /*21e80*/  MOV R95, R252 ;  /* 0x000000fc005f7202 */ /* 0x000fe20000000f00 */
[----:B------:R-:W-:Y:S01]  /*21e90*/  IMAD.MOV.U32 R112, RZ, RZ, R173 ;  /* 0x000000ffff707224 */ /* 0x000fe200078e00ad */
[----:B------:R-:W-:Y:S01]  /*21ea0*/  MOV R114, R175 ;  /* 0x000000af00727202 */ /* 0x000fe20000000f00 */
[----:B------:R-:W-:-:S02]  /*21eb0*/  IMAD.MOV.U32 R113, RZ, RZ, R174 ;  /* 0x000000ffff717224 */ /* 0x000fc400078e00ae */
[----:B------:R-:W-:Y:S01]  /*21ec0*/  IMAD.MOV.U32 R115, RZ, RZ, R168 ;  /* 0x000000ffff737224 */ /* 0x000fe200078e00a8 */
[----:B------:R-:W-:Y:S01]  /*21ed0*/  MOV R117, R170 ;  /* 0x000000aa00757202 */ /* 0x000fe20000000f00 */
[----:B------:R-:W-:Y:S01]  /*21ee0*/  IMAD.MOV.U32 R116, RZ, RZ, R169 ;  /* 0x000000ffff747224 */ /* 0x000fe200078e00a9 */
[----:B------:R-:W-:Y:S01]  /*21ef0*/  LDS R4, [R0+UR12+0x2180] ;  /* 0x0021800c00047984 */ /* 0x000fe20008000800 */
[----:B------:R-:W-:Y:S02]  /*21f00*/  IMAD.MOV.U32 R118, RZ, RZ, R171 ;  /* 0x000000ffff767224 */ /* 0x000fe400078e00ab */
[----:B------:R-:W-:Y:S01]  /*21f10*/  IMAD.MOV.U32 R119, RZ, RZ, R179 ;  /* 0x000000ffff777224 */ /* 0x000fe200078e00b3 */
[----:B------:R-:W-:Y:S01]  /*21f20*/  LDS R6, [R0+UR12+0x3180] ;  /* 0x0031800c00067984 */ /* 0x000fe20008000800 */
[----:B--2---:R-:W-:Y:S01]  /*21f30*/  HMMA.1688.F32.TF32 R36, R12, R10, R96 ;  /* 0x0000000a0c24723c */ /* 0x004fe20000081060 */
[----:B------:R-:W-:Y:S01]  /*21f40*/  IMAD.MOV.U32 R73, RZ, RZ, R32 ;  /* 0x000000ffff497224 */ /* 0x000fe200078e0020 */
[----:B------:R-:W-:Y:S01]  /*21f50*/  MOV R72, R33 ;  /* 0x0000002100487202 */ /* 0x000fe20000000f00 */
[----:B------:R-:W-:Y:S01]  /*21f60*/  IMAD.MOV.U32 R60, RZ, RZ, R34 ;  /* 0x000000ffff3c7224 */ /* 0x000fe200078e0022 */
[----:B------:R-:W-:Y:S01]  /*21f70*/  LDS R5, [R3+UR12+0x2180] ;  /* 0x0021800c03057984 */ /* 0x000fe20008000800 */
[----:B------:R-:W-:-:S03]  /*21f80*/  IMAD.MOV.U32 R61, RZ, RZ, R35 ;  /* 0x000000ffff3d7224 */ /* 0x000fc600078e0023 */
[----:B------:R-:W-:Y:S01]  /*21f90*/  HMMA.1688.F32.TF32 R32, R12, R46, R148 ;  /* 0x0000002e0c20723c */ /* 0x000fe20000081094 */
[----:B------:R-:W1:Y:S10]  /*21fa0*/  LDS R7, [R3+UR12+0x3180] ;  /* 0x0031800c03077984 */ /* 0x000e740008000800 */
[----:B------:R-:W-:Y:S01]  /*21fb0*/  STL.64 [R1+0x50], R36 ;  /* 0x0000502401007387 */ /* 0x000fe20000100a00 */
[----:B------:R-:W-:-:S03]  /*21fc0*/  IMAD.MOV.U32 R252, RZ, RZ, R39 ;  /* 0x000000fffffc7224 */ /* 0x000fc600078e0027 */
[----:B------:R3:W-:Y:S02]  /*21fd0*/  STL [R1+0x58], R38 ;  /* 0x0000582601007387 */ /* 0x0007e40000100800 */
[----:B---3--:R-:W-:Y:S02]  /*21fe0*/  HMMA.1688.F32.TF32 R36, R12, R18, R92 ;  /* 0x000000120c24723c */ /* 0x008fe4000008105c */
[----:B------:R-:W-:Y:S01]  /*21ff0*/  MOV R84, R32 ;  /* 0x0000002000547202 */ /* 0x000fe20000000f00 */
[----:B------:R-:W-:Y:S01]  /*22000*/  IMAD.MOV.U32 R85, RZ, RZ, R33 ;  /* 0x000000ffff557224 */ /* 0x000fe200078e0021 */
[----:B------:R-:W-:Y:S01]  /*22010*/  MOV R69, R35 ;  /* 0x0000002300457202 */ /* 0x000fe20000000f00 */
[----:B------:R-:W-:-:S03]  /*22020*/  IMAD.MOV.U32 R68, RZ, RZ, R34 ;  /* 0x000000ffff447224 */ /* 0x000fc600078e0022 */
[----:B------:R-:W-:Y:S11]  /*22030*/  HMMA.1688.F32.TF32 R32, R12, R50, R152 ;  /* 0x000000320c20723c */ /* 0x000ff60000081098 */
[----:B------:R-:W-:Y:S01]  /*22040*/  MOV R81, R37 ;  /* 0x0000002500517202 */ /* 0x000fe20000000f00 */
[----:B------:R-:W-:Y:S01]  /*22050*/  IMAD.MOV.U32 R80, RZ, RZ, R38 ;  /* 0x000000ffff507224 */ /* 0x000fe200078e0026 */
[----:B------:R2:W-:Y:S01]  /*22060*/  STL [R1+0x70], R36 ;  /* 0x0000702401007387 */ /* 0x0005e20000100800 */
[----:B------:R-:W-:-:S02]  /*22070*/  IMAD.MOV.U32 R77, RZ, RZ, R39 ;  /* 0x000000ffff4d7224 */ /* 0x000fc400078e0027 */
[C---:B--2---:R-:W-:Y:S03]  /*22080*/  HMMA.1688.F32.TF32 R36, R12.reuse, R22, R88 ;  /* 0x000000160c24723c */ /* 0x044fe60000081058 */
[----:B------:R-:W-:Y:S05]  /*22090*/  STL.64 [R1+0x740], R32 ;  /* 0x0007402001007387 */ /* 0x000fea0000100a00 */
[----:B------:R-:W-:Y:S01]  /*220a0*/  HMMA.1688.F32.TF32 R40, R12, R54, R156 ;  /* 0x000000360c28723c */ /* 0x000fe2000008109c */
[----:B------:R2:W-:Y:S01]  /*220b0*/  STL.64 [R1+0x748], R34 ;  /* 0x0007482201007387 */ /* 0x0005e20000100a00 */
[----:B------:R-:W-:Y:S01]  /*220c0*/  MOV R96, R183 ;  /* 0x000000b700607202 */ /* 0x000fe20000000f00 */
[----:B------:R-:W-:-:S02]  /*220d0*/  IMAD.MOV.U32 R97, RZ, RZ, R186 ;  /* 0x000000ffff617224 */ /* 0x000fc400078e00ba */
[----:B------:R-:W-:Y:S01]  /*220e0*/  IMAD.MOV.U32 R98, RZ, RZ, R187 ;  /* 0x000000ffff627224 */ /* 0x000fe200078e00bb */
[----:B------:R-:W-:Y:S01]  /*220f0*/  MOV R99, R191 ;  /* 0x000000bf00637202 */ /* 0x000fe20000000f00 */
[----:B------:R-:W-:Y:S01]  /*22100*/  IMAD.MOV.U32 R140, RZ, RZ, R215 ;  /* 0x000000ffff8c7224 */ /* 0x000fe200078e00d7 */
[----:B------:R-:W-:Y:S01]  /*22110*/  MOV R141, R214 ;  /* 0x000000d6008d7202 */ /* 0x000fe20000000f00 */
[----:B------:R-:W-:Y:S01]  /*22120*/  IMAD.MOV.U32 R142, RZ, RZ, R212 ;  /* 0x000000ffff8e7224 */ /* 0x000fe200078e00d4 */
[----:B------:R-:W-:Y:S01]  /*22130*/  LDS R156, [R0+UR12+0x2380] ;  /* 0x0023800c009c7984 */ /* 0x000fe20008000800 */
[----:B------:R-:W-:Y:S01]  /*22140*/  MOV R48, R36 ;  /* 0x0000002400307202 */ /* 0x000fe20000000f00 */
[----:B------:R-:W-:Y:S01]  /*22150*/  IMAD.MOV.U32 R49, RZ, RZ, R37 ;  /* 0x000000ffff317224 */ /* 0x000fe200078e0025 */
[----:B------:R-:W-:Y:S01]  /*22160*/  MOV R53, R39 ;  /* 0x0000002700357202 */ /* 0x000fe20000000f00 */
[----:B------:R-:W-:Y:S01]  /*22170*/  IMAD.MOV.U32 R52, RZ, RZ, R38 ;  /* 0x000000ffff347224 */ /* 0x000fe200078e0026 */
[----:B------:R-:W-:Y:S01]  /*22180*/  LDS R158, [R0+UR12+0x3380] ;  /* 0x0033800c009e7984 */ /* 0x000fe20008000800 */
[----:B------:R-:W-:Y:S01]  /*22190*/  HMMA.1688.F32.TF32 R36, R12, R58, R160 ;  /* 0x0000003a0c24723c */ /* 0x000fe200000810a0 */
[----:B------:R-:W-:-:S02]  /*221a0*/  IMAD.MOV.U32 R143, RZ, RZ, R213 ;  /* 0x000000ffff8f7224 */ /* 0x000fc400078e00d5 */
[----:B------:R-:W-:Y:S01]  /*221b0*/  IMAD.MOV.U32 R154, RZ, RZ, R244 ;  /* 0x000000ffff9a7224 */ /* 0x000fe200078e00f4 */
[----:B------:R-:W-:Y:S04]  /*221c0*/  LDS R157, [R3+UR12+0x2380] ;  /* 0x0023800c039d7984 */ /* 0x000fe80008000800 */
[----:B--2---:R-:W-:Y:S01]  /*221d0*/  HMMA.1688.F32.TF32 R32, R12, R62, R164 ;  /* 0x0000003e0c20723c */ /* 0x004fe200000810a4 */
[----:B------:R-:W-:Y:S04]  /*221e0*/  STL.64 [R1+0x730], R40 ;  /* 0x0007302801007387 */ /* 0x000fe80000100a00 */
[----:B------:R-:W-:Y:S01]  /*221f0*/  STL.64 [R1+0x738], R42 ;  /* 0x0007382a01007387 */ /* 0x000fe20000100a00 */
[----:B------:R-:W-:-:S03]  /*22200*/  IMAD.MOV.U32 R155, RZ, RZ, R246 ;  /* 0x000000ffff9b7224 */ /* 0x000fc600078e00f6 */
[----:B------:R-:W-:Y:S04]  /*22210*/  LDS R159, [R3+UR12+0x3380] ;  /* 0x0033800c039f7984 */ /* 0x000fe80008000800 */
[----:B------:R2:W-:Y:S04]  /*22220*/  STL.64 [R1+0x720], R36 ;  /* 0x0007202401007387 */ /* 0x0005e80000100a00 */
[----:B------:R3:W-:Y:S04]  /*22230*/  STL.64 [R1+0x728], R38 ;  /* 0x0007282601007387 */ /* 0x0007e80000100a00 */
[----:B------:R-:W4:Y:S04]  /*22240*/  LDL.LU R188, [R1+0x2340] ;  /* 0x0023400001bc7983 */ /* 0x000f280000300800 */
[----:B------:R-:W-:Y:S01]  /*22250*/  STL.64 [R1+0x710], R32 ;  /* 0x0007102001007387 */ /* 0x000fe20000100a00 */
[----:B--2---:R-:W-:-:S03]  /*22260*/  IMAD.MOV.U32 R36, RZ, RZ, R185 ;  /* 0x000000ffff247224 */ /* 0x004fc600078e00b9 */
[----:B------:R2:W-:Y:S01]  /*22270*/  STL.64 [R1+0x718], R34 ;  /* 0x0007182201007387 */ /* 0x0005e20000100a00 */
[----:B------:R-:W-:-:S03]  /*22280*/  MOV R37, R180 ;  /* 0x000000b400257202 */ /* 0x000fc60000000f00 */
[----:B------:R-:W4:Y:S01]  /*22290*/  LDL.LU R189, [R1+0x233c] ;  /* 0x00233c0001bd7983 */ /* 0x000f220000300800 */
[----:B---3--:R-:W-:-:S03]  /*222a0*/  IMAD.MOV.U32 R38, RZ, RZ, R181 ;  /* 0x000000ffff267224 */ /* 0x008fc600078e00b5 */
[----:B------:R-:W4:Y:S01]  /*222b0*/  LDL.LU R190, [R1+0x2338] ;  /* 0x0023380001be7983 */ /* 0x000f220000300800 */
[----:B------:R-:W-:-:S03]  /*222c0*/  IMAD.MOV.U32 R39, RZ, RZ, R182 ;  /* 0x000000ffff277224 */ /* 0x000fc600078e00b6 */
[----:B------:R-:W3:Y:S04]  /*222d0*/  LDL.LU R184, [R1+0x2334] ;  /* 0x0023340001b87983 */ /* 0x000ee80000300800 */
[----:B------:R-:W3:Y:S04]  /*222e0*/  LDL.LU R185, [R1+0x2330] ;  /* 0x0023300001b97983 */ /* 0x000ee80000300800 */
[----:B------:R-:W2:Y:S04]  /*222f0*/  LDL.LU R180, [R1+0x232c] ;  /* 0x00232c0001b47983 */ /* 0x000ea80000300800 */
        /* <DEDUP_REMOVED lines=10> */
[----:B------:R-:W1:Y:S04]  /*223a0*/  LDL.LU R104, [R1+0x310] ;  /* 0x0003100001687983 */ /* 0x000e680000300800 */
[----:B------:R-:W1:Y:S04]  /*223b0*/  LDL.LU R105, [R1+0x314] ;  /* 0x0003140001697983 */ /* 0x000e680000300800 */
[----:B------:R-:W1:Y:S04]  /*223c0*/  LDL.LU R106, [R1+0x318] ;  /* 0x00031800016a7983 */ /* 0x000e680000300800 */
[----:B------:R-:W1:Y:S04]  /*223d0*/  LDL.LU R107, [R1+0x31c] ;  /* 0x00031c00016b7983 */ /* 0x000e680000300800 */
[----:B------:R-:W2:Y:S04]  /*223e0*/  LDL.LU R100, [R1+0x410] ;  /* 0x0004100001647983 */ /* 0x000ea80000300800 */
[----:B------:R-:W2:Y:S04]  /*223f0*/  LDL.LU R101, [R1+0x414] ;  /* 0x0004140001657983 */ /* 0x000ea80000300800 */
[----:B------:R-:W2:Y:S04]  /*22400*/  LDL.LU R102, [R1+0x418] ;  /* 0x0004180001667983 */ /* 0x000ea80000300800 */
[----:B------:R-:W2:Y:S04]  /*22410*/  LDL.LU R103, [R1+0x41c] ;  /* 0x00041c0001677983 */ /* 0x000ea80000300800 */
[----:B------:R-:W3:Y:S04]  /*22420*/  LDL.LU R108, [R1+0x260] ;  /* 0x00026000016c7983 */ /* 0x000ee80000300800 */
        /* <DEDUP_REMOVED lines=19> */
[C---:B-1----:R-:W-:Y:S08]  /*22560*/  HMMA.1688.F32.TF32 R104, R4.reuse, R18, R104 ;  /* 0x000000120468723c */ /* 0x042ff00000081068 */
[----:B--2---:R-:W-:Y:S08]  /*22570*/  HMMA.1688.F32.TF32 R100, R4, R10, R100 ;  /* 0x0000000a0464723c */ /* 0x004ff00000081064 */
[C---:B---3--:R-:W-:Y:S08]  /*22580*/  HMMA.1688.F32.TF32 R40, R12.reuse, R70, R172 ;  /* 0x000000460c28723c */ /* 0x048ff000000810ac */
[C---:B----4-:R-:W-:Y:S08]  /*22590*/  HMMA.1688.F32.TF32 R124, R12.reuse, R66, R168 ;  /* 0x000000420c7c723c */ /* 0x050ff000000810a8 */
[C---:B------:R-:W-:Y:S11]  /*225a0*/  HMMA.1688.F32.TF32 R32, R12.reuse, R74, R176 ;  /* 0x0000004a0c20723c */ /* 0x040ff600000810b0 */
[----:B------:R-:W-:Y:S04]  /*225b0*/  STL.64 [R1+0x700], R124 ;  /* 0x0007007c01007387 */ /* 0x000fe80000100a00 */
[----:B------:R1:W-:Y:S04]  /*225c0*/  STL.64 [R1+0x708], R126 ;  /* 0x0007087e01007387 */ /* 0x0003e80000100a00 */
[----:B------:R-:W-:Y:S04]  /*225d0*/  STL.64 [R1+0x6f0], R40 ;  /* 0x0006f02801007387 */ /* 0x000fe80000100a00 */
[----:B------:R2:W-:Y:S01]  /*225e0*/  STL.64 [R1+0x6f8], R42 ;  /* 0x0006f82a01007387 */ /* 0x0005e20000100a00 */
[C---:B-1----:R-:W-:Y:S03]  /*225f0*/  HMMA.1688.F32.TF32 R124, R12.reuse, R78, R180 ;  /* 0x0000004e0c7c723c */ /* 0x042fe600000810b4 */
[----:B------:R-:W-:Y:S04]  /*22600*/  STL.64 [R1+0x6e0], R32 ;  /* 0x0006e02001007387 */ /* 0x000fe80000100a00 */
[----:B------:R1:W-:Y:S01]  /*22610*/  STL.64 [R1+0x6e8], R34 ;  /* 0x0006e82201007387 */ /* 0x0003e20000100a00 */
[C---:B--2---:R-:W-:Y:S08]  /*22620*/  HMMA.1688.F32.TF32 R40, R12.reuse, R82, R184 ;  /* 0x000000520c28723c */ /* 0x044ff000000810b8 */
[----:B-1----:R-:W-:Y:S01]  /*22630*/  HMMA.1688.F32.TF32 R32, R12, R86, R188 ;  /* 0x000000560c20723c */ /* 0x002fe200000810bc */
[----:B------:R-:W-:Y:S04]  /*22640*/  LDS R12, [R0+UR12+0x2200] ;  /* 0x0022000c000c7984 */ /* 0x000fe80008000800 */
[----:B------:R-:W-:Y:S04]  /*22650*/  STL.64 [R1+0x6d0], R124 ;  /* 0x0006d07c01007387 */ /* 0x000fe80000100a00 */
[----:B------:R-:W-:Y:S04]  /*22660*/  STL.64 [R1+0x6d8], R126 ;  /* 0x0006d87e01007387 */ /* 0x000fe80000100a00 */
[----:B------:R-:W-:Y:S04]  /*22670*/  STL.64 [R1+0x6c0], R40 ;  /* 0x0006c02801007387 */ /* 0x000fe80000100a00 */
[----:B------:R-:W-:Y:S04]  /*22680*/  STL.64 [R1+0x6c8], R42 ;  /* 0x0006c82a01007387 */ /* 0x000fe80000100a00 */
[----:B------:R-:W-:Y:S04]  /*22690*/  STL.64 [R1+0x680], R32 ;  /* 0x0006802001007387 */ /* 0x000fe80000100a00 */
[----:B------:R1:W-:Y:S01]  /*226a0*/  STL.64 [R1+0x688], R34 ;  /* 0x0006882201007387 */ /* 0x0003e20000100a00 */
[C---:B------:R-:W-:Y:S03]  /*226b0*/  HMMA.1688.F32.TF32 R108, R4.reuse, R22, R108 ;  /* 0x00000016046c723c */ /* 0x040fe6000008106c */
[----:B------:R-:W-:Y:S04]  /*226c0*/  LDS R14, [R0+UR12+0x3200] ;  /* 0x0032000c000e7984 */ /* 0x000fe80008000800 */
[----:B------:R-:W-:Y:S01]  /*226d0*/  LDS R13, [R3+UR12+0x2200] ;  /* 0x0022000c030d7984 */ /* 0x000fe20008000800 */
[C---:B-1----:R-:W-:Y:S03]  /*226e0*/  HMMA.1688.F32.TF32 R32, R4.reuse, R46, R120 ;  /* 0x0000002e0420723c */ /* 0x042fe60000081078 */
[----:B------:R-:W-:Y:S04]  /*226f0*/  STL.64 [R1+0x2250], R102 ;  /* 0x0022506601007387 */ /* 0x000fe80000100a00 */
[----:B------:R1:W-:Y:S01]  /*22700*/  STL.64 [R1+0x2248], R100 ;  /* 0x0022486401007387 */ /* 0x0003e20000100a00 */
[C---:B------:R-:W-:Y:S03]  /*22710*/  HMMA.1688.F32.TF32 R40, R4.reuse, R50, R116 ;  /* 0x000000320428723c */ /* 0x040fe60000081074 */
[----:B------:R-:W2:Y:S05]  /*22720*/  LDS R15, [R3+UR12+0x3200] ;  /* 0x0032000c030f7984 */ /* 0x000eaa0008000800 */
[----:B-1----:R-:W-:Y:S03]  /*22730*/  HMMA.1688.F32.TF32 R100, R4, R54, R112 ;  /* 0x000000360464723c */ /* 0x002fe60000081070 */
[----:B------:R-:W-:Y:S01]  /*22740*/  IMAD.MOV.U32 R64, RZ, RZ, R32 ;  /* 0x000000ffff407224 */ /* 0x000fe200078e0020 */
[----:B------:R-:W-:Y:S01]  /*22750*/  MOV R57, R34 ;  /* 0x0000002200397202 */ /* 0x000fe20000000f00 */
[----:B------:R-:W-:-:S02]  /*22760*/  IMAD.MOV.U32 R65, RZ, RZ, R33 ;  /* 0x000000ffff417224 */ /* 0x000fc400078e0021 */
[----:B------:R-:W-:Y:S02]  /*22770*/  IMAD.MOV.U32 R56, RZ, RZ, R35 ;  /* 0x000000ffff387224 */ /* 0x000fe400078e0023 */
[C---:B------:R-:W-:Y:S01]  /*22780*/  HMMA.1688.F32.TF32 R32, R4.reuse, R58, R36 ;  /* 0x0000003a0420723c */ /* 0x040fe20000081024 */
[----:B------:R-:W-:Y:S04]  /*22790*/  STL.64 [R1+0x2260], R106 ;  /* 0x0022606a01007387 */ /* 0x000fe80000100a00 */
[----:B------:R-:W-:Y:S04]  /*227a0*/  STL.64 [R1+0x2258], R104 ;  /* 0x0022586801007387 */ /* 0x000fe80000100a00 */
[----:B------:R-:W-:Y:S04]  /*227b0*/  STL.64 [R1+0x2270], R110 ;  /* 0x0022706e01007387 */ /* 0x000fe80000100a00 */
[----:B------:R-:W-:Y:S04]  /*227c0*/  STL.64 [R1+0x2268], R108 ;  /* 0x0022686c01007387 */ /* 0x000fe80000100a00 */
[----:B------:R-:W-:Y:S01]  /*227d0*/  STL.64 [R1+0x640], R40 ;  /* 0x0006402801007387 */ /* 0x000fe20000100a00 */
[C---:B------:R-:W-:Y:S03]  /*227e0*/  HMMA.1688.F32.TF32 R36, R4.reuse, R66, R96 ;  /* 0x000000420424723c */ /* 0x040fe60000081060 */
[----:B------:R1:W-:Y:S04]  /*227f0*/  STL.64 [R1+0x648], R42 ;  /* 0x0006482a01007387 */ /* 0x0003e80000100a00 */
[----:B------:R-:W-:Y:S04]  /*22800*/  STL.64 [R1+0x630], R100 ;  /* 0x0006306401007387 */ /* 0x000fe80000100a00 */
[----:B------:R-:W-:Y:S01]  /*22810*/  STL.64 [R1+0x638], R102 ;  /* 0x0006386601007387 */ /* 0x000fe20000100a00 */
[C---:B-1----:R-:W-:Y:S03]  /*22820*/  HMMA.1688.F32.TF32 R40, R4.reuse, R62, R248 ;  /* 0x0000003e0428723c */ /* 0x042fe600000810f8 */
[----:B------:R-:W-:Y:S04]  /*22830*/  STL.64 [R1+0x620], R32 ;  /* 0x0006202001007387 */ /* 0x000fe80000100a00 */
[----:B------:R1:W-:Y:S02]  /*22840*/  STL.64 [R1+0x628], R34 ;  /* 0x0006282201007387 */ /* 0x0003e40000100a00 */
[C---:B-1----:R-:W-:Y:S10]  /*22850*/  HMMA.1688.F32.TF32 R32, R4.reuse, R70, R192 ;  /* 0x000000460420723c */ /* 0x042ff400000810c0 */
[----:B------:R-:W-:Y:S04]  /*22860*/  STL.64 [R1+0x5d0], R40 ;  /* 0x0005d02801007387 */ /* 0x000fe80000100a00 */
[----:B------:R1:W-:Y:S04]  /*22870*/  STL.64 [R1+0x5d8], R42 ;  /* 0x0005d82a01007387 */ /* 0x0003e80000100a00 */
[----:B------:R-:W-:Y:S04]  /*22880*/  STL.64 [R1+0x5c0], R36 ;  /* 0x0005c02401007387 */ /* 0x000fe80000100a00 */
[----:B------:R3:W-:Y:S01]  /*22890*/  STL.64 [R1+0x5c8], R38 ;  /* 0x0005c82601007387 */ /* 0x0007e20000100a00 */
[C---:B-1----:R-:W-:Y:S03]  /*228a0*/  HMMA.1688.F32.TF32 R40, R4.reuse, R74, R196 ;  /* 0x0000004a0428723c */ /* 0x042fe600000810c4 */
[----:B------:R-:W-:Y:S04]  /*228b0*/  STL.64 [R1+0x5b0], R32 ;  /* 0x0005b02001007387 */ /* 0x000fe80000100a00 */
[----:B------:R1:W-:Y:S01]  /*228c0*/  STL.64 [R1+0x5b8], R34 ;  /* 0x0005b82201007387 */ /* 0x0003e20000100a00 */
[C---:B---3--:R-:W-:Y:S08]  /*228d0*/  HMMA.1688.F32.TF32 R36, R4.reuse, R78, R200 ;  /* 0x0000004e0424723c */ /* 0x048ff000000810c8 */
[C---:B-1----:R-:W-:Y:S08]  /*228e0*/  HMMA.1688.F32.TF32 R32, R4.reuse, R82, R204 ;  /* 0x000000520420723c */ /* 0x042ff000000810cc */
[C---:B------:R-:W-:Y:S08]  /*228f0*/  HMMA.1688.F32.TF32 R92, R4.reuse, R26, R92 ;  /* 0x0000001a045c723c */ /* 0x040ff0000008105c */
[C---:B------:R-:W-:Y:S08]  /*22900*/  HMMA.1688.F32.TF32 R88, R4.reuse, R30, R88 ;  /* 0x0000001e0458723c */ /* 0x040ff00000081058 */
[----:B------:R-:W-:Y:S01]  /*22910*/  HMMA.1688.F32.TF32 R4, R4, R86, R208 ;  /* 0x000000560404723c */ /* 0x000fe200000810d0 */
[----:B------:R-:W-:Y:S04]  /*22920*/  STL.64 [R1+0x5a0], R40 ;  /* 0x0005a02801007387 */ /* 0x000fe80000100a00 */
[----:B------:R-:W-:Y:S04]  /*22930*/  STL.64 [R1+0x5a8], R42 ;  /* 0x0005a82a01007387 */ /* 0x000fe80000100a00 */
[----:B------:R-:W-:Y:S04]  /*22940*/  STL.64 [R1+0x590], R36 ;  /* 0x0005902401007387 */ /* 0x000fe80000100a00 */
[----:B------:R-:W-:Y:S04]  /*22950*/  STL.64 [R1+0x598], R38 ;  /* 0x0005982601007387 */ /* 0x000fe80000100a00 */
[----:B------:R-:W-:Y:S04]  /*22960*/  STL.64 [R1+0x580], R32 ;  /* 0x0005802001007387 */ /* 0x000fe80000100a00 */
[----:B------:R1:W-:Y:S04]  /*22970*/  STL.64 [R1+0x588], R34 ;  /* 0x0005882201007387 */ /* 0x0003e80000100a00 */
[----:B------:R-:W1:Y:S04]  /*22980*/  LDL.LU R215, [R1+0x22e0] ;  /* 0x0022e00001d77983 */ /* 0x000e680000300800 */
[----:B------:R-:W-:Y:S04]  /*22990*/  STL.64 [R1+0x560], R4 ;  /* 0x0005600401007387 */ /* 0x000fe80000100a00 */
[----:B------:R-:W-:Y:S04]  /*229a0*/  STL.64 [R1+0x568], R6 ;  /* 0x0005680601007387 */ /* 0x000fe80000100a00 */
[----:B------:R-:W3:Y:S04]  /*229b0*/  LDL.LU R214, [R1+0x22dc] ;  /* 0x0022dc0001d67983 */ /* 0x000ee80000300800 */
[----:B------:R-:W4:Y:S04]  /*229c0*/  LDL.LU R212, [R1+0x22d8] ;  /* 0x0022d80001d47983 */ /* 0x000f280000300800 */
[----:B------:R-:W2:Y:S04]  /*229d0*/  LDL.LU R213, [R1+0x22d4] ;  /* 0x0022d40001d57983 */ /* 0x000ea80000300800 */
[----:B------:R-:W2:Y:S04]  /*229e0*/  LDL.LU R144, [R1+0x140] ;  /* 0x0001400001907983 */ /* 0x000ea80000300800 */
[----:B------:R-:W2:Y:S04]  /*229f0*/  LDL.LU R145, [R1+0x144] ;  /* 0x0001440001917983 */ /* 0x000ea80000300800 */
[----:B------:R-:W2:Y:S04]  /*22a00*/  LDL.LU R146, [R1+0x148] ;  /* 0x0001480001927983 */ /* 0x000ea80000300800 */
[----:B------:R-:W2:Y:S04]  /*22a10*/  LDL.LU R147, [R1+0x14c] ;  /* 0x00014c0001937983 */ /* 0x000ea80000300800 */
[----:B------:R-:W-:Y:S04]  /*22a20*/  LDS R4, [R0+UR12+0x2280] ;  /* 0x0022800c00047984 */ /* 0x000fe80008000800 */
[----:B------:R-:W-:Y:S04]  /*22a30*/  LDS R6, [R0+UR12+0x3280] ;  /* 0x0032800c00067984 */ /* 0x000fe80008000800 */
[----:B------:R-:W-:Y:S04]  /*22a40*/  LDS R5, [R3+UR12+0x2280] ;  /* 0x0022800c03057984 */ /* 0x000fe80008000800 */
[----:B------:R-:W1:Y:S02]  /*22a50*/  LDS R7, [R3+UR12+0x3280] ;  /* 0x0032800c03077984 */ /* 0x000e640008000800 */
[----:B-1----:R-:W-:Y:S01]  /*22a60*/  MOV R35, R215 ;  /* 0x000000d700237202 */ /* 0x002fe20000000f00 */
[----:B---3--:R-:W-:Y:S01]  /*22a70*/  IMAD.MOV.U32 R34, RZ, RZ, R214 ;  /* 0x000000ffff227224 */ /* 0x008fe200078e00d6 */
[----:B----4-:R-:W-:-:S02]  /*22a80*/  MOV R32, R212 ;  /* 0x000000d400207202 */ /* 0x010fc40000000f00 */
[----:B------:R-:W3:Y:S01]  /*22a90*/  LDL.LU R212, [R1+0x22d0] ;  /* 0x0022d00001d47983 */ /* 0x000ee20000300800 */
[----:B--2---:R-:W-:-:S03]  /*22aa0*/  IMAD.MOV.U32 R33, RZ, RZ, R213 ;  /* 0x000000ffff217224 */ /* 0x004fc600078e00d5 */
[----:B------:R-:W3:Y:S04]  /*22ab0*/  LDL.LU R213, [R1+0x22cc] ;  /* 0x0022cc0001d57983 */ /* 0x000ee80000300800 */
[----:B------:R-:W3:Y:S04]  /*22ac0*/  LDL.LU R214, [R1+0x22c8] ;  /* 0x0022c80001d67983 */ /* 0x000ee80000300800 */
[----:B------:R-:W3:Y:S04]  /*22ad0*/  LDL.LU R215, [R1+0x22c4] ;  /* 0x0022c40001d77983 */ /* 0x000ee80000300800 */
[----:B------:R-:W2:Y:S04]  /*22ae0*/  LDL.LU R116, [R1+0x170] ;  /* 0x0001700001747983 */ /* 0x000ea80000300800 */
[----:B------:R-:W2:Y:S04]  /*22af0*/  LDL.LU R117, [R1+0x174] ;  /* 0x0001740001757983 */ /* 0x000ea80000300800 */
[----:B------:R-:W2:Y:S04]  /*22b00*/  LDL.LU R118, [R1+0x178] ;  /* 0x0001780001767983 */ /* 0x000ea80000300800 */
[----:B------:R-:W2:Y:S04]  /*22b10*/  LDL.LU R119, [R1+0x17c] ;  /* 0x00017c0001777983 */ /* 0x000ea80000300800 */
[----:B------:R-:W4:Y:S04]  /*22b20*/  LDL.LU R112, [R1+0x250] ;  /* 0x0002500001707983 */ /* 0x000f280000300800 */
[----:B------:R-:W4:Y:S04]  /*22b30*/  LDL.LU R113, [R1+0x254] ;  /* 0x0002540001717983 */ /* 0x000f280000300800 */
[----:B------:R-:W4:Y:S04]  /*22b40*/  LDL.LU R114, [R1+0x258] ;  /* 0x0002580001727983 */ /* 0x000f280000300800 */
[----:B------:R-:W4:Y:S04]  /*22b50*/  LDL.LU R115, [R1+0x25c] ;  /* 0x00025c0001737983 */ /* 0x000f280000300800 */
        /* <DEDUP_REMOVED lines=35> */
[----:B------:R-:W3:Y:S01]  /*22d90*/  LDL.LU R39, [R1+0x3ec] ;  /* 0x0003ec0001277983 */ /* 0x000ee20000300800 */
[C---:B------:R-:W-:Y:S08]  /*22da0*/  HMMA.1688.F32.TF32 R100, R12.reuse, R54, R32 ;  /* 0x000000360c64723c */ /* 0x040ff00000081020 */
[C---:B------:R-:W-:Y:S08]  /*22db0*/  HMMA.1688.F32.TF32 R32, R12.reuse, R62, R140 ;  /* 0x0000003e0c20723c */ /* 0x040ff0000008108c */
[C---:B--2---:R-:W-:Y:S08]  /*22dc0*/  HMMA.1688.F32.TF32 R104, R12.reuse, R50, R40 ;  /* 0x000000320c68723c */ /* 0x044ff00000081028 */
[C---:B------:R-:W-:Y:S11]  /*22dd0*/  HMMA.1688.F32.TF32 R40, R12.reuse, R58, R144 ;  /* 0x0000003a0c28723c */ /* 0x040ff60000081090 */
[----:B------:R-:W-:Y:S04]  /*22de0*/  STL.64 [R1+0x410], R104 ;  /* 0x0004106801007387 */ /* 0x000fe80000100a00 */
[----:B------:R-:W-:Y:S04]  /*22df0*/  STL.64 [R1+0x418], R106 ;  /* 0x0004186a01007387 */ /* 0x000fe80000100a00 */
        /* <DEDUP_REMOVED lines=8> */
[C---:B-1----:R-:W-:Y:S03]  /*22e80*/  HMMA.1688.F32.TF32 R32, R12.reuse, R74, R224 ;  /* 0x0000004a0c20723c */ /* 0x042fe600000810e0 */
        /* <DEDUP_REMOVED lines=8> */
[----:B-1----:R-:W-:Y:S03]  /*22f10*/  HMMA.1688.F32.TF32 R32, R12, R86, R236 ;  /* 0x000000560c20723c */ /* 0x002fe600000810ec */
[----:B------:R-:W-:Y:S04]  /*22f20*/  STL.64 [R1+0x2c0], R100 ;  /* 0x0002c06401007387 */ /* 0x000fe80000100a00 */
[----:B------:R-:W-:Y:S04]  /*22f30*/  STL.64 [R1+0x2c8], R102 ;  /* 0x0002c86601007387 */ /* 0x000fe80000100a00 */
[----:B------:R-:W-:Y:S01]  /*22f40*/  STL.64 [R1+0x260], R40 ;  /* 0x0002602801007387 */ /* 0x000fe20000100a00 */
[C---:B---3--:R-:W-:Y:S03]  /*22f50*/  HMMA.1688.F32.TF32 R144, R4.reuse, R26, R248 ;  /* 0x0000001a0490723c */ /* 0x048fe600000810f8 */
[----:B------:R-:W-:Y:S04]  /*22f60*/  STL.64 [R1+0x268], R42 ;  /* 0x0002682a01007387 */ /* 0x000fe80000100a00 */
[----:B------:R1:W-:Y:S04]  /*22f70*/  STL.64 [R1+0x250], R32 ;  /* 0x0002502001007387 */ /* 0x0003e80000100a00 */
[----:B------:R2:W-:Y:S01]  /*22f80*/  STL.64 [R1+0x258], R34 ;  /* 0x0002582201007387 */ /* 0x0005e20000100a00 */
[----:B------:R-:W-:Y:S03]  /*22f90*/  HMMA.1688.F32.TF32 R168, R4, R22, R36 ;  /* 0x0000001604a8723c */ /* 0x000fe60000081024 */
        /* <DEDUP_REMOVED lines=8> */
[----:B-1----:R-:W3:Y:S04]  /*23020*/  LDL.LU R32, [R1+0x800] ;  /* 0x0008000001207983 */ /* 0x002ee80000300800 */
[----:B------:R-:W3:Y:S04]  /*23030*/  LDL.LU R33, [R1+0x804] ;  /* 0x0008040001217983 */ /* 0x000ee80000300800 */
[----:B--2---:R-:W2:Y:S04]  /*23040*/  LDL.LU R34, [R1+0x808] ;  /* 0x0008080001227983 */ /* 0x004ea80000300800 */
[----:B------:R-:W2:Y:S04]  /*23050*/  LDL.LU R35, [R1+0x80c] ;  /* 0x00080c0001237983 */ /* 0x000ea80000300800 */
[----:B------:R-:W2:Y:S04]  /*23060*/  LDL.LU R152, [R1+0x450] ;  /* 0x0004500001987983 */ /* 0x000ea80000300800 */
[----:B------:R-:W2:Y:S04]  /*23070*/  LDL.LU R153, [R1+0x454] ;  /* 0x0004540001997983 */ /* 0x000ea80000300800 */
[----:B------:R-:W2:Y:S04]  /*23080*/  LDL.LU R244, [R1+0x22c0] ;  /* 0x0022c00001f47983 */ /* 0x000ea80000300800 */
[----:B------:R-:W3:Y:S01]  /*23090*/  LDL.LU R246, [R1+0x22bc] ;  /* 0x0022bc0001f67983 */ /* 0x000ee20000300800 */
[----:B------:R-:W-:Y:S01]  /*230a0*/  MOV R177, R240 ;  /* 0x000000f000b17202 */ /* 0x000fe20000000f00 */
[----:B------:R-:W-:-:S02]  /*230b0*/  IMAD.MOV.U32 R178, RZ, RZ, R245 ;  /* 0x000000ffffb27224 */ /* 0x000fc400078e00f5 */
[----:B------:R-:W4:Y:S01]  /*230c0*/  LDL.LU R176, [R1+0x430] ;  /* 0x0004300001b07983 */ /* 0x000f220000300800 */
[----:B------:R-:W-:-:S03]  /*230d0*/  IMAD.MOV.U32 R179, RZ, RZ, R247 ;  /* 0x000000ffffb37224 */ /* 0x000fc600078e00f7 */
[----:B------:R-:W4:Y:S04]  /*230e0*/  LDL.LU R240, [R1+0x22b8] ;  /* 0x0022b80001f07983 */ /* 0x000f280000300800 */
[----:B------:R-:W4:Y:S04]  /*230f0*/  LDL.LU R245, [R1+0x22b4] ;  /* 0x0022b40001f57983 */ /* 0x000f280000300800 */
[----:B------:R-:W4:Y:S01]  /*23100*/  LDL.LU R247, [R1+0x22b0] ;  /* 0x0022b00001f77983 */ /* 0x000f220000300800 */
[----:B--2---:R-:W-:-:S03]  /*23110*/  MOV R180, R244 ;  /* 0x000000f400b47202 */ /* 0x004fc60000000f00 */
[----:B------:R-:W2:Y:S01]  /*23120*/  LDL.LU R244, [R1+0x22ac] ;  /* 0x0022ac0001f47983 */ /* 0x000ea20000300800 */
[----:B---3--:R-:W-:-:S03]  /*23130*/  IMAD.MOV.U32 R181, RZ, RZ, R246 ;  /* 0x000000ffffb57224 */ /* 0x008fc600078e00f6 */
[----:B------:R-:W3:Y:S04]  /*23140*/  LDL.LU R246, [R1+0x22a8] ;  /* 0x0022a80001f67983 */ /* 0x000ee80000300800 */
[----:B------:R-:W3:Y:S04]  /*23150*/  LDL.LU R182, [R1+0x428] ;  /* 0x0004280001b67983 */ /* 0x000ee80000300800 */
[----:B------:R-:W3:Y:S01]  /*23160*/  LDL.LU R183, [R1+0x42c] ;  /* 0x00042c0001b77983 */ /* 0x000ee20000300800 */
[----:B----4-:R-:W-:-:S03]  /*23170*/  IMAD.MOV.U32 R196, RZ, RZ, R245 ;  /* 0x000000ffffc47224 */ /* 0x010fc600078e00f5 */
[----:B------:R-:W4:Y:S01]  /*23180*/  LDL.LU R245, [R1+0x22a4] ;  /* 0x0022a40001f57983 */ /* 0x000f220000300800 */
[----:B------:R-:W-:-:S03]  /*23190*/  MOV R197, R247 ;  /* 0x000000f700c57202 */ /* 0x000fc60000000f00 */
[----:B------:R-:W4:Y:S01]  /*231a0*/  LDL.LU R247, [R1+0x22a0] ;  /* 0x0022a00001f77983 */ /* 0x000f220000300800 */
[----:B--2---:R-:W-:-:S03]  /*231b0*/  IMAD.MOV.U32 R198, RZ, RZ, R244 ;  /* 0x000000ffffc67224 */ /* 0x004fc600078e00f4 */
[----:B------:R-:W2:Y:S01]  /*231c0*/  LDL.LU R244, [R1+0x229c] ;  /* 0x00229c0001f47983 */ /* 0x000ea20000300800 */
[----:B---3--:R-:W-:-:S03]  /*231d0*/  IMAD.MOV.U32 R199, RZ, RZ, R246 ;  /* 0x000000ffffc77224 */ /* 0x008fc600078e00f6 */
[----:B------:R-:W3:Y:S04]  /*231e0*/  LDL.LU R246, [R1+0x2298] ;  /* 0x0022980001f67983 */ /* 0x000ee80000300800 */
[----:B------:R-:W3:Y:S04]  /*231f0*/  LDL.LU R200, [R1+0x3c0] ;  /* 0x0003c00001c87983 */ /* 0x000ee80000300800 */
[----:B------:R-:W3:Y:S04]  /*23200*/  LDL.LU R201, [R1+0x3c4] ;  /* 0x0003c40001c97983 */ /* 0x000ee80000300800 */
[----:B------:R-:W3:Y:S01]  /*23210*/  LDL.LU R202, [R1+0x3c8] ;  /* 0x0003c80001ca7983 */ /* 0x000ee20000300800 */
[----:B----4-:R-:W-:Y:S01]  /*23220*/  MOV R207, R245 ;  /* 0x000000f500cf7202 */ /* 0x010fe20000000f00 */
[----:B------:R-:W-:-:S02]  /*23230*/  IMAD.MOV.U32 R206, RZ, RZ, R247 ;  /* 0x000000ffffce7224 */ /* 0x000fc400078e00f7 */
[----:B------:R-:W4:Y:S01]  /*23240*/  LDL.LU R203, [R1+0x3cc] ;  /* 0x0003cc0001cb7983 */ /* 0x000f220000300800 */
[----:B--2---:R-:W-:-:S03]  /*23250*/  MOV R204, R244 ;  /* 0x000000f400cc7202 */ /* 0x004fc60000000f00 */
[----:B------:R-:W2:Y:S01]  /*23260*/  LDL.LU R244, [R1+0x2294] ;  /* 0x0022940001f47983 */ /* 0x000ea20000300800 */
[----:B---3--:R-:W-:-:S03]  /*23270*/  IMAD.MOV.U32 R205, RZ, RZ, R246 ;  /* 0x000000ffffcd7224 */ /* 0x008fc600078e00f6 */
        /* <DEDUP_REMOVED lines=30> */
[----:B------:R-:W-:Y:S03]  /*23460*/  HMMA.1688.F32.TF32 R164, R4, R18, R124 ;  /* 0x0000001204a4723c */ /* 0x000fe6000008107c */
[----:B------:R-:W4:Y:S04]  /*23470*/  LDL.LU R231, [R1+0x1ac] ;  /* 0x0001ac0001e77983 */ /* 0x000f280000300800 */
[----:B------:R-:W4:Y:S04]  /*23480*/  LDL.LU R236, [R1+0x1c0] ;  /* 0x0001c00001ec7983 */ /* 0x000f280000300800 */
[----:B------:R-:W4:Y:S04]  /*23490*/  LDL.LU R237, [R1+0x1c4] ;  /* 0x0001c40001ed7983 */ /* 0x000f280000300800 */
[----:B------:R-:W4:Y:S04]  /*234a0*/  LDL.LU R238, [R1+0x1c8] ;  /* 0x0001c80001ee7983 */ /* 0x000f280000300800 */
[----:B------:R-:W4:Y:S01]  /*234b0*/  LDL.LU R239, [R1+0x1cc] ;  /* 0x0001cc0001ef7983 */ /* 0x000f220000300800 */
[----:B--2---:R-:W-:-:S03]  /*234c0*/  IMAD.MOV.U32 R127, RZ, RZ, R244 ;  /* 0x000000ffff7f7224 */ /* 0x004fc600078e00f4 */
[----:B------:R-:W2:Y:S01]  /*234d0*/  LDL.LU R244, [R1+0x1d0] ;  /* 0x0001d00001f47983 */ /* 0x000ea20000300800 */
[----:B---3--:R-:W-:Y:S02]  /*234e0*/  IMAD.MOV.U32 R125, RZ, RZ, R246 ;  /* 0x000000ffff7d7224 */ /* 0x008fe400078e00f6 */
[----:B----4-:R-:W-:Y:S01]  /*234f0*/  IMAD.MOV.U32 R124, RZ, RZ, R247 ;  /* 0x000000ffff7c7224 */ /* 0x010fe200078e00f7 */
[----:B------:R-:W-:Y:S02]  /*23500*/  MOV R126, R245 ;  /* 0x000000f5007e7202 */ /* 0x000fe40000000f00 */
[----:B------:R-:W2:Y:S04]  /*23510*/  LDL.LU R245, [R1+0x1d4] ;  /* 0x0001d40001f57983 */ /* 0x000ea80000300800 */
[----:B------:R-:W2:Y:S04]  /*23520*/  LDL.LU R246, [R1+0x1d8] ;  /* 0x0001d80001f67983 */ /* 0x000ea80000300800 */
[----:B------:R-:W2:Y:S04]  /*23530*/  LDL.LU R247, [R1+0x1dc] ;  /* 0x0001dc0001f77983 */ /* 0x000ea80000300800 */
        /* <DEDUP_REMOVED lines=27> */
[----:B------:R-:W-:-:S03]  /*236f0*/  IMAD.MOV.U32 R187, RZ, RZ, R240 ;  /* 0x000000ffffbb7224 */ /* 0x000fc600078e00f0 */
[----:B------:R-:W4:Y:S01]  /*23700*/  LDL.LU R211, [R1+0x39c] ;  /* 0x00039c0001d37983 */ /* 0x000f220000300800 */
[----:B------:R-:W-:-:S03]  /*23710*/  MOV R40, R241 ;  /* 0x000000f100287202 */ /* 0x000fc60000000f00 */
[----:B------:R-:W4:Y:S01]  /*23720*/  LDL.LU R184, [R1+0x400] ;  /* 0x0004000001b87983 */ /* 0x000f220000300800 */
[----:B------:R-:W-:-:S03]  /*23730*/  IMAD.MOV.U32 R41, RZ, RZ, R242 ;  /* 0x000000ffff297224 */ /* 0x000fc600078e00f2 */
[----:B------:R-:W4:Y:S01]  /*23740*/  LDL.LU R185, [R1+0x404] ;  /* 0x0004040001b97983 */ /* 0x000f220000300800 */
[----:B------:R-:W-:-:S03]  /*23750*/  IMAD.MOV.U32 R42, RZ, RZ, R243 ;  /* 0x000000ffff2a7224 */ /* 0x000fc600078e00f3 */
[----:B------:R-:W4:Y:S01]  /*23760*/  LDL.LU R186, [R1+0x408] ;  /* 0x0004080001ba7983 */ /* 0x000f220000300800 */
[C---:B------:R-:W-:Y:S03]  /*23770*/  HMMA.1688.F32.TF32 R160, R4.reuse, R10, R132 ;  /* 0x0000000a04a0723c */ /* 0x040fe60000081084 */
[----:B------:R-:W4:Y:S04]  /*23780*/  LDL.LU R240, [R1+0x2284] ;  /* 0x0022840001f07983 */ /* 0x000f280000300800 */
[----:B------:R-:W4:Y:S01]  /*23790*/  LDL.LU R241, [R1+0x2280] ;  /* 0x0022800001f17983 */ /* 0x000f220000300800 */
[C---:B------:R-:W-:Y:S03]  /*237a0*/  HMMA.1688.F32.TF32 R132, R4.reuse, R30, R96 ;  /* 0x0000001e0484723c */ /* 0x040fe60000081060 */
[----:B------:R-:W4:Y:S04]  /*237b0*/  LDL.LU R242, [R1+0x227c] ;  /* 0x00227c0001f27983 */ /* 0x000f280000300800 */
[----:B------:R-:W4:Y:S04]  /*237c0*/  LDL.LU R243, [R1+0x2278] ;  /* 0x0022780001f37983 */ /* 0x000f280000300800 */
[----:B------:R-:W4:Y:S04]  /*237d0*/  LDL.LU R43, [R1+0x44c] ;  /* 0x00044c00012b7983 */ /* 0x000f280000300800 */
[----:B------:R-:W4:Y:S04]  /*237e0*/  LDL.LU R96, [R1+0x660] ;  /* 0x0006600001607983 */ /* 0x000f280000300800 */
[----:B------:R-:W4:Y:S04]  /*237f0*/  LDL.LU R97, [R1+0x664] ;  /* 0x0006640001617983 */ /* 0x000f280000300800 */
[----:B------:R-:W4:Y:S04]  /*23800*/  LDL.LU R98, [R1+0x668] ;  /* 0x0006680001627983 */ /* 0x000f280000300800 */
[----:B------:R-:W4:Y:S01]  /*23810*/  LDL.LU R99, [R1+0x66c] ;  /* 0x00066c0001637983 */ /* 0x000f220000300800 */
[C---:B--2---:R-:W-:Y:S08]  /*23820*/  HMMA.1688.F32.TF32 R244, R4.reuse, R62, R244 ;  /* 0x0000003e04f4723c */ /* 0x044ff000000810f4 */
[C---:B---3--:R-:W-:Y:S08]  /*23830*/  HMMA.1688.F32.TF32 R100, R4.reuse, R58, R100 ;  /* 0x0000003a0464723c */ /* 0x048ff00000081064 */
[C---:B----4-:R-:W-:Y:S08]  /*23840*/  HMMA.1688.F32.TF32 R108, R4.reuse, R50, R108 ;  /* 0x00000032046c723c */ /* 0x050ff0000008106c */
[----:B------:R-:W-:Y:S11]  /*23850*/  HMMA.1688.F32.TF32 R104, R4, R54, R104 ;  /* 0x000000360468723c */ /* 0x000ff60000081068 */
[----:B------:R-:W-:Y:S04]  /*23860*/  STL.64 [R1+0x220], R108 ;  /* 0x0002206c01007387 */ /* 0x000fe80000100a00 */
[----:B------:R1:W-:Y:S04]  /*23870*/  STL.64 [R1+0x228], R110 ;  /* 0x0002286e01007387 */ /* 0x0003e80000100a00 */
[----:B-1----:R-:W2:Y:S04]  /*23880*/  LDL.LU.64 R110, [R1+0x2270] ;  /* 0x00227000016e7983 */ /* 0x002ea80000300a00 */
[----:B------:R-:W2:Y:S04]  /*23890*/  LDL.LU.64 R108, [R1+0x2268] ;  /* 0x00226800016c7983 */ /* 0x000ea80000300a00 */
[----:B------:R-:W-:Y:S04]  /*238a0*/  STL.64 [R1+0x200], R104 ;  /* 0x0002006801007387 */ /* 0x000fe80000100a00 */
[----:B------:R1:W-:Y:S04]  /*238b0*/  STL.64 [R1+0x208], R106 ;  /* 0x0002086a01007387 */ /* 0x0003e80000100a00 */
[----:B-1----:R-:W3:Y:S04]  /*238c0*/  LDL.LU.64 R106, [R1+0x2260] ;  /* 0x00226000016a7983 */ /* 0x002ee80000300a00 */
[----:B------:R-:W3:Y:S04]  /*238d0*/  LDL.LU.64 R104, [R1+0x2258] ;  /* 0x0022580001687983 */ /* 0x000ee80000300a00 */
[----:B------:R-:W-:Y:S04]  /*238e0*/  STL.64 [R1+0x1f0], R100 ;  /* 0x0001f06401007387 */ /* 0x000fe80000100a00 */
[----:B------:R1:W-:Y:S04]  /*238f0*/  STL.64 [R1+0x1f8], R102 ;  /* 0x0001f86601007387 */ /* 0x0003e80000100a00 */
[----:B-1----:R-:W4:Y:S04]  /*23900*/  LDL.LU.64 R102, [R1+0x2250] ;  /* 0x0022500001667983 */ /* 0x002f280000300a00 */
[----:B------:R-:W4:Y:S04]  /*23910*/  LDL.LU.64 R100, [R1+0x2248] ;  /* 0x0022480001647983 */ /* 0x000f280000300a00 */
[----:B------:R-:W-:Y:S04]  /*23920*/  STL.64 [R1+0x1e0], R244 ;  /* 0x0001e0f401007387 */ /* 0x000fe80000100a00 */
[----:B------:R1:W-:Y:S04]  /*23930*/  STL.64 [R1+0x1e8], R246 ;  /* 0x0001e8f601007387 */ /* 0x0003e80000100a00 */
[----:B-1----:R-:W2:Y:S04]  /*23940*/  LDL.LU.64 R246, [R1+0x2240] ;  /* 0x0022400001f67983 */ /* 0x002ea80000300a00 */
[----:B------:R-:W2:Y:S01]  /*23950*/  LDL.LU.64 R244, [R1+0x2238] ;  /* 0x0022380001f47983 */ /* 0x000ea20000300a00 */
[C---:B------:R-:W-:Y:S08]  /*23960*/  HMMA.1688.F32.TF32 R136, R12.reuse, R10, R136 ;  /* 0x0000000a0c88723c */ /* 0x040ff00000081088 */
[C---:B------:R-:W-:Y:S08]  /*23970*/  HMMA.1688.F32.TF32 R128, R12.reuse, R18, R128 ;  /* 0x000000120c80723c */ /* 0x040ff00000081080 */
[C---:B------:R-:W-:Y:S08]  /*23980*/  HMMA.1688.F32.TF32 R120, R12.reuse, R22, R120 ;  /* 0x000000160c78723c */ /* 0x040ff00000081078 */
[C---:B------:R-:W-:Y:S08]  /*23990*/  HMMA.1688.F32.TF32 R112, R12.reuse, R26, R112 ;  /* 0x0000001a0c70723c */ /* 0x040ff00000081070 */
[C---:B------:R-:W-:Y:S08]  /*239a0*/  HMMA.1688.F32.TF32 R116, R12.reuse, R30, R116 ;  /* 0x0000001e0c74723c */ /* 0x040ff00000081074 */
[----:B------:R-:W-:Y:S01]  /*239b0*/  HMMA.1688.F32.TF32 R212, R12, R46, R212 ;  /* 0x0000002e0cd4723c */ /* 0x000fe200000810d4 */
[----:B------:R-:W-:Y:S04]  /*239c0*/  LDS R12, [R0+UR12+0x2300] ;  /* 0x0023000c000c7984 */ /* 0x000fe80008000800 */
[----:B------:R-:W-:Y:S04]  /*239d0*/  LDS R14, [R0+UR12+0x3300] ;  /* 0x0033000c000e7984 */ /* 0x000fe80008000800 */
[----:B------:R-:W-:Y:S04]  /*239e0*/  LDS R13, [R3+UR12+0x2300] ;  /* 0x0023000c030d7984 */ /* 0x000fe80008000800 */
[----:B------:R-:W1:Y:S01]  /*239f0*/  LDS R15, [R3+UR12+0x3300] ;  /* 0x0033000c030f7984 */ /* 0x000e620008000800 */
[C---:B------:R-:W-:Y:S08]  /*23a00*/  HMMA.1688.F32.TF32 R236, R4.reuse, R66, R236 ;  /* 0x0000004204ec723c */ /* 0x040ff000000810ec */
[C---:B------:R-:W-:Y:S08]  /*23a10*/  HMMA.1688.F32.TF32 R232, R4.reuse, R70, R232 ;  /* 0x0000004604e8723c */ /* 0x040ff000000810e8 */
[C---:B------:R-:W-:Y:S08]  /*23a20*/  HMMA.1688.F32.TF32 R228, R4.reuse, R74, R228 ;  /* 0x0000004a04e4723c */ /* 0x040ff000000810e4 */
        /* <DEDUP_REMOVED lines=12> */
[----:B------:R-:W-:Y:S01]  /*23af0*/  STL.64 [R1+0x198], R222 ;  /* 0x000198de01007387 */ /* 0x000fe20000100a00 */
[C---:B-1----:R-:W-:Y:S08]  /*23b00*/  HMMA.1688.F32.TF32 R208, R12.reuse, R54, R208 ;  /* 0x000000360cd0723c */ /* 0x042ff000000810d0 */
[C---:B------:R-:W-:Y:S08]  /*23b10*/  HMMA.1688.F32.TF32 R204, R12.reuse, R58, R204 ;  /* 0x0000003a0ccc723c */ /* 0x040ff000000810cc */
[C---:B------:R-:W-:Y:S08]  /*23b20*/  HMMA.1688.F32.TF32 R196, R12.reuse, R66, R196 ;  /* 0x000000420cc4723c */ /* 0x040ff000000810c4 */
[C---:B------:R-:W-:Y:S08]  /*23b30*/  HMMA.1688.F32.TF32 R184, R12.reuse, R70, R184 ;  /* 0x000000460cb8723c */ /* 0x040ff000000810b8 */
[C---:B------:R-:W-:Y:S08]  /*23b40*/  HMMA.1688.F32.TF32 R176, R12.reuse, R78, R176 ;  /* 0x0000004e0cb0723c */ /* 0x040ff000000810b0 */
[----:B------:R-:W-:Y:S08]  /*23b50*/  HMMA.1688.F32.TF32 R152, R12, R82, R152 ;  /* 0x000000520c98723c */ /* 0x000ff00000081098 */
[----:B--2---:R-:W-:-:S15]  /*23b60*/  HMMA.1688.F32.TF32 R4, R4, R86, R244 ;  /* 0x000000560404723c */ /* 0x004fde00000810f4 */
[----:B------:R-:W-:-:S04]  /*23b70*/  NOP ;  /* 0x0000000000007918 */ /* 0x000fc80000000000 */
[----:B------:R-:W-:Y:S04]  /*23b80*/  STL.64 [R1+0x180], R4 ;  /* 0x0001800401007387 */ /* 0x000fe80000100a00 */
[----:B------:R1:W-:Y:S02]  /*23b90*/  STL.64 [R1+0x188], R6 ;  /* 0x0001880601007387 */ /* 0x0003e40000100a00 */
[----:B-1----:R-:W-:-:S15]  /*23ba0*/  HMMA.1688.F32.TF32 R4, R12, R50, R216 ;  /* 0x000000320c04723c */ /* 0x002fde00000810d8 */
[----:B------:R-:W-:-:S04]  /*23bb0*/  NOP ;  /* 0x0000000000007918 */ /* 0x000fc80000000000 */
[----:B------:R-:W-:Y:S04]  /*23bc0*/  STL.64 [R1+0xf0], R4 ;  /* 0x0000f00401007387 */ /* 0x000fe80000100a00 */
[----:B------:R1:W-:Y:S02]  /*23bd0*/  STL.64 [R1+0xf8], R6 ;  /* 0x0000f80601007387 */ /* 0x0003e40000100a00 */
[C---:B-1----:R-:W-:Y:S02]  /*23be0*/  HMMA.1688.F32.TF32 R4, R12.reuse, R62, R200 ;  /* 0x0000003e0c04723c */ /* 0x042fe400000810c8 */
[----:B------:R-:W-:Y:S04]  /*23bf0*/  STL.64 [R1+0xe0], R208 ;  /* 0x0000e0d001007387 */ /* 0x000fe80000100a00 */
[----:B------:R-:W-:Y:S04]  /*23c00*/  STL.64 [R1+0xe8], R210 ;  /* 0x0000e8d201007387 */ /* 0x000fe80000100a00 */
[----:B------:R-:W-:Y:S04]  /*23c10*/  STL.64 [R1+0x170], R204 ;  /* 0x000170cc01007387 */ /* 0x000fe80000100a00 */
[----:B------:R-:W-:Y:S05]  /*23c20*/  STL.64 [R1+0x178], R206 ;  /* 0x000178ce01007387 */ /* 0x000fea0000100a00 */
        /* <DEDUP_REMOVED lines=9> */
[----:B-1----:R-:W-:Y:S02]  /*23cc0*/  HMMA.1688.F32.TF32 R4, R12, R86, R40 ;  /* 0x000000560c04723c */ /* 0x002fe40000081028 */
[----:B------:R-:W-:Y:S04]  /*23cd0*/  STL.64 [R1+0x120], R176 ;  /* 0x000120b001007387 */ /* 0x000fe80000100a00 */
[----:B------:R-:W-:Y:S01]  /*23ce0*/  STL.64 [R1+0x128], R178 ;  /* 0x000128b201007387 */ /* 0x000fe20000100a00 */
[----:B------:R-:W-:-:S03]  /*23cf0*/  MOV R208, R25 ;  /* 0x0000001900d07202 */ /* 0x000fc60000000f00 */
[----:B------:R-:W-:Y:S01]  /*23d00*/  STL.64 [R1+0x110], R152 ;  /* 0x0001109801007387 */ /* 0x000fe20000100a00 */
[----:B------:R-:W-:-:S03]  /*23d10*/  IMAD.MOV.U32 R209, RZ, RZ, R24 ;  /* 0x000000ffffd17224 */ /* 0x000fc600078e0018 */
[----:B------:R-:W-:Y:S01]  /*23d20*/  STL.64 [R1+0x118], R154 ;  /* 0x0001189a01007387 */ /* 0x000fe20000100a00 */
[----:B------:R-:W-:Y:S02]  /*23d30*/  IMAD.MOV.U32 R210, RZ, RZ, R16 ;  /* 0x000000ffffd27224 */ /* 0x000fe400078e0010 */
[----:B------:R-:W-:Y:S01]  /*23d40*/  IMAD.MOV.U32 R216, RZ, RZ, R9 ;  /* 0x000000ffffd87224 */ /* 0x000fe200078e0009 */
[----:B------:R-:W-:Y:S01]  /*23d50*/  MOV R218, R20 ;  /* 0x0000001400da7202 */ /* 0x000fe20000000f00 */
[----:B------:R-:W-:Y:S01]  /*23d60*/  IMAD.MOV.U32 R217, RZ, RZ, R17 ;  /* 0x000000ffffd97224 */ /* 0x000fe200078e0011 */
[----:B------:R-:W-:Y:S04]  /*23d70*/  STL.64 [R1+0x100], R4 ;  /* 0x0001000401007387 */ /* 0x000fe80000100a00 */
[----:B------:R-:W-:Y:S04]  /*23d80*/  STL.64 [R1+0x108], R6 ;  /* 0x0001080601007387 */ /* 0x000fe80000100a00 */
[----:B------:R-:W2:Y:S04]  /*23d90*/  LDL.LU R25, [R1+0x2230] ;  /* 0x0022300001197983 */ /* 0x000ea80000300800 */
[----:B------:R-:W3:Y:S04]  /*23da0*/  LDL.LU R24, [R1+0x222c] ;  /* 0x00222c0001187983 */ /* 0x000ee80000300800 */
[----:B------:R-:W4:Y:S04]  /*23db0*/  LDL.LU R16, [R1+0x2228] ;  /* 0x0022280001107983 */ /* 0x000f280000300800 */
[----:B------:R-:W4:Y:S04]  /*23dc0*/  LDL.LU R9, [R1+0x2224] ;  /* 0x0022240001097983 */ /* 0x000f280000300800 */
[----:B------:R-:W4:Y:S04]  /*23dd0*/  LDL.LU R17, [R1+0x2220] ;  /* 0x0022200001117983 */ /* 0x000f280000300800 */
[----:B------:R-:W4:Y:S01]  /*23de0*/  LDL.LU R20, [R1+0x221c] ;  /* 0x00221c0001147983 */ /* 0x000f220000300800 */
[----:B------:R-:W-:-:S03]  /*23df0*/  IMAD.MOV.U32 R219, RZ, RZ, R2 ;  /* 0x000000ffffdb7224 */ /* 0x000fc600078e0002 */
[----:B------:R-:W4:Y:S01]  /*23e00*/  LDL.LU R2, [R1+0x2218] ;  /* 0x0022180001027983 */ /* 0x000f220000300800 */
[----:B------:R-:W-:Y:S02]  /*23e10*/  IMAD.MOV.U32 R222, RZ, RZ, R8 ;  /* 0x000000ffffde7224 */ /* 0x000fe400078e0008 */
[----:B------:R-:W-:Y:S01]  /*23e20*/  IMAD.MOV.U32 R223, RZ, RZ, R21 ;  /* 0x000000ffffdf7224 */ /* 0x000fe200078e0015 */
[----:B------:R-:W-:Y:S01]  /*23e30*/  HMMA.1688.F32.TF32 R180, R156, R22, R248 ;  /* 0x000000169cb4723c */ /* 0x000fe200000810f8 */
[----:B------:R-:W-:Y:S01]  /*23e40*/  MOV R211, R76 ;  /* 0x0000004c00d37202 */ /* 0x000fe20000000f00 */
[----:B------:R-:W-:Y:S04]  /*23e50*/  LDS R40, [R0+UR12+0x4100] ;  /* 0x0041000c00287984 */ /* 0x000fe80008000800 */
[----:B------:R-:W-:Y:S02]  /*23e60*/  LDS R42, [R0+UR12+0x5100] ;  /* 0x0051000c002a7984 */ /* 0x000fe40008000800 */
[----:B------:R-:W-:Y:S02]  /*23e70*/  HMMA.1688.F32.TF32 R192, R12, R10, R192 ;  /* 0x0000000a0cc0723c */ /* 0x000fe400000810c0 */
[----:B------:R-:W-:Y:S04]  /*23e80*/  LDS R41, [R3+UR12+0x4100] ;  /* 0x0041000c03297984 */ /* 0x000fe80008000800 */
[----:B------:R-:W-:Y:S01]  /*23e90*/  LDS R43, [R3+UR12+0x5100] ;  /* 0x0051000c032b7984 */ /* 0x000fe20008000800 */
[----:B--2---:R-:W-:Y:S01]  /*23ea0*/  MOV R221, R25 ;  /* 0x0000001900dd7202 */ /* 0x004fe20000000f00 */
[----:B---3--:R-:W-:-:S02]  /*23eb0*/  IMAD.MOV.U32 R220, RZ, RZ, R24 ;  /* 0x000000ffffdc7224 */ /* 0x008fc400078e0018 */
[----:B------:R-:W2:Y:S04]  /*23ec0*/  LDL.LU R24, [R1+0x2214] ;  /* 0x0022140001187983 */ /* 0x000ea80000300800 */
[----:B------:R-:W3:Y:S04]  /*23ed0*/  LDL.LU R25, [R1+0x2210] ;  /* 0x0022100001197983 */ /* 0x000ee80000300800 */
[----:B------:R-:W3:Y:S01]  /*23ee0*/  LDL.LU R8, [R1+0x220c] ;  /* 0x00220c0001087983 */ /* 0x000ee20000300800 */
[----:B----4-:R-:W-:Y:S02]  /*23ef0*/  IMAD.MOV.U32 R226, RZ, RZ, R9 ;  /* 0x000000ffffe27224 */ /* 0x010fe400078e0009 */
[----:B------:R-:W-:Y:S01]  /*23f00*/  IMAD.MOV.U32 R225, RZ, RZ, R17 ;  /* 0x000000ffffe17224 */ /* 0x000fe200078e0011 */
[----:B------:R-:W4:Y:S01]  /*23f10*/  LDL.LU R21, [R1+0x2208] ;  /* 0x0022080001157983 */ /* 0x000f220000300800 */
[----:B------:R-:W-:-:S03]  /*23f20*/  MOV R224, R20 ;  /* 0x0000001400e07202 */ /* 0x000fc60000000f00 */
[----:B------:R-:W4:Y:S04]  /*23f30*/  LDL.LU R20, [R1+0x2204] ;  /* 0x0022040001147983 */ /* 0x000f280000300800 */
[----:B------:R-:W4:Y:S04]  /*23f40*/  LDL.LU R17, [R1+0x2200] ;  /* 0x0022000001117983 */ /* 0x000f280000300800 */
[----:B------:R-:W4:Y:S01]  /*23f50*/  LDL.LU R9, [R1+0x21fc] ;  /* 0x0021fc0001097983 */ /* 0x000f220000300800 */
[----:B------:R-:W-:-:S03]  /*23f60*/  MOV R227, R16 ;  /* 0x0000001000e37202 */ /* 0x000fc60000000f00 */
[----:B------:R-:W4:Y:S01]  /*23f70*/  LDL.LU R16, [R1+0x21f8] ;  /* 0x0021f80001107983 */ /* 0x000f220000300800 */
[----:B------:R-:W-:Y:S01]  /*23f80*/  IMAD.MOV.U32 R251, RZ, RZ, R2 ;  /* 0x000000fffffb7224 */ /* 0x000fe200078e0002 */
[----:B--2---:R-:W-:Y:S01]  /*23f90*/  MOV R250, R24 ;  /* 0x0000001800fa7202 */ /* 0x004fe20000000f00 */
[----:B---3--:R-:W-:Y:S02]  /*23fa0*/  IMAD.MOV.U32 R249, RZ, RZ, R25 ;  /* 0x000000fffff97224 */ /* 0x008fe400078e0019 */
[----:B------:R-:W-:Y:S02]  /*23fb0*/  IMAD.MOV.U32 R248, RZ, RZ, R8 ;  /* 0x000000fffff87224 */ /* 0x000fe400078e0008 */
[----:B------:R-:W2:Y:S04]  /*23fc0*/  LDL.LU R8, [R1+0x21f4] ;  /* 0x0021f40001087983 */ /* 0x000ea80000300800 */
[----:B------:R-:W3:Y:S04]  /*23fd0*/  LDL.LU R25, [R1+0x21f0] ;  /* 0x0021f00001197983 */ /* 0x000ee80000300800 */
[----:B------:R-:W3:Y:S01]  /*23fe0*/  LDL.LU R24, [R1+0x21ec] ;  /* 0x0021ec0001187983 */ /* 0x000ee20000300800 */
[----:B----4-:R-:W-:-:S03]  /*23ff0*/  MOV R205, R17 ;  /* 0x0000001100cd7202 */ /* 0x010fc60000000f00 */
[----:B------:R-:W4:Y:S01]  /*24000*/  LDL.LU R2, [R1+0x21e8] ;  /* 0x0021e80001027983 */ /* 0x000f220000300800 */
[----:B------:R-:W-:-:S03]  /*24010*/  IMAD.MOV.U32 R204, RZ, RZ, R9 ;  /* 0x000000ffffcc7224 */ /* 0x000fc600078e0009 */
[----:B------:R-:W4:Y:S04]  /*24020*/  LDL.LU R9, [R1+0x21e4] ;  /* 0x0021e40001097983 */ /* 0x000f280000300800 */
[----:B------:R-:W4:Y:S01]  /*24030*/  LDL.LU R17, [R1+0x21e0] ;  /* 0x0021e00001117983 */ /* 0x000f220000300800 */
[----:B------:R-:W-:Y:S02]  /*24040*/  IMAD.MOV.U32 R206, RZ, RZ, R20 ;  /* 0x000000ffffce7224 */ /* 0x000fe400078e0014 */
[----:B------:R-:W-:Y:S01]  /*24050*/  IMAD.MOV.U32 R207, RZ, RZ, R21 ;  /* 0x000000ffffcf7224 */ /* 0x000fe200078e0015 */
[----:B------:R-:W4:Y:S01]  /*24060*/  LDL.LU R20, [R1+0x21dc] ;  /* 0x0021dc0001147983 */ /* 0x000f220000300800 */
[----:B------:R-:W-:-:S03]  /*24070*/  MOV R231, R16 ;  /* 0x0000001000e77202 */ /* 0x000fc60000000f00 */
[----:B------:R-:W4:Y:S01]  /*24080*/  LDL.LU R21, [R1+0x21d8] ;  /* 0x0021d80001157983 */ /* 0x000f220000300800 */
[----:B--2---:R-:W-:Y:S02]  /*24090*/  IMAD.MOV.U32 R230, RZ, RZ, R8 ;  /* 0x000000ffffe67224 */ /* 0x004fe400078e0008 */
[----:B---3--:R-:W-:Y:S01]  /*240a0*/  IMAD.MOV.U32 R229, RZ, RZ, R25 ;  /* 0x000000ffffe57224 */ /* 0x008fe200078e0019 */
[----:B------:R-:W-:Y:S02]  /*240b0*/  MOV R228, R24 ;  /* 0x0000001800e47202 */ /* 0x000fe40000000f00 */
[----:B------:R-:W2:Y:S04]  /*240c0*/  LDL.LU R24, [R1+0x21d4] ;  /* 0x0021d40001187983 */ /* 0x000ea80000300800 */
[----:B------:R-:W3:Y:S01]  /*240d0*/  LDL.LU R25, [R1+0x21d0] ;  /* 0x0021d00001197983 */ /* 0x000ee20000300800 */
[----:B----4-:R-:W-:Y:S01]  /*240e0*/  MOV R234, R2 ;  /* 0x0000000200ea7202 */ /* 0x010fe20000000f00 */
[----:B------:R-:W-:-:S02]  /*240f0*/  IMAD.MOV.U32 R233, RZ, RZ, R9 ;  /* 0x000000ffffe97224 */ /* 0x000fc400078e0009 */
[----:B------:R-:W4:Y:S01]  /*24100*/  LDL.LU R8, [R1+0x21cc] ;  /* 0x0021cc0001087983 */ /* 0x000f220000300800 */
[----:B------:R-:W-:-:S03]  /*24110*/  IMAD.MOV.U32 R232, RZ, RZ, R17 ;  /* 0x000000ffffe87224 */ /* 0x000fc600078e0011 */
[----:B------:R-:W2:Y:S04]  /*24120*/  LDL.LU R16, [R1+0x21c8] ;  /* 0x0021c80001107983 */ /* 0x000ea80000300800 */
[----:B------:R-:W2:Y:S04]  /*24130*/  LDL.LU R17, [R1+0x21c4] ;  /* 0x0021c40001117983 */ /* 0x000ea80000300800 */
[----:B------:R-:W2:Y:S04]  /*24140*/  LDL.LU R9, [R1+0x21c0] ;  /* 0x0021c00001097983 */ /* 0x000ea80000300800 */
[----:B------:R-:W2:Y:S04]  /*24150*/  LDL.LU R2, [R1+0x21bc] ;  /* 0x0021bc0001027983 */ /* 0x000ea80000300800 */
[----:B------:R-:W2:Y:S01]  /*24160*/  LDL.LU R235, [R1+0x5fc] ;  /* 0x0005fc0001eb7983 */ /* 0x000ea20000300800 */
[C---:B------:R-:W-:Y:S08]  /*24170*/  HMMA.1688.F32.TF32 R204, R156.reuse, R58, R204 ;  /* 0x0000003a9ccc723c */ /* 0x040ff000000810cc */
[C---:B------:R-:W-:Y:S08]  /*24180*/  HMMA.1688.F32.TF32 R224, R156.reuse, R66, R224 ;  /* 0x000000429ce0723c */ /* 0x040ff000000810e0 */
[C---:B------:R-:W-:Y:S08]  /*24190*/  HMMA.1688.F32.TF32 R220, R156.reuse, R70, R220 ;  /* 0x000000469cdc723c */ /* 0x040ff000000810dc */
[C---:B------:R-:W-:Y:S08]  /*241a0*/  HMMA.1688.F32.TF32 R216, R156.reuse, R74, R216 ;  /* 0x0000004a9cd8723c */ /* 0x040ff000000810d8 */
[C---:B------:R-:W-:Y:S08]  /*241b0*/  HMMA.1688.F32.TF32 R208, R156.reuse, R78, R208 ;  /* 0x0000004e9cd0723c */ /* 0x040ff000000810d0 */
[C---:B--2---:R-:W-:Y:S08]  /*241c0*/  HMMA.1688.F32.TF32 R236, R156.reuse, R50, R232 ;  /* 0x000000329cec723c */ /* 0x044ff000000810e8 */
[C---:B------:R-:W-:Y:S01]  /*241d0*/  HMMA.1688.F32.TF32 R232, R156.reuse, R54, R228 ;  /* 0x000000369ce8723c */ /* 0x040fe200000810e4 */
[----:B------:R-:W-:Y:S01]  /*241e0*/  LOP3.LUT R76, R2, 0x40, RZ, 0x3c, !PT ;  /* 0x00000040024c7812 */ /* 0x000fe200078e3cff */
[----:B------:R-:W-:Y:S04]  /*241f0*/  STL [R1+0x1f28], R2 ;  /* 0x001f280201007387 */ /* 0x000fe80000100800 */
[----:B------:R-:W-:Y:S04]  /*24200*/  STL [R1+0x9d0], R76 ;  /* 0x0009d04c01007387 */ /* 0x000fe80000100800 */
[----:B------:R-:W-:Y:S04]  /*24210*/  STL [R1+0x2058], R0 ;  /* 0x0020580001007387 */ /* 0x000fe80000100800 */
[----:B------:R-:W-:Y:S04]  /*24220*/  STL [R1+0x205c], R3 ;  /* 0x00205c0301007387 */ /* 0x000fe80000100800 */
[----:B------:R-:W-:Y:S04]  /*24230*/  STL.64 [R1+0xd0], R236 ;  /* 0x0000d0ec01007387 */ /* 0x000fe80000100a00 */
[----:B------:R-:W-:Y:S04]  /*24240*/  STL.64 [R1+0xd8], R238 ;  /* 0x0000d8ee01007387 */ /* 0x000fe80000100a00 */
[----:B------:R-:W2:Y:S04]  /*24250*/  LDL.LU R228, [R1+0x4c0] ;  /* 0x0004c00001e47983 */ /* 0x000ea80000300800 */
[----:B------:R-:W-:Y:S04]  /*24260*/  STL.64 [R1+0xc0], R232 ;  /* 0x0000c0e801007387 */ /* 0x000fe80000100a00 */
[----:B------:R-:W-:Y:S04]  /*24270*/  STL.64 [R1+0xc8], R234 ;  /* 0x0000c8ea01007387 */ /* 0x000fe80000100a00 */
[----:B------:R1:W-:Y:S04]  /*24280*/  STL.64 [R1+0xb0], R204 ;  /* 0x0000b0cc01007387 */ /* 0x0003e80000100a00 */
[----:B------:R1:W-:Y:S04]  /*24290*/  STL.64 [R1+0xb8], R206 ;  /* 0x0000b8ce01007387 */ /* 0x0003e80000100a00 */
[----:B------:R-:W2:Y:S04]  /*242a0*/  LDL.LU R229, [R1+0x4c4] ;  /* 0x0004c40001e57983 */ /* 0x000ea80000300800 */
[----:B------:R-:W2:Y:S04]  /*242b0*/  LDL.LU R230, [R1+0x4c8] ;  /* 0x0004c80001e67983 */ /* 0x000ea80000300800 */
[----:B------:R-:W2:Y:S04]  /*242c0*/  LDL.LU R231, [R1+0x4cc] ;  /* 0x0004cc0001e77983 */ /* 0x000ea80000300800 */
[----:B-1----:R-:W2:Y:S04]  /*242d0*/  LDL.LU R204, [R1+0x460] ;  /* 0x0004600001cc7983 */ /* 0x002ea80000300800 */
[----:B------:R-:W2:Y:S04]  /*242e0*/  LDL.LU R205, [R1+0x464] ;  /* 0x0004640001cd7983 */ /* 0x000ea80000300800 */
[----:B------:R-:W2:Y:S04]  /*242f0*/  LDL.LU R206, [R1+0x468] ;  /* 0x0004680001ce7983 */ /* 0x000ea80000300800 */
[----:B------:R-:W2:Y:S01]  /*24300*/  LDL.LU R207, [R1+0x46c] ;  /* 0x00046c0001cf7983 */ /* 0x000ea20000300800 */
[----:B------:R-:W-:Y:S03]  /*24310*/  HMMA.1688.F32.TF32 R232, R156, R62, R248 ;  /* 0x0000003e9ce8723c */ /* 0x000fe600000810f8 */
[----:B------:R-:W2:Y:S01]  /*24320*/  LDL.LU R248, [R1+0x380] ;  /* 0x0003800001f87983 */ /* 0x000ea20000300800 */
[----:B------:R-:W-:-:S02]  /*24330*/  IMAD.MOV.U32 R186, RZ, RZ, R9 ;  /* 0x000000ffffba7224 */ /* 0x000fc400078e0009 */
[----:B----4-:R-:W-:Y:S02]  /*24340*/  IMAD.MOV.U32 R187, RZ, RZ, R8 ;  /* 0x000000ffffbb7224 */ /* 0x010fe400078e0008 */
[C---:B------:R-:W-:Y:S01]  /*24350*/  HMMA.1688.F32.TF32 R200, R156.reuse, R10, R32 ;  /* 0x0000000a9cc8723c */ /* 0x040fe20000081020 */
[----:B------:R-:W-:Y:S01]  /*24360*/  IMAD.MOV.U32 R2, RZ, RZ, R211 ;  /* 0x000000ffff027224 */ /* 0x000fe200078e00d3 */
[----:B------:R-:W-:Y:S01]  /*24370*/  LDSM.16.M88.4 R8, [R76+UR15+0x20000] ;  /* 0x0200000f4c08783b */ /* 0x000fe20008000200 */
[----:B------:R-:W-:Y:S01]  /*24380*/  IMAD.MOV.U32 R184, RZ, RZ, R17 ;  /* 0x000000ffffb87224 */ /* 0x000fe200078e0011 */
[----:B------:R-:W-:Y:S02]  /*24390*/  MOV R185, R16 ;  /* 0x0000001000b97202 */ /* 0x000fe40000000f00 */
[----:B------:R-:W-:Y:S02]  /*243a0*/  LDS R16, [R0+UR12+0x4080] ;  /* 0x0040800c00107984 */ /* 0x000fe40008000800 */
[----:B------:R-:W-:Y:S02]  /*243b0*/  HMMA.1688.F32.TF32 R176, R156, R26, R96 ;  /* 0x0000001a9cb0723c */ /* 0x000fe40000081060 */
[----:B------:R-:W-:Y:S04]  /*243c0*/  LDS R96, [R0+UR12+0x4000] ;  /* 0x0040000c00607984 */ /* 0x000fe80008000800 */
[----:B------:R-:W-:Y:S04]  /*243d0*/  STL.64 [R1+0xa0], R232 ;  /* 0x0000a0e801007387 */ /* 0x000fe80000100a00 */
[----:B------:R-:W-:Y:S04]  /*243e0*/  STL.64 [R1+0xa8], R234 ;  /* 0x0000a8ea01007387 */ /* 0x000fe80000100a00 */
[----:B------:R-:W4:Y:S04]  /*243f0*/  LDL.LU R249, [R1+0x384] ;  /* 0x0003840001f97983 */ /* 0x000f280000300800 */
[----:B------:R-:W4:Y:S04]  /*24400*/  LDL.LU R250, [R1+0x388] ;  /* 0x0003880001fa7983 */ /* 0x000f280000300800 */
[----:B------:R-:W4:Y:S04]  /*24410*/  LDL.LU R251, [R1+0x38c] ;  /* 0x00038c0001fb7983 */ /* 0x000f280000300800 */
[----:B------:R1:W-:Y:S04]  /*24420*/  STL.64 [R1+0x80], R224 ;  /* 0x000080e001007387 */ /* 0x0003e80000100a00 */
[----:B------:R3:W-:Y:S01]  /*24430*/  STL.64 [R1+0x88], R226 ;  /* 0x000088e201007387 */ /* 0x0007e20000100a00 */
[----:B------:R-:W-:Y:S03]  /*24440*/  HMMA.1688.F32.TF32 R188, R12, R18, R188 ;  /* 0x000000120cbc723c */ /* 0x000fe600000810bc */
[----:B------:R-:W-:Y:S04]  /*24450*/  LDS R98, [R0+UR12+0x5000] ;  /* 0x0050000c00627984 */ /* 0x000fe80008000800 */
[----:B-1----:R-:W4:Y:S04]  /*24460*/  LDL.LU R224, [R1+0x2a0] ;  /* 0x0002a00001e07983 */ /* 0x002f280000300800 */
[----:B------:R1:W-:Y:S04]  /*24470*/  STL.64 [R1+0x60], R220 ;  /* 0x000060dc01007387 */ /* 0x0003e80000100a00 */
[----:B------:R1:W-:Y:S04]  /*24480*/  STL.64 [R1+0x68], R222 ;  /* 0x000068de01007387 */ /* 0x0003e80000100a00 */
[----:B------:R1:W-:Y:S04]  /*24490*/  STL.64 [R1+0x30], R216 ;  /* 0x000030d801007387 */ /* 0x0003e80000100a00 */
[----:B------:R1:W-:Y:S04]  /*244a0*/  STL.64 [R1+0x38], R218 ;  /* 0x000038da01007387 */ /* 0x0003e80000100a00 */
[----:B------:R-:W4:Y:S04]  /*244b0*/  LDL.LU R225, [R1+0x2a4] ;  /* 0x0002a40001e17983 */ /* 0x000f280000300800 */
[----:B---3--:R-:W3:Y:S04]  /*244c0*/  LDL.LU R226, [R1+0x2a8] ;  /* 0x0002a80001e27983 */ /* 0x008ee80000300800 */
[----:B------:R-:W3:Y:S04]  /*244d0*/  LDL.LU R227, [R1+0x2ac] ;  /* 0x0002ac0001e37983 */ /* 0x000ee80000300800 */
[----:B-1----:R-:W3:Y:S04]  /*244e0*/  LDL.LU R220, [R1+0x50] ;  /* 0x0000500001dc7983 */ /* 0x002ee80000300800 */
[----:B------:R-:W3:Y:S04]  /*244f0*/  LDL.LU R221, [R1+0x54] ;  /* 0x0000540001dd7983 */ /* 0x000ee80000300800 */
[----:B------:R-:W3:Y:S04]  /*24500*/  LDL.LU R222, [R1+0x58] ;  /* 0x0000580001de7983 */ /* 0x000ee80000300800 */
[----:B------:R1:W-:Y:S04]  /*24510*/  STL.64 [R1+0x20], R208 ;  /* 0x000020d001007387 */ /* 0x0003e80000100a00 */
[----:B------:R-:W3:Y:S04]  /*24520*/  LDL.LU R216, [R1+0x470] ;  /* 0x0004700001d87983 */ /* 0x000ee80000300800 */
[----:B------:R-:W3:Y:S04]  /*24530*/  LDL.LU R217, [R1+0x474] ;  /* 0x0004740001d97983 */ /* 0x000ee80000300800 */
[----:B------:R-:W3:Y:S04]  /*24540*/  LDL.LU R218, [R1+0x478] ;  /* 0x0004780001da7983 */ /* 0x000ee80000300800 */
[----:B------:R-:W3:Y:S01]  /*24550*/  LDL.LU R219, [R1+0x47c] ;  /* 0x00047c0001db7983 */ /* 0x000ee20000300800 */
[----:B------:R-:W-:Y:S01]  /*24560*/  MOV R223, R252 ;  /* 0x000000fc00df7202 */ /* 0x000fe20000000f00 */
[----:B------:R-:W-:-:S02]  /*24570*/  IMAD.MOV.U32 R252, RZ, RZ, R210 ;  /* 0x000000fffffc7224 */ /* 0x000fc400078e00d2 */
[----:B-1----:R-:W3:Y:S04]  /*24580*/  LDL.LU R208, [R1+0x2b0] ;  /* 0x0002b00001d07983 */ /* 0x002ee80000300800 */
[----:B------:R-:W3:Y:S04]  /*24590*/  LDL.LU R209, [R1+0x2b4] ;  /* 0x0002b40001d17983 */ /* 0x000ee80000300800 */
[----:B------:R-:W3:Y:S04]  /*245a0*/  LDL.LU R210, [R1+0x2b8] ;  /* 0x0002b80001d27983 */ /* 0x000ee80000300800 */
[----:B------:R-:W3:Y:S04]  /*245b0*/  LDL.LU R211, [R1+0x2bc] ;  /* 0x0002bc0001d37983 */ /* 0x000ee80000300800 */
[----:B------:R1:W-:Y:S04]  /*245c0*/  STL [R1+0x2064], R2 ;  /* 0x0020640201007387 */ /* 0x0003e80000100800 */
[----:B------:R1:W-:Y:S01]  /*245d0*/  STL [R1+0x2060], R252 ;  /* 0x002060fc01007387 */ /* 0x0003e20000100800 */
[----:B------:R-:W-:Y:S03]  /*245e0*/  HMMA.1688.F32.TF32 R196, R156, R18, R36 ;  /* 0x000000129cc4723c */ /* 0x000fe60000081024 */
[----:B------:R-:W-:Y:S04]  /*245f0*/  LDS R97, [R3+UR12+0x4000] ;  /* 0x0040000c03617984 */ /* 0x000fe80008000800 */
[----:B------:R-:W4:Y:S04]  /*24600*/  LDS R99, [R3+UR12+0x5000] ;  /* 0x0050000c03637984 */ /* 0x000f280008000800 */
[----:B------:R-:W-:Y:S04]  /*24610*/  LDS R18, [R0+UR12+0x5080] ;  /* 0x0050800c00127984 */ /* 0x000fe80008000800 */
[----:B------:R-:W-:Y:S04]  /*24620*/  LDS R17, [R3+UR12+0x4080] ;  /* 0x0040800c03117984 */ /* 0x000fe80008000800 */
[----:B------:R-:W3:Y:S04]  /*24630*/  LDS R19, [R3+UR12+0x5080] ;  /* 0x0050800c03137984 */ /* 0x000ee80008000800 */
[----:B------:R-:W-:Y:S04]  /*24640*/  LDS R36, [R0+UR12+0x4180] ;  /* 0x0041800c00247984 */ /* 0x000fe80008000800 */
[----:B------:R-:W-:Y:S04]  /*24650*/  LDS R38, [R0+UR12+0x5180] ;  /* 0x0051800c00267984 */ /* 0x000fe80008000800 */
[----:B------:R-:W-:Y:S04]  /*24660*/  LDS R37, [R3+UR12+0x4180] ;  /* 0x0041800c03257984 */ /* 0x000fe80008000800 */
[----:B------:R-:W1:Y:S01]  /*24670*/  LDS R39, [R3+UR12+0x5180] ;  /* 0x0051800c03277984 */ /* 0x000e620008000800 */
[----:B------:R-:W-:Y:S01]  /*24680*/  IMAD.MOV.U32 R152, RZ, RZ, R25 ;  /* 0x000000ffff987224 */ /* 0x000fe200078e0019 */
[----:B------:R-:W-:Y:S01]  /*24690*/  MOV R154, R21 ;  /* 0x00000015009a7202 */ /* 0x000fe20000000f00 */
[----:B------:R-:W-:Y:S01]  /*246a0*/  IMAD.MOV.U32 R153, RZ, RZ, R24 ;  /* 0x000000ffff997224 */ /* 0x000fe200078e0018 */
[C---:B------:R-:W-:Y:S01]  /*246b0*/  HMMA.1688.F32.TF32 R148, R12.reuse, R26, R148 ;  /* 0x0000001a0c94723c */ /* 0x040fe20000081094 */
[----:B------:R-:W-:Y:S01]  /*246c0*/  IMAD.MOV.U32 R155, RZ, RZ, R20 ;  /* 0x000000ffff9b7224 */ /* 0x000fe200078e0014 */
[----:B------:R-:W-:Y:S04]  /*246d0*/  LDS R32, [R0+UR12+0x4200] ;  /* 0x0042000c00207984 */ /* 0x000fe80008000800 */
[----:B------:R-:W-:Y:S02]  /*246e0*/  LDS R34, [R0+UR12+0x5200] ;  /* 0x0052000c00227984 */ /* 0x000fe40008000800 */
[C---:B------:R-:W-:Y:S02]  /*246f0*/  HMMA.1688.F32.TF32 R172, R12.reuse, R22, R172 ;  /* 0x000000160cac723c */ /* 0x040fe400000810ac */
[----:B------:R-:W-:Y:S04]  /*24700*/  LDS R33, [R3+UR12+0x4200] ;  /* 0x0042000c03217984 */ /* 0x000fe80008000800 */
[----:B------:R-:W1:Y:S02]  /*24710*/  LDS R35, [R3+UR12+0x5200] ;  /* 0x0052000c03237984 */ /* 0x000e640008000800 */
[C---:B------:R-:W-:Y:S02]  /*24720*/  HMMA.1688.F32.TF32 R140, R12.reuse, R30, R140 ;  /* 0x0000001e0c8c723c */ /* 0x040fe4000008108c */
[----:B------:R-:W-:Y:S04]  /*24730*/  LDS R24, [R0+UR12+0x4280] ;  /* 0x0042800c00187984 */ /* 0x000fe80008000800 */
[----:B------:R-:W-:Y:S02]  /*24740*/  LDS R26, [R0+UR12+0x5280] ;  /* 0x0052800c001a7984 */ /* 0x000fe40008000800 */
[----:B------:R-:W-:Y:S02]  /*24750*/  HMMA.1688.F32.TF32 R124, R12, R46, R124 ;  /* 0x0000002e0c7c723c */ /* 0x000fe4000008107c */
[----:B------:R-:W-:Y:S04]  /*24760*/  LDS R25, [R3+UR12+0x4280] ;  /* 0x0042800c03197984 */ /* 0x000fe80008000800 */
[----:B------:R-:W1:Y:S04]  /*24770*/  LDS R27, [R3+UR12+0x5280] ;  /* 0x0052800c031b7984 */ /* 0x000e680008000800 */
[----:B------:R-:W-:Y:S01]  /*24780*/  LDSM.16.M88.4 R4, [R76+UR15+0x20800] ;  /* 0x0208000f4c04783b */ /* 0x000fe20008000200 */
[C---:B--2---:R-:W-:Y:S03]  /*24790*/  HMMA.1688.F32.TF32 R228, R156.reuse, R82, R228 ;  /* 0x000000529ce4723c */ /* 0x044fe600000810e4 */
[----:B------:R-:W-:Y:S04]  /*247a0*/  LDS R12, [R0+UR12+0x4300] ;  /* 0x0043000c000c7984 */ /* 0x000fe80008000800 */
[----:B------:R-:W-:Y:S01]  /*247b0*/  LDS R14, [R0+UR12+0x5300] ;  /* 0x0053000c000e7984 */ /* 0x000fe20008000800 */
[C---:B------:R-:W-:Y:S03]  /*247c0*/  HMMA.1688.F32.TF32 R204, R156.reuse, R86, R204 ;  /* 0x000000569ccc723c */ /* 0x040fe600000810cc */
[----:B------:R-:W-:Y:S08]  /*247d0*/  LDS R13, [R3+UR12+0x4300] ;  /* 0x0043000c030d7984 */ /* 0x000ff00008000800 */
[----:B------:R-:W-:Y:S04]  /*247e0*/  STL.64 [R1+0x10], R228 ;  /* 0x000010e401007387 */ /* 0x000fe80000100a00 */
[----:B------:R-:W-:Y:S01]  /*247f0*/  STL.64 [R1+0x18], R230 ;  /* 0x000018e601007387 */ /* 0x000fe20000100a00 */
[----:B------:R-:W-:Y:S03]  /*24800*/  HMMA.1688.F32.TF32 R184, R156, R30, R184 ;  /* 0x0000001e9cb8723c */ /* 0x000fe600000810b8 */
[----:B------:R-:W2:Y:S04]  /*24810*/  LDS R15, [R3+UR12+0x5300] ;  /* 0x0053000c030f7984 */ /* 0x000ea80008000800 */
[----:B------:R-:W-:Y:S01]  /*24820*/  LDS R21, [R3+UR12+0x4380] ;  /* 0x0043800c03157984 */ /* 0x000fe20008000800 */
[----:B-1----:R-:W-:-:S03]  /*24830*/  MOV R2, R204 ;  /* 0x000000cc00027202 */ /* 0x002fc60000000f00 */
[----:B------:R-:W2:Y:S01]  /*24840*/  LDL.LU R204, [R1+0x70] ;  /* 0x0000700001cc7983 */ /* 0x000ea20000300800 */
[----:B------:R-:W-:Y:S01]  /*24850*/  HMMA.1688.F32.TF32 R152, R156, R46, R152 ;  /* 0x0000002e9c98723c */ /* 0x000fe20000081098 */
[----:B------:R-:W-:Y:S02]  /*24860*/  IMAD.MOV.U32 R252, RZ, RZ, R205 ;  /* 0x000000fffffc7224 */ /* 0x000fe400078e00cd */
[----:B------:R1:W-:Y:S05]  /*24870*/  LDS R23, [R3+UR12+0x5380] ;  /* 0x0053800c03177984 */ /* 0x0003ea0008000800 */
[----:B----4-:R-:W-:Y:S01]  /*24880*/  HMMA.1688.F32.TF32 R248, R96, R8, R248 ;  /* 0x0000000860f8723c */ /* 0x010fe200000810f8 */
[----:B------:R-:W-:Y:S01]  /*24890*/  LDS R20, [R0+UR12+0x4380] ;  /* 0x0043800c00147984 */ /* 0x000fe20008000800 */
[----:B-1----:R-:W-:-:S02]  /*248a0*/  IMAD.MOV.U32 R3, RZ, RZ, R206 ;  /* 0x000000ffff037224 */ /* 0x002fc400078e00ce */
[----:B------:R-:W-:Y:S01]  /*248b0*/  IMAD.MOV.U32 R205, RZ, RZ, R81 ;  /* 0x000000ffffcd7224 */ /* 0x000fe200078e0051 */
[----:B------:R1:W4:Y:S01]  /*248c0*/  LDS R22, [R0+UR12+0x5380] ;  /* 0x0053800c00167984 */ /* 0x0003220008000800 */
[----:B------:R-:W-:-:S03]  /*248d0*/  IMAD.MOV.U32 R206, RZ, RZ, R80 ;  /* 0x000000ffffce7224 */ /* 0x000fc600078e0050 */
[----:B------:R-:W2:Y:S01]  /*248e0*/  LDL.LU R81, [R1+0x21b8] ;  /* 0x0021b80001517983 */ /* 0x000ea20000300800 */
[----:B-1----:R-:W-:-:S03]  /*248f0*/  MOV R0, R207 ;  /* 0x000000cf00007202 */ /* 0x002fc60000000f00 */
[----:B------:R-:W2:Y:S01]  /*24900*/  LDL.LU R80, [R1+0x21b4] ;  /* 0x0021b40001507983 */ /* 0x000ea20000300800 */
[----:B------:R-:W-:-:S03]  /*24910*/  MOV R207, R77 ;  /* 0x0000004d00cf7202 */ /* 0x000fc60000000f00 */
[----:B------:R-:W2:Y:S04]  /*24920*/  LDL.LU R77, [R1+0x21b0] ;  /* 0x0021b000014d7983 */ /* 0x000ea80000300800 */
[----:B------:R-:W-:Y:S04]  /*24930*/  STL.64 [R1+0x1f90], R250 ;  /* 0x001f90fa01007387 */ /* 0x000fe80000100a00 */
[----:B------:R-:W-:Y:S01]  /*24940*/  STL.64 [R1+0x1f88], R248 ;  /* 0x001f88f801007387 */ /* 0x000fe20000100a00 */
[-C--:B---3--:R-:W-:Y:S08]  /*24950*/  HMMA.1688.F32.TF32 R156, R16, R8.reuse, R224 ;  /* 0x00000008109c723c */ /* 0x088ff000000810e0 */
[-C--:B------:R-:W-:Y:S11]  /*24960*/  HMMA.1688.F32.TF32 R100, R36, R8.reuse, R100 ;  /* 0x000000082464723c */ /* 0x080ff60000081064 */
[----:B------:R-:W-:Y:S04]  /*24970*/  STL [R1+0x1f84], R156 ;  /* 0x001f849c01007387 */ /* 0x000fe80000100800 */
[----:B------:R-:W-:Y:S04]  /*24980*/  STL [R1+0x1f80], R157 ;  /* 0x001f809d01007387 */ /* 0x000fe80000100800 */
[----:B------:R-:W-:Y:S04]  /*24990*/  STL [R1+0x1f7c], R158 ;  /* 0x001f7c9e01007387 */ /* 0x000fe80000100800 */
[----:B------:R1:W-:Y:S02]  /*249a0*/  STL [R1+0x1f78], R159 ;  /* 0x001f789f01007387 */ /* 0x0003e40000100800 */
[-C--:B-1----:R-:W-:Y:S08]  /*249b0*/  HMMA.1688.F32.TF32 R156, R40, R8.reuse, R220 ;  /* 0x00000008289c723c */ /* 0x082ff000000810dc */
[-C--:B------:R-:W-:Y:S11]  /*249c0*/  HMMA.1688.F32.TF32 R136, R32, R8.reuse, R136 ;  /* 0x000000082088723c */ /* 0x080ff60000081088 */
[----:B------:R-:W-:Y:S04]  /*249d0*/  STL.64 [R1+0x5f0], R156 ;  /* 0x0005f09c01007387 */ /* 0x000fe80000100a00 */
[----:B------:R1:W-:Y:S04]  /*249e0*/  STL.64 [R1+0x5f8], R158 ;  /* 0x0005f89e01007387 */ /* 0x0003e80000100a00 */
[----:B------:R-:W-:Y:S04]  /*249f0*/  STL.64 [R1+0x6a0], R100 ;  /* 0x0006a06401007387 */ /* 0x000fe80000100a00 */
[----:B------:R2:W-:Y:S01]  /*24a00*/  STL.64 [R1+0x6a8], R102 ;  /* 0x0006a86601007387 */ /* 0x0005e20000100a00 */
[-C--:B-1----:R-:W-:Y:S08]  /*24a10*/  HMMA.1688.F32.TF32 R156, R24, R8.reuse, R160 ;  /* 0x00000008189c723c */ /* 0x082ff000000810a0 */
[----:B--2---:R-:W-:Y:S01]  /*24a20*/  HMMA.1688.F32.TF32 R100, R12, R8, R192 ;  /* 0x000000080c64723c */ /* 0x004fe200000810c0 */
[----:B------:R-:W-:Y:S04]  /*24a30*/  STL.64 [R1+0x840], R136 ;  /* 0x0008408801007387 */ /* 0x000fe80000100a00 */
[----:B------:R4:W-:Y:S01]  /*24a40*/  STL.64 [R1+0x848], R138 ;  /* 0x0008488a01007387 */ /* 0x0009e20000100a00 */
[----:B------:R-:W-:Y:S01]  /*24a50*/  IMAD.MOV.U32 R220, RZ, RZ, R48 ;  /* 0x000000ffffdc7224 */ /* 0x000fe200078e0030 */
[----:B------:R-:W-:Y:S01]  /*24a60*/  MOV R222, R52 ;  /* 0x0000003400de7202 */ /* 0x000fe20000000f00 */
[----:B------:R-:W-:-:S02]  /*24a70*/  IMAD.MOV.U32 R221, RZ, RZ, R49 ;  /* 0x000000ffffdd7224 */ /* 0x000fc400078e0031 */
[----:B------:R-:W-:Y:S01]  /*24a80*/  IMAD.MOV.U32 R223, RZ, RZ, R53 ;  /* 0x000000ffffdf7224 */ /* 0x000fe200078e0035 */
[----:B------:R-:W-:Y:S04]  /*24a90*/  STL.64 [R1+0x930], R156 ;  /* 0x0009309c01007387 */ /* 0x000fe80000100a00 */
[----:B------:R-:W-:Y:S01]  /*24aa0*/  STL.64 [R1+0x938], R158 ;  /* 0x0009389e01007387 */ /* 0x000fe20000100a00 */
[----:B----4-:R-:W-:Y:S03]  /*24ab0*/  HMMA.1688.F32.TF32 R136, R20, R8, R200 ;  /* 0x000000081488723c */ /* 0x010fe600000810c8 */
[----:B------:R-:W-:Y:S04]  /*24ac0*/  STL.64 [R1+0x1f98], R10 ;  /* 0x001f980a01007387 */ /* 0x000fe80000100a00 */
[----:B------:R-:W-:Y:S04]  /*24ad0*/  STL.64 [R1+0x980], R100 ;  /* 0x0009806401007387 */ /* 0x000fe80000100a00 */
[----:B------:R1:W-:Y:S01]  /*24ae0*/  STL.64 [R1+0x988], R102 ;  /* 0x0009886601007387 */ /* 0x0003e20000100a00 */
[-C--:B------:R-:W-:Y:S03]  /*24af0*/  HMMA.1688.F32.TF32 R160, R16, R4.reuse, R208 ;  /* 0x0000000410a0723c */ /* 0x080fe600000810d0 */
[----:B------:R-:W-:Y:S04]  /*24b00*/  LDSM.16.M88.4 R200, [R76+UR15+0x26000] ;  /* 0x0260000f4cc8783b */ /* 0x000fe80008000200 */
[----:B------:R-:W-:Y:S01]  /*24b10*/  LDSM.16.M88.4 R192, [R76+UR15+0x27000] ;  /* 0x0270000f4cc0783b */ /* 0x000fe20008000200 */
[----:B-1----:R-:W-:Y:S03]  /*24b20*/  HMMA.1688.F32.TF32 R100, R96, R4, R216 ;  /* 0x000000046064723c */ /* 0x002fe600000810d8 */
[----:B------:R-:W-:Y:S04]  /*24b30*/  STL.64 [R1+0x9b0], R136 ;  /* 0x0009b08801007387 */ /* 0x000fe80000100a00 */
[----:B------:R-:W-:-:S12]  /*24b40*/  STL.64 [R1+0x9b8], R138 ;  /* 0x0009b88a01007387 */ /* 0x000fd80000100a00 */
[----:B------:R-:W-:Y:S04]  /*24b50*/  STL.64 [R1+0x1fa8], R102 ;  /* 0x001fa86601007387 */ /* 0x000fe80000100a00 */
[----:B------:R1:W-:Y:S04]  /*24b60*/  STL.64 [R1+0x1fa0], R100 ;  /* 0x001fa06401007387 */ /* 0x0003e80000100a00 */
        /* <DEDUP_REMOVED lines=9> */
[----:B------:R-:W2:Y:S04]  /*24c00*/  LDL.LU R49, [R1+0x21a8] ;  /* 0x0021a80001317983 */ /* 0x000ea80000300800 */
[----:B------:R-:W2:Y:S04]  /*24c10*/  LDL.LU R52, [R1+0x21a4] ;  /* 0x0021a40001347983 */ /* 0x000ea80000300800 */
[----:B------:R-:W3:Y:S01]  /*24c20*/  LDL.LU R53, [R1+0x21a0] ;  /* 0x0021a00001357983 */ /* 0x000ee20000300800 */
[-C--:B-1----:R-:W-:Y:S08]  /*24c30*/  HMMA.1688.F32.TF32 R100, R36, R4.reuse, R104 ;  /* 0x000000042464723c */ /* 0x082ff00000081068 */
[-C--:B------:R-:W-:Y:S01]  /*24c40*/  HMMA.1688.F32.TF32 R8, R32, R4.reuse, R128 ;  /* 0x000000042008723c */ /* 0x080fe20000081080 */
[----:B------:R-:W-:Y:S04]  /*24c50*/  STL.64 [R1+0x1fb8], R162 ;  /* 0x001fb8a201007387 */ /* 0x000fe80000100a00 */
[----:B------:R-:W-:Y:S03]  /*24c60*/  STL.64 [R1+0x1fb0], R160 ;  /* 0x001fb0a001007387 */ /* 0x000fe60000100a00 */
[-C--:B------:R-:W-:Y:S08]  /*24c70*/  HMMA.1688.F32.TF32 R104, R24, R4.reuse, R164 ;  /* 0x000000041868723c */ /* 0x080ff000000810a4 */
[----:B------:R-:W-:-:S15]  /*24c80*/  HMMA.1688.F32.TF32 R136, R40, R4, R204 ;  /* 0x000000042888723c */ /* 0x000fde00000810cc */
[----:B------:R-:W-:-:S04]  /*24c90*/  NOP ;  /* 0x0000000000007918 */ /* 0x000fc80000000000 */
[----:B------:R-:W-:Y:S04]  /*24ca0*/  STL.64 [R1+0x530], R136 ;  /* 0x0005308801007387 */ /* 0x000fe80000100a00 */
[----:B------:R-:W-:Y:S04]  /*24cb0*/  STL.64 [R1+0x538], R138 ;  /* 0x0005388a01007387 */ /* 0x000fe80000100a00 */
[----:B------:R-:W-:Y:S04]  /*24cc0*/  STL.64 [R1+0x660], R100 ;  /* 0x0006606401007387 */ /* 0x000fe80000100a00 */
[----:B------:R1:W-:Y:S04]  /*24cd0*/  STL.64 [R1+0x668], R102 ;  /* 0x0006686601007387 */ /* 0x0003e80000100a00 */
[----:B------:R-:W-:Y:S04]  /*24ce0*/  STL.64 [R1+0x800], R8 ;  /* 0x0008000801007387 */ /* 0x000fe80000100a00 */
[----:B------:R1:W-:Y:S02]  /*24cf0*/  STL.64 [R1+0x808], R10 ;  /* 0x0008080a01007387 */ /* 0x0003e40000100a00 */
[-C--:B-1----:R-:W-:Y:S08]  /*24d00*/  HMMA.1688.F32.TF32 R100, R12, R4.reuse, R188 ;  /* 0x000000040c64723c */ /* 0x082ff000000810bc */
[----:B------:R-:W-:Y:S01]  /*24d10*/  HMMA.1688.F32.TF32 R8, R20, R4, R196 ;  /* 0x000000041408723c */ /* 0x000fe200000810c4 */
[----:B------:R-:W-:Y:S04]  /*24d20*/  STL.64 [R1+0x900], R104 ;  /* 0x0009006801007387 */ /* 0x000fe80000100a00 */
[----:B------:R-:W-:Y:S04]  /*24d30*/  STL.64 [R1+0x908], R106 ;  /* 0x0009086a01007387 */ /* 0x000fe80000100a00 */
[----:B------:R-:W4:Y:S04]  /*24d40*/  LDL.LU R216, [R1+0x5e0] ;  /* 0x0005e00001d87983 */ /* 0x000f280000300800 */
[----:B------:R-:W-:Y:S04]  /*24d50*/  STL.64 [R1+0x960], R100 ;  /* 0x0009606401007387 */ /* 0x000fe80000100a00 */
[----:B------:R-:W-:Y:S04]  /*24d60*/  STL.64 [R1+0x968], R102 ;  /* 0x0009686601007387 */ /* 0x000fe80000100a00 */
[----:B------:R-:W-:Y:S04]  /*24d70*/  STL.64 [R1+0x9a0], R8 ;  /* 0x0009a00801007387 */ /* 0x000fe80000100a00 */
[----:B------:R-:W-:Y:S04]  /*24d80*/  STL.64 [R1+0x9a8], R10 ;  /* 0x0009a80a01007387 */ /* 0x000fe80000100a00 */
[----:B------:R-:W4:Y:S04]  /*24d90*/  LDL.LU R217, [R1+0x5e4] ;  /* 0x0005e40001d97983 */ /* 0x000f280000300800 */
[----:B------:R-:W4:Y:S04]  /*24da0*/  LDL.LU R218, [R1+0x5e8] ;  /* 0x0005e80001da7983 */ /* 0x000f280000300800 */
[----:B------:R-:W4:Y:S04]  /*24db0*/  LDL.LU R219, [R1+0x5ec] ;  /* 0x0005ec0001db7983 */ /* 0x000f280000300800 */
[----:B------:R-:W-:Y:S01]  /*24dc0*/  STL.64 [R1+0x1fc0], R6 ;  /* 0x001fc00601007387 */ /* 0x000fe20000100a00 */
[----:B--2---:R-:W-:Y:S01]  /*24dd0*/  MOV R209, R52 ;  /* 0x0000003400d17202 */ /* 0x004fe20000000f00 */
[----:B---3--:R-:W-:-:S02]  /*24de0*/  IMAD.MOV.U32 R208, RZ, RZ, R53 ;  /* 0x000000ffffd07224 */ /* 0x008fc400078e0035 */
[----:B------:R-:W-:Y:S01]  /*24df0*/  IMAD.MOV.U32 R210, RZ, RZ, R49 ;  /* 0x000000ffffd27224 */ /* 0x000fe200078e0031 */
[----:B------:R-:W1:Y:S01]  /*24e00*/  LDSM.16.M88.4 R52, [R76+UR15+0x21000] ;  /* 0x0210000f4c34783b */ /* 0x000e620008000200 */
[----:B----4-:R-:W-:-:S03]  /*24e10*/  IMAD.MOV.U32 R211, RZ, RZ, R48 ;  /* 0x000000ffffd37224 */ /* 0x010fc600078e0030 */
[----:B------:R-:W2:Y:S01]  /*24e20*/  LDSM.16.M88.4 R48, [R76+UR15+0x21800] ;  /* 0x0218000f4c30783b */ /* 0x000ea20008000200 */
[----:B------:R-:W-:Y:S01]  /*24e30*/  MOV R204, R45 ;  /* 0x0000002d00cc7202 */ /* 0x000fe20000000f00 */
[----:B------:R-:W-:Y:S01]  /*24e40*/  IMAD.MOV.U32 R205, RZ, RZ, R44 ;  /* 0x000000ffffcd7224 */ /* 0x000fe200078e002c */
[----:B------:R-:W-:Y:S01]  /*24e50*/  MOV R207, R28 ;  /* 0x0000001c00cf7202 */ /* 0x000fe20000000f00 */
[----:B------:R-:W-:Y:S01]  /*24e60*/  IMAD.MOV.U32 R206, RZ, RZ, R29 ;  /* 0x000000ffffce7224 */ /* 0x000fe200078e001d */
[----:B------:R-:W3:Y:S04]  /*24e70*/  LDSM.16.M88.4 R44, [R76+UR15+0x22000] ;  /* 0x0220000f4c2c783b */ /* 0x000ee80008000200 */
[----:B------:R-:W4:Y:S04]  /*24e80*/  LDSM.16.M88.4 R28, [R76+UR15+0x22800] ;  /* 0x0228000f4c1c783b */ /* 0x000f280008000200 */
[----:B------:R-:W-:Y:S04]  /*24e90*/  LDSM.16.M88.4 R196, [R76+UR15+0x26800] ;  /* 0x0268000f4cc4783b */ /* 0x000fe80008000200 */
[----:B------:R-:W-:Y:S01]  /*24ea0*/  LDSM.16.M88.4 R188, [R76+UR15+0x27800] ;  /* 0x0278000f4cbc783b */ /* 0x000fe20008000200 */
[-C--:B-1----:R-:W-:Y:S08]  /*24eb0*/  HMMA.1688.F32.TF32 R4, R40, R52.reuse, R220 ;  /* 0x000000342804723c */ /* 0x082ff000000810dc */
[-C--:B------:R-:W-:Y:S08]  /*24ec0*/  HMMA.1688.F32.TF32 R104, R96, R52.reuse, R228 ;  /* 0x000000346068723c */ /* 0x080ff000000810e4 */
[----:B------:R-:W-:Y:S03]  /*24ed0*/  HMMA.1688.F32.TF32 R164, R16, R52, R224 ;  /* 0x0000003410a4723c */ /* 0x000fe600000810e0 */
[----:B------:R-:W-:Y:S01]  /*24ee0*/  IMAD.MOV.U32 R156, RZ, RZ, R4 ;  /* 0x000000ffff9c7224 */ /* 0x000fe200078e0004 */
[----:B------:R-:W-:Y:S01]  /*24ef0*/  MOV R158, R6 ;  /* 0x00000006009e7202 */ /* 0x000fe20000000f00 */
[----:B------:R-:W-:-:S02]  /*24f00*/  IMAD.MOV.U32 R157, RZ, RZ, R5 ;  /* 0x000000ffff9d7224 */ /* 0x000fc400078e0005 */
[----:B------:R-:W-:Y:S01]  /*24f10*/  IMAD.MOV.U32 R159, RZ, RZ, R7 ;  /* 0x000000ffff9f7224 */ /* 0x000fe200078e0007 */
[-C--:B------:R-:W-:Y:S08]  /*24f20*/  HMMA.1688.F32.TF32 R8, R36, R52.reuse, R108 ;  /* 0x000000342408723c */ /* 0x080ff0000008106c */
[-C--:B------:R-:W-:Y:S01]  /*24f30*/  HMMA.1688.F32.TF32 R4, R32, R52.reuse, R120 ;  /* 0x000000342004723c */ /* 0x080fe20000081078 */
[----:B------:R-:W-:Y:S04]  /*24f40*/  STL.64 [R1+0x1fd0], R106 ;  /* 0x001fd06a01007387 */ /* 0x000fe80000100a00 */
[----:B------:R-:W-:Y:S04]  /*24f50*/  STL.64 [R1+0x1fc8], R104 ;  /* 0x001fc86801007387 */ /* 0x000fe80000100a00 */
[----:B------:R-:W-:Y:S01]  /*24f60*/  STL.64 [R1+0x1fe0], R166 ;  /* 0x001fe0a601007387 */ /* 0x000fe20000100a00 */
[-C--:B------:R-:W-:Y:S03]  /*24f70*/  HMMA.1688.F32.TF32 R100, R24, R52.reuse, R168 ;  /* 0x000000341864723c */ /* 0x080fe600000810a8 */
[----:B------:R-:W-:Y:S04]  /*24f80*/  STL.64 [R1+0x1fd8], R164 ;  /* 0x001fd8a401007387 */ /* 0x000fe80000100a00 */
[----:B------:R-:W-:Y:S04]  /*24f90*/  STL.64 [R1+0x1ff0], R158 ;  /* 0x001ff09e01007387 */ /* 0x000fe80000100a00 */
[----:B------:R-:W-:Y:S04]  /*24fa0*/  STL.64 [R1+0x1fe8], R156 ;  /* 0x001fe89c01007387 */ /* 0x000fe80000100a00 */
[----:B------:R-:W-:Y:S04]  /*24fb0*/  STL.64 [R1+0x610], R8 ;  /* 0x0006100801007387 */ /* 0x000fe80000100a00 */
[----:B------:R1:W-:Y:S04]  /*24fc0*/  STL.64 [R1+0x618], R10 ;  /* 0x0006180a01007387 */ /* 0x0003e80000100a00 */
[----:B------:R-:W-:Y:S04]  /*24fd0*/  STL.64 [R1+0x6b0], R4 ;  /* 0x0006b00401007387 */ /* 0x000fe80000100a00 */
[----:B------:R2:W-:Y:S01]  /*24fe0*/  STL.64 [R1+0x6b8], R6 ;  /* 0x0006b80601007387 */ /* 0x0005e20000100a00 */
[-C--:B-1----:R-:W-:Y:S08]  /*24ff0*/  HMMA.1688.F32.TF32 R8, R12, R52.reuse, R172 ;  /* 0x000000340c08723c */ /* 0x082ff000000810ac */
[----:B--2---:R-:W-:Y:S08]  /*25000*/  HMMA.1688.F32.TF32 R4, R20, R52, R180 ;  /* 0x000000341404723c */ /* 0x004ff000000810b4 */
[-C--:B------:R-:W-:Y:S08]  /*25010*/  HMMA.1688.F32.TF32 R108, R96, R48.reuse, R216 ;  /* 0x00000030606c723c */ /* 0x080ff000000810d8 */
[----:B------:R-:W-:Y:S01]  /*25020*/  HMMA.1688.F32.TF32 R168, R16, R48, R208 ;  /* 0x0000003010a8723c */ /* 0x000fe200000810d0 */
[----:B------:R-:W-:Y:S04]  /*25030*/  STL.64 [R1+0x8e0], R100 ;  /* 0x0008e06401007387 */ /* 0x000fe80000100a00 */
[----:B------:R-:W-:Y:S04]  /*25040*/  STL.64 [R1+0x8e8], R102 ;  /* 0x0008e86601007387 */ /* 0x000fe80000100a00 */
[----:B------:R1:W-:Y:S04]  /*25050*/  STL.64 [R1+0x1ff8], R54 ;  /* 0x001ff83601007387 */ /* 0x0003e80000100a00 */
[----:B------:R-:W-:Y:S04]  /*25060*/  STL.64 [R1+0x940], R8 ;  /* 0x0009400801007387 */ /* 0x000fe80000100a00 */
[----:B------:R2:W-:Y:S04]  /*25070*/  STL.64 [R1+0x948], R10 ;  /* 0x0009480a01007387 */ /* 0x0005e80000100a00 */
[----:B------:R-:W-:Y:S04]  /*25080*/  STL.64 [R1+0x990], R4 ;  /* 0x0009900401007387 */ /* 0x000fe80000100a00 */
[----:B------:R1:W-:Y:S04]  /*25090*/  STL.64 [R1+0x998], R6 ;  /* 0x0009980601007387 */ /* 0x0003e80000100a00 */
[----:B------:R-:W-:Y:S04]  /*250a0*/  STL.64 [R1+0x2008], R110 ;  /* 0x0020086e01007387 */ /* 0x000fe80000100a00 */
[----:B------:R-:W-:Y:S04]  /*250b0*/  STL.64 [R1+0x2000], R108 ;  /* 0x0020006c01007387 */ /* 0x000fe80000100a00 */
[----:B------:R-:W-:Y:S04]  /*250c0*/  STL.64 [R1+0x2018], R170 ;  /* 0x002018aa01007387 */ /* 0x000fe80000100a00 */
[----:B------:R-:W-:Y:S04]  /*250d0*/  STL.64 [R1+0x2010], R168 ;  /* 0x002010a801007387 */ /* 0x000fe80000100a00 */
[----:B------:R-:W4:Y:S04]  /*250e0*/  LDL.LU R232, [R1+0x650] ;  /* 0x0006500001e87983 */ /* 0x000f280000300800 */
[----:B------:R-:W4:Y:S04]  /*250f0*/  LDL.LU R233, [R1+0x654] ;  /* 0x0006540001e97983 */ /* 0x000f280000300800 */
[----:B------:R-:W4:Y:S04]  /*25100*/  LDL.LU R234, [R1+0x658] ;  /* 0x0006580001ea7983 */ /* 0x000f280000300800 */
[----:B------:R-:W4:Y:S01]  /*25110*/  LDL.LU R235, [R1+0x65c] ;  /* 0x00065c0001eb7983 */ /* 0x000f220000300800 */
[----:B------:R-:W-:-:S03]  /*25120*/  IMAD.MOV.U32 R224, RZ, RZ, R73 ;  /* 0x000000ffffe07224 */ /* 0x000fc600078e0049 */
[----:B------:R-:W4:Y:S04]  /*25130*/  LDL.LU R228, [R1+0x320] ;  /* 0x0003200001e47983 */ /* 0x000f280000300800 */
[----:B------:R-:W4:Y:S04]  /*25140*/  LDL.LU R229, [R1+0x324] ;  /* 0x0003240001e57983 */ /* 0x000f280000300800 */
[----:B------:R-:W4:Y:S04]  /*25150*/  LDL.LU R230, [R1+0x328] ;  /* 0x0003280001e67983 */ /* 0x000f280000300800 */
[----:B------:R-:W4:Y:S04]  /*25160*/  LDL.LU R231, [R1+0x32c] ;  /* 0x00032c0001e77983 */ /* 0x000f280000300800 */
[----:B------:R-:W4:Y:S01]  /*25170*/  LDL.LU R73, [R1+0x219c] ;  /* 0x00219c0001497983 */ /* 0x000f220000300800 */
[-C--:B------:R-:W-:Y:S08]  /*25180*/  HMMA.1688.F32.TF32 R180, R40, R48.reuse, R204 ;  /* 0x0000003028b4723c */ /* 0x080ff000000810cc */
[-C--:B-1----:R-:W-:Y:S08]  /*25190*/  HMMA.1688.F32.TF32 R52, R36, R48.reuse, R92 ;  /* 0x000000302434723c */ /* 0x082ff0000008105c */
[-C--:B--2---:R-:W-:Y:S08]  /*251a0*/  HMMA.1688.F32.TF32 R8, R32, R48.reuse, R112 ;  /* 0x000000302008723c */ /* 0x084ff00000081070 */
[----:B------:R-:W-:Y:S01]  /*251b0*/  HMMA.1688.F32.TF32 R4, R24, R48, R144 ;  /* 0x000000301804723c */ /* 0x000fe20000081090 */
[----:B------:R-:W-:Y:S01]  /*251c0*/  MOV R225, R72 ;  /* 0x0000004800e17202 */ /* 0x000fe20000000f00 */
[----:B------:R-:W-:Y:S01]  /*251d0*/  IMAD.MOV.U32 R226, RZ, RZ, R60 ;  /* 0x000000ffffe27224 */ /* 0x000fe200078e003c */
[----:B------:R-:W2:Y:S01]  /*251e0*/  LDL.LU R72, [R1+0x2198] ;  /* 0x0021980001487983 */ /* 0x000ea20000300800 */
[----:B------:R-:W-:-:S03]  /*251f0*/  IMAD.MOV.U32 R227, RZ, RZ, R61 ;  /* 0x000000ffffe37224 */ /* 0x000fc600078e003d */
[----:B------:R-:W2:Y:S04]  /*25200*/  LDL.LU R60, [R1+0x2194] ;  /* 0x00219400013c7983 */ /* 0x000ea80000300800 */
[----:B------:R-:W2:Y:S04]  /*25210*/  LDL.LU R61, [R1+0x2190] ;  /* 0x00219000013d7983 */ /* 0x000ea80000300800 */
[----:B------:R-:W-:Y:S04]  /*25220*/  STL.64 [R1+0x2028], R182 ;  /* 0x002028b601007387 */ /* 0x000fe80000100a00 */
[----:B------:R-:W-:Y:S04]  /*25230*/  STL.64 [R1+0x2020], R180 ;  /* 0x002020b401007387 */ /* 0x000fe80000100a00 */
[----:B------:R-:W-:Y:S04]  /*25240*/  STL.64 [R1+0x5e0], R52 ;  /* 0x0005e03401007387 */ /* 0x000fe80000100a00 */
[----:B------:R-:W-:Y:S04]  /*25250*/  STL.64 [R1+0x5e8], R54 ;  /* 0x0005e83601007387 */ /* 0x000fe80000100a00 */
[----:B------:R-:W2:Y:S04]  /*25260*/  LDL.LU R220, [R1+0x690] ;  /* 0x0006900001dc7983 */ /* 0x000ea80000300800 */
[----:B------:R-:W-:Y:S04]  /*25270*/  STL.64 [R1+0x670], R8 ;  /* 0x0006700801007387 */ /* 0x000fe80000100a00 */
[----:B------:R-:W-:Y:S04]  /*25280*/  STL.64 [R1+0x678], R10 ;  /* 0x0006780a01007387 */ /* 0x000fe80000100a00 */
[----:B------:R-:W-:Y:S04]  /*25290*/  STL.64 [R1+0x810], R4 ;  /* 0x0008100401007387 */ /* 0x000fe80000100a00 */
[----:B------:R1:W-:Y:S04]  /*252a0*/  STL.64 [R1+0x818], R6 ;  /* 0x0008180601007387 */ /* 0x0003e80000100a00 */
[----:B------:R-:W2:Y:S04]  /*252b0*/  LDL.LU R221, [R1+0x694] ;  /* 0x0006940001dd7983 */ /* 0x000ea80000300800 */
[----:B------:R-:W2:Y:S04]  /*252c0*/  LDL.LU R222, [R1+0x698] ;  /* 0x0006980001de7983 */ /* 0x000ea80000300800 */
[----:B------:R-:W2:Y:S01]  /*252d0*/  LDL.LU R223, [R1+0x69c] ;  /* 0x00069c0001df7983 */ /* 0x000ea20000300800 */
[----:B-1----:R-:W-:Y:S01]  /*252e0*/  HMMA.1688.F32.TF32 R4, R12, R48, R148 ;  /* 0x000000300c04723c */ /* 0x002fe20000081094 */
[----:B------:R-:W-:Y:S01]  /*252f0*/  IMAD.MOV.U32 R217, RZ, RZ, R77 ;  /* 0x000000ffffd97224 */ /* 0x000fe200078e004d */
[----:B------:R-:W-:Y:S01]  /*25300*/  MOV R219, R81 ;  /* 0x0000005100db7202 */ /* 0x000fe20000000f00 */
[----:B------:R-:W-:-:S02]  /*25310*/  IMAD.MOV.U32 R218, RZ, RZ, R80 ;  /* 0x000000ffffda7224 */ /* 0x000fc400078e0050 */
[----:B------:R-:W-:Y:S01]  /*25320*/  IMAD.MOV.U32 R208, RZ, RZ, R84 ;  /* 0x000000ffffd07224 */ /* 0x000fe200078e0054 */
[----:B------:R-:W-:Y:S01]  /*25330*/  MOV R210, R68 ;  /* 0x0000004400d27202 */ /* 0x000fe20000000f00 */
[----:B------:R-:W-:Y:S02]  /*25340*/  IMAD.MOV.U32 R209, RZ, RZ, R85 ;  /* 0x000000ffffd17224 */ /* 0x000fe400078e0055 */
[----:B------:R-:W-:Y:S02]  /*25350*/  IMAD.MOV.U32 R211, RZ, RZ, R69 ;  /* 0x000000ffffd37224 */ /* 0x000fe400078e0045 */
[----:B------:R-:W-:Y:S01]  /*25360*/  IMAD.MOV.U32 R204, RZ, RZ, R64 ;  /* 0x000000ffffcc7224 */ /* 0x000fe200078e0040 */
[----:B------:R-:W-:Y:S01]  /*25370*/  MOV R205, R65 ;  /* 0x0000004100cd7202 */ /* 0x000fe20000000f00 */
[-C--:B---3--:R-:W-:Y:S01]  /*25380*/  HMMA.1688.F32.TF32 R172, R40, R44.reuse, R224 ;  /* 0x0000002c28ac723c */ /* 0x088fe200000810e0 */
[----:B------:R-:W-:Y:S01]  /*25390*/  IMAD.MOV.U32 R206, RZ, RZ, R57 ;  /* 0x000000ffffce7224 */ /* 0x000fe200078e0039 */
[----:B------:R-:W-:Y:S06]  /*253a0*/  LDSM.16.M88.4 R224, [R76+UR15+0x23000] ;  /* 0x0230000f4ce0783b */ /* 0x000fec0008000200 */
[----:B------:R-:W-:Y:S01]  /*253b0*/  HMMA.1688.F32.TF32 R8, R36, R44, R88 ;  /* 0x0000002c2408723c */ /* 0x000fe20000081058 */
[----:B----4-:R-:W-:-:S02]  /*253c0*/  MOV R216, R73 ;  /* 0x0000004900d87202 */ /* 0x010fc40000000f00 */
[----:B------:R-:W3:Y:S04]  /*253d0*/  LDL.LU R73, [R1+0x218c] ;  /* 0x00218c0001497983 */ /* 0x000ee80000300800 */
[----:B------:R-:W4:Y:S04]  /*253e0*/  LDL.LU R77, [R1+0x2188] ;  /* 0x00218800014d7983 */ /* 0x000f280000300800 */
[----:B------:R-:W3:Y:S04]  /*253f0*/  LDL.LU R80, [R1+0x2184] ;  /* 0x0021840001507983 */ /* 0x000ee80000300800 */
[----:B------:R-:W3:Y:S04]  /*25400*/  LDL.LU R81, [R1+0x2180] ;  /* 0x0021800001517983 */ /* 0x000ee80000300800 */
[----:B------:R-:W3:Y:S04]  /*25410*/  LDL.LU R84, [R1+0x217c] ;  /* 0x00217c0001547983 */ /* 0x000ee80000300800 */
[----:B------:R-:W3:Y:S04]  /*25420*/  LDL.LU R85, [R1+0x2178] ;  /* 0x0021780001557983 */ /* 0x000ee80000300800 */
[----:B------:R-:W3:Y:S04]  /*25430*/  LDL.LU R68, [R1+0x2174] ;  /* 0x0021740001447983 */ /* 0x000ee80000300800 */
[----:B------:R-:W3:Y:S04]  /*25440*/  LDL.LU R69, [R1+0x2170] ;  /* 0x0021700001457983 */ /* 0x000ee80000300800 */
[----:B------:R-:W3:Y:S04]  /*25450*/  LDL.LU R64, [R1+0x216c] ;  /* 0x00216c0001407983 */ /* 0x000ee80000300800 */
[----:B------:R-:W-:Y:S04]  /*25460*/  STL.64 [R1+0x910], R4 ;  /* 0x0009100401007387 */ /* 0x000fe80000100a00 */
[----:B------:R1:W-:Y:S04]  /*25470*/  STL.64 [R1+0x918], R6 ;  /* 0x0009180601007387 */ /* 0x0003e80000100a00 */
[----:B------:R-:W3:Y:S01]  /*25480*/  LDL.LU R65, [R1+0x2168] ;  /* 0x0021680001417983 */ /* 0x000ee20000300800 */
[----:B-1----:R-:W-:Y:S03]  /*25490*/  HMMA.1688.F32.TF32 R4, R20, R48, R176 ;  /* 0x000000301404723c */ /* 0x002fe600000810b0 */
[----:B------:R-:W-:Y:S05]  /*254a0*/  STL.64 [R1+0x2030], R50 ;  /* 0x0020303201007387 */ /* 0x000fea0000100a00 */
[-C--:B------:R-:W-:Y:S08]  /*254b0*/  HMMA.1688.F32.TF32 R112, R96, R44.reuse, R232 ;  /* 0x0000002c6070723c */ /* 0x080ff000000810e8 */
[-C--:B------:R-:W-:Y:S03]  /*254c0*/  HMMA.1688.F32.TF32 R176, R16, R44.reuse, R228 ;  /* 0x0000002c10b0723c */ /* 0x080fe600000810e4 */
[----:B------:R-:W-:Y:S04]  /*254d0*/  STL.64 [R1+0x970], R4 ;  /* 0x0009700401007387 */ /* 0x000fe80000100a00 */
[----:B------:R1:W-:Y:S02]  /*254e0*/  STL.64 [R1+0x978], R6 ;  /* 0x0009780601007387 */ /* 0x0003e40000100a00 */
[-C--:B-1----:R-:W-:Y:S02]  /*254f0*/  HMMA.1688.F32.TF32 R4, R32, R44.reuse, R116 ;  /* 0x0000002c2004723c */ /* 0x082fe40000081074 */
[----:B------:R-:W-:Y:S04]  /*25500*/  STL.64 [R1+0x2040], R114 ;  /* 0x0020407201007387 */ /* 0x000fe80000100a00 */
[----:B------:R-:W-:Y:S04]  /*25510*/  STL.64 [R1+0x2038], R112 ;  /* 0x0020387001007387 */ /* 0x000fe80000100a00 */
[----:B------:R-:W-:Y:S04]  /*25520*/  STL.64 [R1+0x2050], R178 ;  /* 0x002050b201007387 */ /* 0x000fe80000100a00 */
[----:B------:R-:W-:Y:S01]  /*25530*/  STL.64 [R1+0x2048], R176 ;  /* 0x002048b001007387 */ /* 0x000fe20000100a00 */
[-C--:B------:R-:W-:Y:S03]  /*25540*/  HMMA.1688.F32.TF32 R48, R24, R44.reuse, R132 ;  /* 0x0000002c1830723c */ /* 0x080fe60000081084 */
[----:B------:R-:W-:Y:S04]  /*25550*/  STL [R1+0x1f68], R172 ;  /* 0x001f68ac01007387 */ /* 0x000fe80000100800 */
[----:B------:R-:W-:Y:S04]  /*25560*/  STL [R1+0x1f64], R173 ;  /* 0x001f64ad01007387 */ /* 0x000fe80000100800 */
[----:B------:R-:W-:Y:S04]  /*25570*/  STL [R1+0x1f60], R174 ;  /* 0x001f60ae01007387 */ /* 0x000fe80000100800 */
[----:B------:R-:W-:Y:S04]  /*25580*/  STL [R1+0x1f5c], R175 ;  /* 0x001f5caf01007387 */ /* 0x000fe80000100800 */
[----:B------:R-:W-:Y:S04]  /*25590*/  STL.64 [R1+0x490], R8 ;  /* 0x0004900801007387 */ /* 0x000fe80000100a00 */
[----:B------:R1:W-:Y:S04]  /*255a0*/  STL.64 [R1+0x498], R10 ;  /* 0x0004980a01007387 */ /* 0x0003e80000100a00 */
[----:B------:R-:W-:Y:S04]  /*255b0*/  STL.64 [R1+0x650], R4 ;  /* 0x0006500401007387 */ /* 0x000fe80000100a00 */
[----:B------:R2:W-:Y:S01]  /*255c0*/  STL.64 [R1+0x658], R6 ;  /* 0x0006580601007387 */ /* 0x0005e20000100a00 */
[-C--:B-1----:R-:W-:Y:S08]  /*255d0*/  HMMA.1688.F32.TF32 R8, R12, R44.reuse, R140 ;  /* 0x0000002c0c08723c */ /* 0x082ff0000008108c */
[----:B--2---:R-:W-:Y:S01]  /*255e0*/  HMMA.1688.F32.TF32 R4, R20, R44, R184 ;  /* 0x0000002c1404723c */ /* 0x004fe200000810b8 */
[----:B------:R-:W-:Y:S01]  /*255f0*/  IMAD.MOV.U32 R207, RZ, RZ, R56 ;  /* 0x000000ffffcf7224 */ /* 0x000fe200078e0038 */
[----:B------:R-:W-:Y:S06]  /*25600*/  STL.64 [R1+0x750], R48 ;  /* 0x0007503001007387 */ /* 0x000fec0000100a00 */
[-C--:B------:R-:W-:Y:S01]  /*25610*/  HMMA.1688.F32.TF32 R56, R96, R28.reuse, R220 ;  /* 0x0000001c6038723c */ /* 0x080fe200000810dc */
[----:B------:R-:W-:Y:S04]  /*25620*/  STL.64 [R1+0x758], R50 ;  /* 0x0007583201007387 */ /* 0x000fe80000100a00 */
[----:B------:R-:W-:Y:S03]  /*25630*/  STL.64 [R1+0x2068], R46 ;  /* 0x0020682e01007387 */ /* 0x000fe60000100a00 */
[-C--:B------:R-:W-:Y:S01]  /*25640*/  HMMA.1688.F32.TF32 R116, R16, R28.reuse, R216 ;  /* 0x0000001c1074723c */ /* 0x080fe200000810d8 */
[----:B------:R-:W-:Y:S04]  /*25650*/  STL.64 [R1+0x8f0], R8 ;  /* 0x0008f00801007387 */ /* 0x000fe80000100a00 */
[----:B------:R-:W-:Y:S03]  /*25660*/  STL.64 [R1+0x8f8], R10 ;  /* 0x0008f80a01007387 */ /* 0x000fe60000100a00 */
[-C--:B------:R-:W-:Y:S01]  /*25670*/  HMMA.1688.F32.TF32 R184, R40, R28.reuse, R208 ;  /* 0x0000001c28b8723c */ /* 0x080fe200000810d0 */
[----:B------:R-:W-:Y:S04]  /*25680*/  STL.64 [R1+0x950], R4 ;  /* 0x0009500401007387 */ /* 0x000fe80000100a00 */
[----:B------:R1:W-:Y:S01]  /*25690*/  STL.64 [R1+0x958], R6 ;  /* 0x0009580601007387 */ /* 0x0003e20000100a00 */
[----:B------:R-:W-:Y:S01]  /*256a0*/  IMAD.MOV.U32 R229, RZ, RZ, R61 ;  /* 0x000000ffffe57224 */ /* 0x000fe200078e003d */
[----:B------:R-:W-:Y:S01]  /*256b0*/  MOV R231, R72 ;  /* 0x0000004800e77202 */ /* 0x000fe20000000f00 */
[----:B------:R-:W-:Y:S01]  /*256c0*/  IMAD.MOV.U32 R230, RZ, RZ, R60 ;  /* 0x000000ffffe67224 */ /* 0x000fe200078e003c */
[----:B------:R-:W-:Y:S04]  /*256d0*/  LDSM.16.M88.4 R220, [R76+UR15+0x23800] ;  /* 0x0238000f4cdc783b */ /* 0x000fe80008000200 */
[----:B------:R-:W-:Y:S01]  /*256e0*/  LDSM.16.M88.4 R216, [R76+UR15+0x24000] ;  /* 0x0240000f4cd8783b */ /* 0x000fe20008000200 */
[-C--:B-1----:R-:W-:Y:S03]  /*256f0*/  HMMA.1688.F32.TF32 R4, R36, R28.reuse, R204 ;  /* 0x0000001c2404723c */ /* 0x082fe600000810cc */
[----:B------:R-:W-:Y:S04]  /*25700*/  STL.64 [R1+0x2078], R58 ;  /* 0x0020783a01007387 */ /* 0x000fe80000100a00 */
[----:B------:R-:W-:Y:S04]  /*25710*/  STL.64 [R1+0x2070], R56 ;  /* 0x0020703801007387 */ /* 0x000fe80000100a00 */
[----:B------:R-:W-:Y:S04]  /*25720*/  STL.64 [R1+0x2088], R118 ;  /* 0x0020887601007387 */ /* 0x000fe80000100a00 */
[----:B------:R-:W-:Y:S04]  /*25730*/  STL.64 [R1+0x2080], R116 ;  /* 0x0020807401007387 */ /* 0x000fe80000100a00 */
[----:B------:R-:W-:Y:S04]  /*25740*/  STL [R1+0x1f74], R184 ;  /* 0x001f74b801007387 */ /* 0x000fe80000100800 */
[----:B------:R-:W-:Y:S04]  /*25750*/  STL [R1+0x1f70], R185 ;  /* 0x001f70b901007387 */ /* 0x000fe80000100800 */
[----:B------:R-:W-:Y:S04]  /*25760*/  STL [R1+0x1f6c], R186 ;  /* 0x001f6cba01007387 */ /* 0x000fe80000100800 */
[----:B------:R-:W-:Y:S04]  /*25770*/  STL [R1+0x1f58], R187 ;  /* 0x001f58bb01007387 */ /* 0x000fe80000100800 */
[----:B------:R-:W-:Y:S04]  /*25780*/  STL.64 [R1+0x2140], R38 ;  /* 0x0021402601007387 */ /* 0x000fe80000100a00 */
[----:B------:R-:W-:Y:S04]  /*25790*/  STL.64 [R1+0x2138], R36 ;  /* 0x0021382401007387 */ /* 0x000fe80000100a00 */
[----:B------:R-:W-:Y:S04]  /*257a0*/  STL.64 [R1+0x400], R4 ;  /* 0x0004000401007387 */ /* 0x000fe80000100a00 */
[----:B------:R1:W-:Y:S04]  /*257b0*/  STL.64 [R1+0x408], R6 ;  /* 0x0004080601007387 */ /* 0x0003e80000100a00 */
[----:B------:R-:W2:Y:S04]  /*257c0*/  LDSM.16.M88.4 R208, [R76+UR15+0x25000] ;  /* 0x0250000f4cd0783b */ /* 0x000ea80008000200 */
[----:B------:R-:W-:Y:S01]  /*257d0*/  LDSM.16.M88.4 R204, [R76+UR15+0x25800] ;  /* 0x0258000f4ccc783b */ /* 0x000fe20008000200 */
[-C--:B-1----:R-:W-:Y:S03]  /*257e0*/  HMMA.1688.F32.TF32 R4, R32, R28.reuse, R212 ;  /* 0x0000001c2004723c */ /* 0x082fe600000810d4 */
[----:B------:R-:W-:Y:S04]  /*257f0*/  STL.64 [R1+0x20a8], R34 ;  /* 0x0020a82201007387 */ /* 0x000fe80000100a00 */
[----:B------:R-:W-:Y:S04]  /*25800*/  STL.64 [R1+0x20a0], R32 ;  /* 0x0020a02001007387 */ /* 0x000fe80000100a00 */
[----:B------:R-:W1:Y:S08]  /*25810*/  LDSM.16.M88.4 R212, [R76+UR15+0x24800] ;  /* 0x0248000f4cd4783b */ /* 0x000e700008000200 */
[----:B------:R-:W-:Y:S04]  /*25820*/  STL.64 [R1+0x600], R4 ;  /* 0x0006000401007387 */ /* 0x000fe80000100a00 */
[----:B------:R2:W-:Y:S02]  /*25830*/  STL.64 [R1+0x608], R6 ;  /* 0x0006080601007387 */ /* 0x0005e40000100a00 */
[----:B--2---:R-:W-:Y:S02]  /*25840*/  HMMA.1688.F32.TF32 R4, R24, R28, R240 ;  /* 0x0000001c1804723c */ /* 0x004fe400000810f0 */
[----:B------:R-:W-:Y:S04]  /*25850*/  STL.64 [R1+0x2098], R26 ;  /* 0x0020981a01007387 */ /* 0x000fe80000100a00 */
[----:B------:R-:W-:-:S13]  /*25860*/  STL.64 [R1+0x2090], R24 ;  /* 0x0020901801007387 */ /* 0x000fda0000100a00 */
[----:B------:R-:W-:Y:S04]  /*25870*/  STL.64 [R1+0x690], R4 ;  /* 0x0006900401007387 */ /* 0x000fe80000100a00 */
[----:B------:R2:W-:Y:S02]  /*25880*/  STL.64 [R1+0x698], R6 ;  /* 0x0006980601007387 */ /* 0x0005e40000100a00 */
[----:B--2---:R-:W-:Y:S02]  /*25890*/  HMMA.1688.F32.TF32 R4, R12, R28, R124 ;  /* 0x0000001c0c04723c */ /* 0x004fe4000008107c */
[----:B------:R-:W-:Y:S04]  /*258a0*/  STL.64 [R1+0x20b8], R14 ;  /* 0x0020b80e01007387 */ /* 0x000fe80000100a00 */
[----:B------:R-:W-:-:S13]  /*258b0*/  STL.64 [R1+0x20b0], R12 ;  /* 0x0020b00c01007387 */ /* 0x000fda0000100a00 */
[----:B------:R-:W-:Y:S04]  /*258c0*/  STL.64 [R1+0x820], R4 ;  /* 0x0008200401007387 */ /* 0x000fe80000100a00 */
[----:B------:R2:W-:Y:S02]  /*258d0*/  STL.64 [R1+0x828], R6 ;  /* 0x0008280601007387 */ /* 0x0005e40000100a00 */
[----:B--2---:R-:W-:Y:S01]  /*258e0*/  HMMA.1688.F32.TF32 R4, R20, R28, R152 ;  /* 0x0000001c1404723c */ /* 0x004fe20000081098 */
[----:B---3--:R-:W-:Y:S02]  /*258f0*/  MOV R228, R73 ;  /* 0x0000004900e47202 */ /* 0x008fe40000000f00 */
[----:B------:R-:W1:Y:S01]  /*25900*/  LDL.LU R73, [R1+0x2164] ;  /* 0x0021640001497983 */ /* 0x000e620000300800 */
[----:B------:R-:W-:Y:S01]  /*25910*/  IMAD.MOV.U32 R244, RZ, RZ, R65 ;  /* 0x000000fffff47224 */ /* 0x000fe200078e0041 */
[----:B------:R-:W-:Y:S01]  /*25920*/  MOV R246, R69 ;  /* 0x0000004500f67202 */ /* 0x000fe20000000f00 */
[----:B------:R-:W-:-:S02]  /*25930*/  IMAD.MOV.U32 R245, RZ, RZ, R64 ;  /* 0x000000fffff57224 */ /* 0x000fc400078e0040 */
[----:B------:R-:W-:-:S11]  /*25940*/  IMAD.MOV.U32 R247, RZ, RZ, R68 ;  /* 0x000000fffff77224 */ /* 0x000fd600078e0044 */
[----:B------:R2:W-:Y:S04]  /*25950*/  STL.64 [R1+0x920], R4 ;  /* 0x0009200401007387 */ /* 0x0005e80000100a00 */
[----:B------:R3:W-:Y:S04]  /*25960*/  STL.64 [R1+0x928], R6 ;  /* 0x0009280601007387 */ /* 0x0007e80000100a00 */
[----:B------:R-:W2:Y:S04]  /*25970*/  LDL.LU R61, [R1+0x2160] ;  /* 0x00216000013d7983 */ /* 0x000ea80000300800 */
[----:B------:R-:W2:Y:S04]  /*25980*/  LDL.LU R60, [R1+0x215c] ;  /* 0x00215c00013c7983 */ /* 0x000ea80000300800 */
[----:B------:R-:W1:Y:S04]  /*25990*/  LDL.LU R72, [R1+0x2158] ;  /* 0x0021580001487983 */ /* 0x000e680000300800 */
        /* <DEDUP_REMOVED lines=10> */
[----:B------:R-:W1:Y:S04]  /*25a40*/  LDL.LU R74, [R1+0x8a8] ;  /* 0x0008a800014a7983 */ /* 0x000e680000300800 */
[----:B------:R-:W1:Y:S04]  /*25a50*/  LDL.LU R75, [R1+0x8ac] ;  /* 0x0008ac00014b7983 */ /* 0x000e680000300800 */
[----:B------:R-:W3:Y:S04]  /*25a60*/  LDL.LU R236, [R1+0x880] ;  /* 0x0008800001ec7983 */ /* 0x000ee80000300800 */
[----:B------:R-:W3:Y:S04]  /*25a70*/  LDL.LU R237, [R1+0x884] ;  /* 0x0008840001ed7983 */ /* 0x000ee80000300800 */
[----:B------:R-:W3:Y:S01]  /*25a80*/  LDL.LU R238, [R1+0x888] ;  /* 0x0008880001ee7983 */ /* 0x000ee20000300800 */
[----:B------:R-:W-:Y:S01]  /*25a90*/  IMAD.MOV.U32 R239, RZ, RZ, R85 ;  /* 0x000000ffffef7224 */ /* 0x000fe200078e0055 */
[----:B----4-:R-:W-:Y:S01]  /*25aa0*/  MOV R235, R77 ;  /* 0x0000004d00eb7202 */ /* 0x010fe20000000f00 */
[----:B------:R-:W-:Y:S01]  /*25ab0*/  IMAD.MOV.U32 R233, RZ, RZ, R81 ;  /* 0x000000ffffe97224 */ /* 0x000fe200078e0051 */
[C---:B------:R-:W-:Y:S01]  /*25ac0*/  HMMA.1688.F32.TF32 R76, R96.reuse, R208, R244 ;  /* 0x000000d0604c723c */ /* 0x040fe200000810f4 */
[----:B------:R-:W-:Y:S01]  /*25ad0*/  IMAD.MOV.U32 R234, RZ, RZ, R80 ;  /* 0x000000ffffea7224 */ /* 0x000fe200078e0050 */
[----:B------:R-:W-:Y:S04]  /*25ae0*/  STL.64 [R1+0x20d0], R22 ;  /* 0x0020d01601007387 */ /* 0x000fe80000100a00 */
[----:B------:R-:W-:Y:S04]  /*25af0*/  STL.64 [R1+0x20c8], R20 ;  /* 0x0020c81401007387 */ /* 0x000fe80000100a00 */
[----:B------:R-:W-:Y:S01]  /*25b00*/  STL.64 [R1+0x20c0], R30 ;  /* 0x0020c01e01007387 */ /* 0x000fe20000100a00 */
[C---:B------:R-:W-:Y:S08]  /*25b10*/  HMMA.1688.F32.TF32 R88, R96.reuse, R196, R228 ;  /* 0x000000c46058723c */ /* 0x040ff000000810e4 */
[C---:B--2---:R-:W-:Y:S08]  /*25b20*/  HMMA.1688.F32.TF32 R60, R96.reuse, R224, R60 ;  /* 0x000000e0603c723c */ /* 0x044ff0000008103c */
[C---:B---3--:R-:W-:Y:S08]  /*25b30*/  HMMA.1688.F32.TF32 R64, R96.reuse, R220, R64 ;  /* 0x000000dc6040723c */ /* 0x048ff00000081040 */
[C---:B------:R-:W-:Y:S08]  /*25b40*/  HMMA.1688.F32.TF32 R68, R96.reuse, R216, R68 ;  /* 0x000000d86044723c */ /* 0x040ff00000081044 */
[C---:B-1----:R-:W-:Y:S01]  /*25b50*/  HMMA.1688.F32.TF32 R72, R96.reuse, R212, R72 ;  /* 0x000000d46048723c */ /* 0x042fe20000081048 */
[----:B------:R-:W-:Y:S07]  /*25b60*/  STL.64 [R1+0x20e0], R62 ;  /* 0x0020e03e01007387 */ /* 0x000fee0000100a00 */
        /* <DEDUP_REMOVED lines=65> */
[----:B------:R-:W-:-:S03]  /*25f80*/  MOV R232, R84 ;  /* 0x0000005400e87202 */ /* 0x000fc60000000f00 */
[----:B------:R-:W3:Y:S04]  /*25f90*/  LDL.LU R121, [R1+0x7f4] ;  /* 0x0007f40001797983 */ /* 0x000ee80000300800 */
[----:B------:R-:W3:Y:S04]  /*25fa0*/  LDL.LU R122, [R1+0x7f8] ;  /* 0x0007f800017a7983 */ /* 0x000ee80000300800 */
[----:B------:R-:W3:Y:S04]  /*25fb0*/  LDL.LU R123, [R1+0x7fc] ;  /* 0x0007fc00017b7983 */ /* 0x000ee80000300800 */
[----:B------:R-:W3:Y:S04]  /*25fc0*/  LDL.LU R136, [R1+0x7b0] ;  /* 0x0007b00001887983 */ /* 0x000ee80000300800 */
[----:B------:R-:W3:Y:S04]  /*25fd0*/  LDL.LU R137, [R1+0x7b4] ;  /* 0x0007b40001897983 */ /* 0x000ee80000300800 */
[----:B------:R-:W3:Y:S04]  /*25fe0*/  LDL.LU R138, [R1+0x7b8] ;  /* 0x0007b800018a7983 */ /* 0x000ee80000300800 */
[----:B------:R-:W3:Y:S01]  /*25ff0*/  LDL.LU R139, [R1+0x7bc] ;  /* 0x0007bc00018b7983 */ /* 0x000ee20000300800 */
[C---:B------:R-:W-:Y:S03]  /*26000*/  HMMA.1688.F32.TF32 R84, R96.reuse, R200, R232 ;  /* 0x000000c86054723c */ /* 0x040fe600000810e8 */
        /* <DEDUP_REMOVED lines=16> */
[----:B--2---:R-:W-:Y:S03]  /*26110*/  HMMA.1688.F32.TF32 R92, R96, R192, R8 ;  /* 0x000000c0605c723c */ /* 0x004fe60000081008 */
[----:B------:R-:W2:Y:S04]  /*26120*/  LDL.LU R8, [R1+0x6d0] ;  /* 0x0006d00001087983 */ /* 0x000ea80000300800 */
[----:B------:R-:W2:Y:S04]  /*26130*/  LDL.LU R9, [R1+0x6d4] ;  /* 0x0006d40001097983 */ /* 0x000ea80000300800 */
[----:B------:R-:W2:Y:S04]  /*26140*/  LDL.LU R10, [R1+0x6d8] ;  /* 0x0006d800010a7983 */ /* 0x000ea80000300800 */
[----:B------:R-:W2:Y:S01]  /*26150*/  LDL.LU R11, [R1+0x6dc] ;  /* 0x0006dc00010b7983 */ /* 0x000ea20000300800 */
[C---:B------:R-:W-:Y:S08]  /*26160*/  HMMA.1688.F32.TF32 R228, R40.reuse, R224, R228 ;  /* 0x000000e028e4723c */ /* 0x040ff000000810e4 */
[C---:B----4-:R-:W-:Y:S08]  /*26170*/  HMMA.1688.F32.TF32 R236, R40.reuse, R216, R236 ;  /* 0x000000d828ec723c */ /* 0x050ff000000810ec */
[----:B------:R-:W-:Y:S08]  /*26180*/  HMMA.1688.F32.TF32 R12, R40, R204, R160 ;  /* 0x000000cc280c723c */ /* 0x000ff000000810a0 */
[----:B---3--:R-:W-:Y:S01]  /*26190*/  HMMA.1688.F32.TF32 R96, R96, R188, R248 ;  /* 0x000000bc6060723c */ /* 0x008fe200000810f8 */
[----:B------:R-:W3:Y:S04]  /*261a0*/  LDL.LU R248, [R1+0x6c0] ;  /* 0x0006c00001f87983 */ /* 0x000ee80000300800 */
[----:B------:R-:W3:Y:S04]  /*261b0*/  LDL.LU R249, [R1+0x6c4] ;  /* 0x0006c40001f97983 */ /* 0x000ee80000300800 */
[----:B------:R-:W3:Y:S04]  /*261c0*/  LDL.LU R250, [R1+0x6c8] ;  /* 0x0006c80001fa7983 */ /* 0x000ee80000300800 */
[----:B------:R-:W3:Y:S04]  /*261d0*/  LDL.LU R251, [R1+0x6cc] ;  /* 0x0006cc0001fb7983 */ /* 0x000ee80000300800 */
[----:B------:R-:W-:Y:S04]  /*261e0*/  STL [R1+0x1f54], R230 ;  /* 0x001f54e601007387 */ /* 0x000fe80000100800 */
[----:B------:R-:W-:Y:S01]  /*261f0*/  STL [R1+0x1f50], R231 ;  /* 0x001f50e701007387 */ /* 0x000fe20000100800 */
[----:B------:R-:W-:Y:S08]  /*26200*/  HMMA.1688.F32.TF32 R120, R16, R224, R120 ;  /* 0x000000e01078723c */ /* 0x000ff00000081078 */
[C---:B------:R-:W-:Y:S08]  /*26210*/  HMMA.1688.F32.TF32 R232, R40.reuse, R220, R232 ;  /* 0x000000dc28e8723c */ /* 0x040ff000000810e8 */
[C---:B------:R-:W-:Y:S08]  /*26220*/  HMMA.1688.F32.TF32 R240, R40.reuse, R212, R4 ;  /* 0x000000d428f0723c */ /* 0x040ff00000081004 */
[----:B------:R-:W-:Y:S03]  /*26230*/  HMMA.1688.F32.TF32 R4, R40, R200, R100 ;  /* 0x000000c82804723c */ /* 0x000fe60000081064 */
[----:B------:R-:W-:Y:S04]  /*26240*/  STL [R1+0x1f4c], R235 ;  /* 0x001f4ceb01007387 */ /* 0x000fe80000100800 */
[----:B------:R-:W-:Y:S04]  /*26250*/  STL [R1+0x1f48], R239 ;  /* 0x001f48ef01007387 */ /* 0x000fe80000100800 */
[----:B------:R1:W-:Y:S04]  /*26260*/  STL.64 [R1+0x40], R12 ;  /* 0x0000400c01007387 */ /* 0x0003e80000100a00 */
[----:B------:R4:W-:Y:S04]  /*26270*/  STL.64 [R1+0x48], R14 ;  /* 0x0000480e01007387 */ /* 0x0009e80000100a00 */
[----:B------:R-:W-:Y:S01]  /*26280*/  IMAD.MOV.U32 R184, RZ, RZ, R4 ;  /* 0x000000ffffb87224 */ /* 0x000fe200078e0004 */
[----:B------:R-:W-:Y:S01]  /*26290*/  MOV R186, R6 ;  /* 0x0000000600ba7202 */ /* 0x000fe20000000f00 */
[----:B------:R-:W-:-:S02]  /*262a0*/  IMAD.MOV.U32 R185, RZ, RZ, R5 ;  /* 0x000000ffffb97224 */ /* 0x000fc400078e0005 */
[----:B------:R-:W-:Y:S01]  /*262b0*/  IMAD.MOV.U32 R172, RZ, RZ, R7 ;  /* 0x000000ffffac7224 */ /* 0x000fe200078e0007 */
[C---:B------:R-:W-:Y:S08]  /*262c0*/  HMMA.1688.F32.TF32 R124, R16.reuse, R220, R180 ;  /* 0x000000dc107c723c */ /* 0x040ff000000810b4 */
[C---:B------:R-:W-:Y:S08]  /*262d0*/  HMMA.1688.F32.TF32 R128, R16.reuse, R216, R128 ;  /* 0x000000d81080723c */ /* 0x040ff00000081080 */
[C---:B------:R-:W-:Y:S08]  /*262e0*/  HMMA.1688.F32.TF32 R132, R16.reuse, R212, R168 ;  /* 0x000000d41084723c */ /* 0x040ff000000810a8 */
[C---:B------:R-:W-:Y:S08]  /*262f0*/  HMMA.1688.F32.TF32 R136, R16.reuse, R208, R136 ;  /* 0x000000d01088723c */ /* 0x040ff00000081088 */
[C---:B------:R-:W-:Y:S08]  /*26300*/  HMMA.1688.F32.TF32 R140, R16.reuse, R204, R108 ;  /* 0x000000cc108c723c */ /* 0x040ff0000008106c */
[C---:B------:R-:W-:Y:S08]  /*26310*/  HMMA.1688.F32.TF32 R144, R16.reuse, R200, R52 ;  /* 0x000000c81090723c */ /* 0x040ff00000081034 */
[C---:B------:R-:W-:Y:S08]  /*26320*/  HMMA.1688.F32.TF32 R148, R16.reuse, R196, R156 ;  /* 0x000000c41094723c */ /* 0x040ff0000008109c */
[C---:B------:R-:W-:Y:S08]  /*26330*/  HMMA.1688.F32.TF32 R152, R16.reuse, R192, R164 ;  /* 0x000000c01098723c */ /* 0x040ff000000810a4 */
[----:B------:R-:W-:Y:S08]  /*26340*/  HMMA.1688.F32.TF32 R16, R16, R188, R104 ;  /* 0x000000bc1010723c */ /* 0x000ff00000081068 */
[----:B--2---:R-:W-:Y:S01]  /*26350*/  HMMA.1688.F32.TF32 R4, R40, R196, R8 ;  /* 0x000000c42804723c */ /* 0x004fe20000081008 */
        /* <DEDUP_REMOVED lines=56> */
[----:B-1----:R-:W2:Y:S04]  /*266e0*/  LDL.LU R12, [R1+0x580] ;  /* 0x00058000010c7983 */ /* 0x002ea80000300800 */
[----:B------:R-:W2:Y:S04]  /*266f0*/  LDL.LU R13, [R1+0x584] ;  /* 0x00058400010d7983 */ /* 0x000ea80000300800 */
[----:B----4-:R-:W2:Y:S04]  /*26700*/  LDL.LU R14, [R1+0x588] ;  /* 0x00058800010e7983 */ /* 0x010ea80000300800 */
        /* <DEDUP_REMOVED lines=28> */
[----:B------:R-:W2:Y:S01]  /*268d0*/  LDL.LU R39, [R1+0x68c] ;  /* 0x00068c0001277983 */ /* 0x000ea20000300800 */
[----:B------:R-:W-:-:S03]  /*268e0*/  IMAD.MOV.U32 R173, RZ, RZ, R4 ;  /* 0x000000ffffad7224 */ /* 0x000fc600078e0004 */
[----:B------:R-:W4:Y:S01]  /*268f0*/  LDL.LU R76, [R1+0x630] ;  /* 0x00063000014c7983 */ /* 0x000f220000300800 */
[----:B------:R-:W-:Y:S01]  /*26900*/  MOV R174, R5 ;  /* 0x0000000500ae7202 */ /* 0x000fe20000000f00 */
[----:B------:R-:W-:Y:S02]  /*26910*/  IMAD.MOV.U32 R175, RZ, RZ, R6 ;  /* 0x000000ffffaf7224 */ /* 0x000fe400078e0006 */
[----:B------:R-:W4:Y:S01]  /*26920*/  LDL.LU R77, [R1+0x634] ;  /* 0x00063400014d7983 */ /* 0x000f220000300800 */
[----:B------:R-:W-:-:S03]  /*26930*/  IMAD.MOV.U32 R187, RZ, RZ, R7 ;  /* 0x000000ffffbb7224 */ /* 0x000fc600078e0007 */
[----:B------:R-:W4:Y:S01]  /*26940*/  LDL.LU R78, [R1+0x638] ;  /* 0x00063800014e7983 */ /* 0x000f220000300800 */
[----:B---3--:R-:W-:Y:S03]  /*26950*/  HMMA.1688.F32.TF32 R4, R40, R192, R248 ;  /* 0x000000c02804723c */ /* 0x008fe600000810f8 */
        /* <DEDUP_REMOVED lines=18> */
[----:B------:R-:W3:Y:S01]  /*26a80*/  LDL.LU R52, [R1+0x200] ;  /* 0x0002000001347983 */ /* 0x000ee20000300800 */
[----:B------:R-:W-:-:S03]  /*26a90*/  IMAD.MOV.U32 R231, RZ, RZ, R5 ;  /* 0x000000ffffe77224 */ /* 0x000fc600078e0005 */
[----:B------:R-:W3:Y:S01]  /*26aa0*/  LDL.LU R53, [R1+0x204] ;  /* 0x0002040001357983 */ /* 0x000ee20000300800 */
[----:B------:R-:W-:-:S03]  /*26ab0*/  IMAD.MOV.U32 R235, RZ, RZ, R6 ;  /* 0x000000ffffeb7224 */ /* 0x000fc600078e0006 */
[----:B------:R-:W3:Y:S01]  /*26ac0*/  LDL.LU R54, [R1+0x208] ;  /* 0x0002080001367983 */ /* 0x000ee20000300800 */
[----:B------:R-:W-:-:S03]  /*26ad0*/  MOV R239, R7 ;  /* 0x0000000700ef7202 */ /* 0x000fc60000000f00 */
        /* <DEDUP_REMOVED lines=9> */
[----:B------:R-:W3:Y:S01]  /*26b70*/  LDL.LU R251, [R1+0x18c] ;  /* 0x00018c0001fb7983 */ /* 0x000ee20000300800 */
[----:B--2---:R-:W-:Y:S03]  /*26b80*/  HMMA.1688.F32.TF32 R40, R40, R188, R36 ;  /* 0x000000bc2828723c */ /* 0x004fe60000081024 */
[----:B------:R-:W2:Y:S04]  /*26b90*/  LDL.LU.64 R38, [R1+0x2140] ;  /* 0x0021400001267983 */ /* 0x000ea80000300a00 */
[----:B------:R-:W2:Y:S02]  /*26ba0*/  LDL.LU.64 R36, [R1+0x2138] ;  /* 0x0021380001247983 */ /* 0x000ea40000300a00 */
[C---:B--2---:R-:W-:Y:S08]  /*26bb0*/  HMMA.1688.F32.TF32 R80, R36.reuse, R224, R80 ;  /* 0x000000e02450723c */ /* 0x044ff00000081050 */
[C---:B----4-:R-:W-:Y:S08]  /*26bc0*/  HMMA.1688.F32.TF32 R76, R36.reuse, R220, R76 ;  /* 0x000000dc244c723c */ /* 0x050ff0000008104c */
[C---:B------:R-:W-:Y:S08]  /*26bd0*/  HMMA.1688.F32.TF32 R72, R36.reuse, R216, R72 ;  /* 0x000000d82448723c */ /* 0x040ff00000081048 */
[C---:B------:R-:W-:Y:S01]  /*26be0*/  HMMA.1688.F32.TF32 R68, R36.reuse, R212, R68 ;  /* 0x000000d42444723c */ /* 0x040fe20000081044 */
[----:B------:R-:W-:Y:S07]  /*26bf0*/  STL.64 [R1+0x320], R80 ;  /* 0x0003205001007387 */ /* 0x000fee0000100a00 */
[C---:B------:R-:W-:Y:S01]  /*26c00*/  HMMA.1688.F32.TF32 R64, R36.reuse, R208, R64 ;  /* 0x000000d02440723c */ /* 0x040fe20000081040 */
[----:B------:R1:W-:Y:S07]  /*26c10*/  STL.64 [R1+0x328], R82 ;  /* 0x0003285201007387 */ /* 0x0003ee0000100a00 */
[C---:B---3--:R-:W-:Y:S01]  /*26c20*/  HMMA.1688.F32.TF32 R60, R36.reuse, R204, R60 ;  /* 0x000000cc243c723c */ /* 0x048fe2000008103c */
[----:B-1----:R-:W2:Y:S04]  /*26c30*/  LDL.LU.64 R82, [R1+0x2130] ;  /* 0x0021300001527983 */ /* 0x002ea80000300a00 */
[----:B------:R-:W2:Y:S03]  /*26c40*/  LDL.LU.64 R80, [R1+0x2128] ;  /* 0x0021280001507983 */ /* 0x000ea60000300a00 */
[C---:B------:R-:W-:Y:S01]  /*26c50*/  HMMA.1688.F32.TF32 R20, R36.reuse, R200, R20 ;  /* 0x000000c82414723c */ /* 0x040fe20000081014 */
[----:B------:R-:W-:Y:S04]  /*26c60*/  STL.64 [R1+0x350], R76 ;  /* 0x0003504c01007387 */ /* 0x000fe80000100a00 */
[----:B------:R1:W-:Y:S03]  /*26c70*/  STL.64 [R1+0x358], R78 ;  /* 0x0003584e01007387 */ /* 0x0003e60000100a00 */
[C---:B------:R-:W-:Y:S01]  /*26c80*/  HMMA.1688.F32.TF32 R28, R36.reuse, R196, R28 ;  /* 0x000000c4241c723c */ /* 0x040fe2000008101c */
[----:B-1----:R-:W3:Y:S04]  /*26c90*/  LDL.LU.64 R78, [R1+0x2120] ;  /* 0x00212000014e7983 */ /* 0x002ee80000300a00 */
[----:B------:R-:W3:Y:S04]  /*26ca0*/  LDL.LU.64 R76, [R1+0x2118] ;  /* 0x00211800014c7983 */ /* 0x000ee80000300a00 */
[----:B------:R-:W-:Y:S01]  /*26cb0*/  STL.64 [R1+0x380], R72 ;  /* 0x0003804801007387 */ /* 0x000fe20000100a00 */
[C---:B------:R-:W-:Y:S03]  /*26cc0*/  HMMA.1688.F32.TF32 R12, R36.reuse, R192, R12 ;  /* 0x000000c0240c723c */ /* 0x040fe6000008100c */
[----:B------:R1:W-:Y:S04]  /*26cd0*/  STL.64 [R1+0x388], R74 ;  /* 0x0003884a01007387 */ /* 0x0003e80000100a00 */
[----:B-1----:R-:W4:Y:S04]  /*26ce0*/  LDL.LU.64 R74, [R1+0x2110] ;  /* 0x00211000014a7983 */ /* 0x002f280000300a00 */
[----:B------:R-:W4:Y:S04]  /*26cf0*/  LDL.LU.64 R72, [R1+0x2108] ;  /* 0x0021080001487983 */ /* 0x000f280000300a00 */
[----:B------:R-:W-:Y:S04]  /*26d00*/  STL.64 [R1+0x3b0], R68 ;  /* 0x0003b04401007387 */ /* 0x000fe80000100a00 */
[----:B------:R1:W-:Y:S04]  /*26d10*/  STL.64 [R1+0x3b8], R70 ;  /* 0x0003b84601007387 */ /* 0x0003e80000100a00 */
[----:B-1----:R-:W2:Y:S04]  /*26d20*/  LDL.LU.64 R70, [R1+0x2100] ;  /* 0x0021000001467983 */ /* 0x002ea80000300a00 */
[----:B------:R-:W2:Y:S04]  /*26d30*/  LDL.LU.64 R68, [R1+0x20f8] ;  /* 0x0020f80001447983 */ /* 0x000ea80000300a00 */
        /* <DEDUP_REMOVED lines=9> */
[----:B------:R1:W-:Y:S01]  /*26dd0*/  STL.64 [R1+0x3f8], R22 ;  /* 0x0003f81601007387 */ /* 0x0003e20000100a00 */
[----:B------:R-:W-:Y:S03]  /*26de0*/  HMMA.1688.F32.TF32 R36, R36, R188, R32 ;  /* 0x000000bc2424723c */ /* 0x000fe60000081020 */
[----:B-1----:R-:W2:Y:S04]  /*26df0*/  LDL.LU.64 R22, [R1+0x20d0] ;  /* 0x0020d00001167983 */ /* 0x002ea80000300a00 */
[----:B------:R-:W2:Y:S04]  /*26e00*/  LDL.LU.64 R20, [R1+0x20c8] ;  /* 0x0020c80001147983 */ /* 0x000ea80000300a00 */
[----:B------:R-:W-:Y:S04]  /*26e10*/  STL.64 [R1+0x420], R28 ;  /* 0x0004201c01007387 */ /* 0x000fe80000100a00 */
[----:B------:R1:W-:Y:S04]  /*26e20*/  STL.64 [R1+0x428], R30 ;  /* 0x0004281e01007387 */ /* 0x0003e80000100a00 */
[----:B-1----:R-:W2:Y:S04]  /*26e30*/  LDL.LU.64 R30, [R1+0x20c0] ;  /* 0x0020c000011e7983 */ /* 0x002ea80000300a00 */
[----:B------:R-:W-:Y:S04]  /*26e40*/  STL.64 [R1+0x440], R12 ;  /* 0x0004400c01007387 */ /* 0x000fe80000100a00 */
[----:B------:R1:W-:Y:S04]  /*26e50*/  STL.64 [R1+0x448], R14 ;  /* 0x0004480e01007387 */ /* 0x0003e80000100a00 */
[----:B-1----:R-:W2:Y:S04]  /*26e60*/  LDL.LU.64 R14, [R1+0x20b8] ;  /* 0x0020b800010e7983 */ /* 0x002ea80000300a00 */
[----:B------:R-:W2:Y:S04]  /*26e70*/  LDL.LU.64 R12, [R1+0x20b0] ;  /* 0x0020b000010c7983 */ /* 0x000ea80000300a00 */
[----:B------:R-:W2:Y:S04]  /*26e80*/  LDL.LU.64 R34, [R1+0x20a8] ;  /* 0x0020a80001227983 */ /* 0x000ea80000300a00 */
[----:B------:R-:W2:Y:S04]  /*26e90*/  LDL.LU.64 R32, [R1+0x20a0] ;  /* 0x0020a00001207983 */ /* 0x000ea80000300a00 */
[----:B------:R1:W-:Y:S04]  /*26ea0*/  STL.64 [R1+0x430], R36 ;  /* 0x0004302401007387 */ /* 0x0003e80000100a00 */
[----:B------:R1:W-:Y:S04]  /*26eb0*/  STL.64 [R1+0x438], R38 ;  /* 0x0004382601007387 */ /* 0x0003e80000100a00 */
[----:B-1----:R-:W3:Y:S04]  /*26ec0*/  LDL.LU R36, [R1+0x330] ;  /* 0x0003300001247983 */ /* 0x002ee80000300800 */
[----:B------:R-:W3:Y:S04]  /*26ed0*/  LDL.LU R37, [R1+0x334] ;  /* 0x0003340001257983 */ /* 0x000ee80000300800 */
[----:B------:R-:W3:Y:S04]  /*26ee0*/  LDL.LU R38, [R1+0x338] ;  /* 0x0003380001267983 */ /* 0x000ee80000300800 */
[----:B------:R-:W3:Y:S01]  /*26ef0*/  LDL.LU R39, [R1+0x33c] ;  /* 0x00033c0001277983 */ /* 0x000ee20000300800 */
[----:B--2---:R-:W-:-:S15]  /*26f00*/  HMMA.1688.F32.TF32 R24, R32, R224, R24 ;  /* 0x000000e02018723c */ /* 0x004fde0000081018 */
[----:B------:R-:W-:-:S04]  /*26f10*/  NOP ;  /* 0x0000000000007918 */ /* 0x000fc80000000000 */
[----:B------:R-:W-:Y:S04]  /*26f20*/  STL.64 [R1+0x5b0], R24 ;  /* 0x0005b01801007387 */ /* 0x000fe80000100a00 */
[----:B------:R1:W-:Y:S04]  /*26f30*/  STL.64 [R1+0x5b8], R26 ;  /* 0x0005b81a01007387 */ /* 0x0003e80000100a00 */
[----:B-1----:R-:W2:Y:S04]  /*26f40*/  LDL.LU.64 R26, [R1+0x2098] ;  /* 0x00209800011a7983 */ /* 0x002ea80000300a00 */
[----:B------:R-:W2:Y:S01]  /*26f50*/  LDL.LU.64 R24, [R1+0x2090] ;  /* 0x0020900001187983 */ /* 0x000ea20000300a00 */
[C---:B------:R-:W-:Y:S08]  /*26f60*/  HMMA.1688.F32.TF32 R116, R32.reuse, R220, R116 ;  /* 0x000000dc2074723c */ /* 0x040ff00000081074 */
[C---:B------:R-:W-:Y:S08]  /*26f70*/  HMMA.1688.F32.TF32 R56, R32.reuse, R216, R56 ;  /* 0x000000d82038723c */ /* 0x040ff00000081038 */
[C---:B------:R-:W-:Y:S08]  /*26f80*/  HMMA.1688.F32.TF32 R44, R32.reuse, R212, R44 ;  /* 0x000000d4202c723c */ /* 0x040ff0000008102c */
[C---:B---3--:R-:W-:Y:S01]  /*26f90*/  HMMA.1688.F32.TF32 R36, R32.reuse, R208, R36 ;  /* 0x000000d02024723c */ /* 0x048fe20000081024 */
[----:B------:R-:W-:Y:S04]  /*26fa0*/  STL.64 [R1+0x5a0], R116 ;  /* 0x0005a07401007387 */ /* 0x000fe80000100a00 */
[----:B------:R1:W-:Y:S03]  /*26fb0*/  STL.64 [R1+0x5a8], R118 ;  /* 0x0005a87601007387 */ /* 0x0003e60000100a00 */
[C---:B------:R-:W-:Y:S01]  /*26fc0*/  HMMA.1688.F32.TF32 R176, R32.reuse, R204, R176 ;  /* 0x000000cc20b0723c */ /* 0x040fe200000810b0 */
[----:B-1----:R-:W3:Y:S04]  /*26fd0*/  LDL.LU.64 R118, [R1+0x2088] ;  /* 0x0020880001767983 */ /* 0x002ee80000300a00 */
[----:B------:R-:W3:Y:S04]  /*26fe0*/  LDL.LU.64 R116, [R1+0x2080] ;  /* 0x0020800001747983 */ /* 0x000ee80000300a00 */
[----:B------:R-:W-:Y:S04]  /*26ff0*/  STL.64 [R1+0x590], R56 ;  /* 0x0005903801007387 */ /* 0x000fe80000100a00 */
[----:B------:R1:W-:Y:S04]  /*27000*/  STL.64 [R1+0x598], R58 ;  /* 0x0005983a01007387 */ /* 0x0003e80000100a00 */
[----:B-1----:R-:W3:Y:S04]  /*27010*/  LDL.LU.64 R58, [R1+0x2078] ;  /* 0x00207800013a7983 */ /* 0x002ee80000300a00 */
[----:B------:R-:W3:Y:S04]  /*27020*/  LDL.LU.64 R56, [R1+0x2070] ;  /* 0x0020700001387983 */ /* 0x000ee80000300a00 */
[----:B------:R-:W-:Y:S04]  /*27030*/  STL.64 [R1+0x580], R44 ;  /* 0x0005802c01007387 */ /* 0x000fe80000100a00 */
[----:B------:R1:W-:Y:S04]  /*27040*/  STL.64 [R1+0x588], R46 ;  /* 0x0005882e01007387 */ /* 0x0003e80000100a00 */
[----:B-1----:R-:W3:Y:S04]  /*27050*/  LDL.LU.64 R46, [R1+0x2068] ;  /* 0x00206800012e7983 */ /* 0x002ee80000300a00 */
[----:B------:R-:W-:Y:S04]  /*27060*/  STL.64 [R1+0x570], R36 ;  /* 0x0005702401007387 */ /* 0x000fe80000100a00 */
[----:B------:R1:W-:Y:S02]  /*27070*/  STL.64 [R1+0x578], R38 ;  /* 0x0005782601007387 */ /* 0x0003e40000100a00 */
[C---:B-1----:R-:W-:Y:S02]  /*27080*/  HMMA.1688.F32.TF32 R36, R32.reuse, R200, R112 ;  /* 0x000000c82024723c */ /* 0x042fe40000081070 */
[----:B------:R-:W-:Y:S04]  /*27090*/  STL.64 [R1+0x560], R176 ;  /* 0x000560b001007387 */ /* 0x000fe80000100a00 */
[----:B------:R-:W-:Y:S02]  /*270a0*/  STL.64 [R1+0x568], R178 ;  /* 0x000568b201007387 */ /* 0x000fe40000100a00 */
[C---:B------:R-:W-:Y:S08]  /*270b0*/  HMMA.1688.F32.TF32 R48, R32.reuse, R196, R48 ;  /* 0x000000c42030723c */ /* 0x040ff00000081030 */
[C---:B------:R-:W-:Y:S03]  /*270c0*/  HMMA.1688.F32.TF32 R112, R32.reuse, R192, R180 ;  /* 0x000000c02070723c */ /* 0x040fe600000810b4 */
[----:B------:R-:W-:Y:S04]  /*270d0*/  STL.64 [R1+0x550], R36 ;  /* 0x0005502401007387 */ /* 0x000fe80000100a00 */
[----:B------:R1:W-:Y:S02]  /*270e0*/  STL.64 [R1+0x558], R38 ;  /* 0x0005582601007387 */ /* 0x0003e40000100a00 */
[----:B-1----:R-:W-:Y:S02]  /*270f0*/  HMMA.1688.F32.TF32 R36, R32, R188, R168 ;  /* 0x000000bc2024723c */ /* 0x002fe400000810a8 */
[----:B------:R-:W-:Y:S04]  /*27100*/  STL.64 [R1+0x540], R48 ;  /* 0x0005403001007387 */ /* 0x000fe80000100a00 */
[----:B------:R2:W-:Y:S04]  /*27110*/  STL.64 [R1+0x548], R50 ;  /* 0x0005483201007387 */ /* 0x0005e80000100a00 */
[----:B------:R-:W-:Y:S04]  /*27120*/  STL.64 [R1+0x520], R112 ;  /* 0x0005207001007387 */ /* 0x000fe80000100a00 */
[----:B------:R-:W-:Y:S05]  /*27130*/  STL.64 [R1+0x528], R114 ;  /* 0x0005287201007387 */ /* 0x000fea0000100a00 */
[----:B------:R-:W-:Y:S04]  /*27140*/  STL.64 [R1+0x510], R36 ;  /* 0x0005102401007387 */ /* 0x000fe80000100a00 */
[----:B------:R1:W-:Y:S01]  /*27150*/  STL.64 [R1+0x518], R38 ;  /* 0x0005182601007387 */ /* 0x0003e20000100a00 */
[C---:B--2---:R-:W-:Y:S08]  /*27160*/  HMMA.1688.F32.TF32 R48, R24.reuse, R224, R108 ;  /* 0x000000e01830723c */ /* 0x044ff0000008106c */
[C---:B------:R-:W-:Y:S08]  /*27170*/  HMMA.1688.F32.TF32 R32, R24.reuse, R220, R52 ;  /* 0x000000dc1820723c */ /* 0x040ff00000081034 */
        /* <DEDUP_REMOVED lines=9> */
[C---:B-1----:R-:W-:Y:S08]  /*27210*/  HMMA.1688.F32.TF32 R36, R24.reuse, R204, R4 ;  /* 0x000000cc1824723c */ /* 0x042ff00000081004 */
[C---:B------:R-:W-:Y:S01]  /*27220*/  HMMA.1688.F32.TF32 R4, R24.reuse, R200, R160 ;  /* 0x000000c81804723c */ /* 0x040fe200000810a0 */
[----:B------:R-:W-:Y:S04]  /*27230*/  STL.64 [R1+0x4f0], R48 ;  /* 0x0004f03001007387 */ /* 0x000fe80000100a00 */
[----:B------:R-:W-:Y:S04]  /*27240*/  STL.64 [R1+0x4f8], R50 ;  /* 0x0004f83201007387 */ /* 0x000fe80000100a00 */
[----:B------:R-:W-:Y:S04]  /*27250*/  STL.64 [R1+0x4e0], R32 ;  /* 0x0004e02001007387 */ /* 0x000fe80000100a00 */
[----:B------:R1:W-:Y:S01]  /*27260*/  STL.64 [R1+0x4e8], R34 ;  /* 0x0004e82201007387 */ /* 0x0003e20000100a00 */
[C---:B------:R-:W-:Y:S03]  /*27270*/  HMMA.1688.F32.TF32 R8, R24.reuse, R192, R8 ;  /* 0x000000c01808723c */ /* 0x040fe60000081008 */
[----:B------:R-:W-:Y:S04]  /*27280*/  STL.64 [R1+0x4d0], R36 ;  /* 0x0004d02401007387 */ /* 0x000fe80000100a00 */
[----:B------:R-:W-:Y:S01]  /*27290*/  STL.64 [R1+0x4d8], R38 ;  /* 0x0004d82601007387 */ /* 0x000fe20000100a00 */
[C---:B-1----:R-:W-:Y:S03]  /*272a0*/  HMMA.1688.F32.TF32 R32, R24.reuse, R196, R100 ;  /* 0x000000c41820723c */ /* 0x042fe60000081064 */
[----:B------:R-:W-:Y:S04]  /*272b0*/  STL.64 [R1+0x4c0], R4 ;  /* 0x0004c00401007387 */ /* 0x000fe80000100a00 */
[----:B------:R1:W-:Y:S02]  /*272c0*/  STL.64 [R1+0x4c8], R6 ;  /* 0x0004c80601007387 */ /* 0x0003e40000100a00 */
[----:B-1----:R-:W-:Y:S10]  /*272d0*/  HMMA.1688.F32.TF32 R4, R24, R188, R248 ;  /* 0x000000bc1804723c */ /* 0x002ff400000810f8 */
[----:B------:R-:W-:Y:S04]  /*272e0*/  STL.64 [R1+0x4b0], R32 ;  /* 0x0004b02001007387 */ /* 0x000fe80000100a00 */
[----:B------:R-:W-:Y:S04]  /*272f0*/  STL.64 [R1+0x4b8], R34 ;  /* 0x0004b82201007387 */ /* 0x000fe80000100a00 */
[----:B------:R-:W2:Y:S04]  /*27300*/  LDL.LU R248, [R1+0x30] ;  /* 0x0000300001f87983 */ /* 0x000ea80000300800 */
[----:B------:R1:W-:Y:S04]  /*27310*/  STL.64 [R1+0x4a0], R8 ;  /* 0x0004a00801007387 */ /* 0x0003e80000100a00 */
[----:B------:R1:W-:Y:S04]  /*27320*/  STL.64 [R1+0x4a8], R10 ;  /* 0x0004a80a01007387 */ /* 0x0003e80000100a00 */
[----:B------:R1:W-:Y:S04]  /*27330*/  STL.64 [R1+0x480], R4 ;  /* 0x0004800401007387 */ /* 0x0003e80000100a00 */
[----:B------:R1:W-:Y:S04]  /*27340*/  STL.64 [R1+0x488], R6 ;  /* 0x0004880601007387 */ /* 0x0003e80000100a00 */
[----:B------:R-:W2:Y:S04]  /*27350*/  LDL.LU R249, [R1+0x34] ;  /* 0x0000340001f97983 */ /* 0x000ea80000300800 */
[----:B------:R-:W2:Y:S04]  /*27360*/  LDL.LU R250, [R1+0x38] ;  /* 0x0000380001fa7983 */ /* 0x000ea80000300800 */
[----:B------:R-:W2:Y:S04]  /*27370*/  LDL.LU R251, [R1+0x3c] ;  /* 0x00003c0001fb7983 */ /* 0x000ea80000300800 */
[----:B-1----:R-:W3:Y:S04]  /*27380*/  LDL.LU R8, [R1+0x60] ;  /* 0x0000600001087983 */ /* 0x002ee80000300800 */
        /* <DEDUP_REMOVED lines=67> */
[----:B--2---:R-:W-:Y:S08]  /*277c0*/  HMMA.1688.F32.TF32 R248, R20, R200, R248 ;  /* 0x000000c814f8723c */ /* 0x004ff000000810f8 */
[C---:B---3--:R-:W-:Y:S08]  /*277d0*/  HMMA.1688.F32.TF32 R156, R12.reuse, R196, R156 ;  /* 0x000000c40c9c723c */ /* 0x048ff0000008109c */
[C---:B----4-:R-:W-:Y:S08]  /*277e0*/  HMMA.1688.F32.TF32 R52, R12.reuse, R200, R52 ;  /* 0x000000c80c34723c */ /* 0x050ff00000081034 */
[C---:B------:R-:W-:Y:S08]  /*277f0*/  HMMA.1688.F32.TF32 R108, R12.reuse, R204, R108 ;  /* 0x000000cc0c6c723c */ /* 0x040ff0000008106c */
[----:B------:R-:W-:Y:S08]  /*27800*/  HMMA.1688.F32.TF32 R180, R12, R212, R180 ;  /* 0x000000d40cb4723c */ /* 0x000ff000000810b4 */
[----:B------:R-:W-:Y:S08]  /*27810*/  HMMA.1688.F32.TF32 R24, R20, R220, R24 ;  /* 0x000000dc1418723c */ /* 0x000ff00000081018 */
[-C--:B------:R-:W-:Y:S08]  /*27820*/  HMMA.1688.F32.TF32 R36, R12, R224.reuse, R36 ;  /* 0x000000e00c24723c */ /* 0x080ff00000081024 */
[----:B------:R-:W-:Y:S11]  /*27830*/  HMMA.1688.F32.TF32 R176, R20, R224, R176 ;  /* 0x000000e014b0723c */ /* 0x000ff600000810b0 */
[----:B------:R1:W-:Y:S01]  /*27840*/  STL.64 [R1+0x470], R36 ;  /* 0x0004702401007387 */ /* 0x0003e20000100a00 */
[----:B------:R-:W-:Y:S03]  /*27850*/  HMMA.1688.F32.TF32 R112, R12, R220, R112 ;  /* 0x000000dc0c70723c */ /* 0x000fe60000081070 */
[----:B------:R2:W-:Y:S01]  /*27860*/  STL.64 [R1+0x478], R38 ;  /* 0x0004782601007387 */ /* 0x0005e20000100a00 */
[----:B-1----:R-:W-:-:S02]  /*27870*/  IMAD.MOV.U32 R36, RZ, RZ, R2 ;  /* 0x000000ffff247224 */ /* 0x002fc400078e0002 */
[----:B------:R-:W-:Y:S01]  /*27880*/  IMAD.MOV.U32 R37, RZ, RZ, R252 ;  /* 0x000000ffff257224 */ /* 0x000fe200078e00fc */
[----:B------:R-:W3:Y:S04]  /*27890*/  LDL.LU R2, [R1+0x2064] ;  /* 0x0020640001027983 */ /* 0x000ee80000300800 */
[----:B------:R-:W4:Y:S01]  /*278a0*/  LDL.LU R252, [R1+0x2060] ;  /* 0x0020600001fc7983 */ /* 0x000f220000300800 */
[C---:B------:R-:W-:Y:S01]  /*278b0*/  HMMA.1688.F32.TF32 R48, R12.reuse, R216, R48 ;  /* 0x000000d80c30723c */ /* 0x040fe20000081030 */
[----:B--2---:R-:W-:Y:S01]  /*278c0*/  MOV R38, R3 ;  /* 0x0000000300267202 */ /* 0x004fe20000000f00 */
[----:B------:R-:W-:Y:S01]  /*278d0*/  IMAD.MOV.U32 R39, RZ, RZ, R0 ;  /* 0x000000ffff277224 */ /* 0x000fe200078e0000 */
[----:B------:R-:W2:Y:S04]  /*278e0*/  LDL.LU R3, [R1+0x205c] ;  /* 0x00205c0001037983 */ /* 0x000ea80000300800 */
[----:B------:R-:W2:Y:S04]  /*278f0*/  LDL.LU R0, [R1+0x2058] ;  /* 0x0020580001007983 */ /* 0x000ea80000300800 */
[----:B------:R-:W-:Y:S01]  /*27900*/  STL.64 [R1+0x460], R176 ;  /* 0x000460b001007387 */ /* 0x000fe20000100a00 */
[C---:B------:R-:W-:Y:S03]  /*27910*/  HMMA.1688.F32.TF32 R168, R12.reuse, R208, R168 ;  /* 0x000000d00ca8723c */ /* 0x040fe600000810a8 */
[----:B------:R1:W-:Y:S04]  /*27920*/  STL.64 [R1+0x468], R178 ;  /* 0x000468b201007387 */ /* 0x0003e80000100a00 */
[----:B-1----:R-:W3:Y:S04]  /*27930*/  LDL.LU.64 R178, [R1+0x2050] ;  /* 0x0020500001b27983 */ /* 0x002ee80000300a00 */
[----:B------:R-:W3:Y:S04]  /*27940*/  LDL.LU.64 R176, [R1+0x2048] ;  /* 0x0020480001b07983 */ /* 0x000ee80000300a00 */
[----:B------:R-:W-:Y:S04]  /*27950*/  STL.64 [R1+0x450], R112 ;  /* 0x0004507001007387 */ /* 0x000fe80000100a00 */
[----:B------:R1:W-:Y:S01]  /*27960*/  STL.64 [R1+0x458], R114 ;  /* 0x0004587201007387 */ /* 0x0003e20000100a00 */
[C---:B------:R-:W-:Y:S03]  /*27970*/  HMMA.1688.F32.TF32 R164, R12.reuse, R192, R164 ;  /* 0x000000c00ca4723c */ /* 0x040fe600000810a4 */
[----:B-1----:R-:W3:Y:S04]  /*27980*/  LDL.LU.64 R114, [R1+0x2040] ;  /* 0x0020400001727983 */ /* 0x002ee80000300a00 */
[----:B------:R-:W3:Y:S04]  /*27990*/  LDL.LU.64 R112, [R1+0x2038] ;  /* 0x0020380001707983 */ /* 0x000ee80000300a00 */
[----:B------:R-:W-:Y:S04]  /*279a0*/  STL.64 [R1+0x410], R24 ;  /* 0x0004101801007387 */ /* 0x000fe80000100a00 */
[----:B------:R-:W-:Y:S04]  /*279b0*/  STL.64 [R1+0x418], R26 ;  /* 0x0004181a01007387 */ /* 0x000fe80000100a00 */
[----:B------:R-:W-:Y:S04]  /*279c0*/  STL.64 [R1+0x3a0], R48 ;  /* 0x0003a03001007387 */ /* 0x000fe80000100a00 */
[----:B------:R1:W-:Y:S01]  /*279d0*/  STL.64 [R1+0x3a8], R50 ;  /* 0x0003a83201007387 */ /* 0x0003e20000100a00 */
[----:B------:R-:W-:Y:S03]  /*279e0*/  HMMA.1688.F32.TF32 R12, R12, R188, R104 ;  /* 0x000000bc0c0c723c */ /* 0x000fe60000081068 */
[----:B-1----:R-:W3:Y:S04]  /*279f0*/  LDL.LU.64 R50, [R1+0x2030] ;  /* 0x0020300001327983 */ /* 0x002ee80000300a00 */
[----:B------:R-:W-:Y:S04]  /*27a00*/  STL.64 [R1+0x370], R180 ;  /* 0x000370b401007387 */ /* 0x000fe80000100a00 */
[----:B------:R1:W-:Y:S04]  /*27a10*/  STL.64 [R1+0x378], R182 ;  /* 0x000378b601007387 */ /* 0x0003e80000100a00 */
        /* <DEDUP_REMOVED lines=21> */
[----:B------:R-:W3:Y:S04]  /*27b70*/  LDL.LU.64 R106, [R1+0x1fd0] ;  /* 0x001fd000016a7983 */ /* 0x000ee80000300a00 */
[----:B------:R-:W3:Y:S04]  /*27b80*/  LDL.LU.64 R104, [R1+0x1fc8] ;  /* 0x001fc80001687983 */ /* 0x000ee80000300a00 */
[----:B------:R1:W-:Y:S04]  /*27b90*/  STL.64 [R1+0x280], R12 ;  /* 0x0002800c01007387 */ /* 0x0003e80000100a00 */
[----:B------:R-:W-:Y:S04]  /*27ba0*/  STL.64 [R1+0x288], R14 ;  /* 0x0002880e01007387 */ /* 0x000fe80000100a00 */
[----:B-1----:R-:W3:Y:S04]  /*27bb0*/  LDL.LU R12, [R1+0x20] ;  /* 0x00002000010c7983 */ /* 0x002ee80000300800 */
[----:B------:R-:W3:Y:S01]  /*27bc0*/  LDL.LU R13, [R1+0x24] ;  /* 0x00002400010d7983 */ /* 0x000ee20000300800 */
[C---:B------:R-:W-:Y:S08]  /*27bd0*/  HMMA.1688.F32.TF32 R4, R20.reuse, R216, R4 ;  /* 0x000000d81404723c */ /* 0x040ff00000081004 */
[C---:B------:R-:W-:Y:S08]  /*27be0*/  HMMA.1688.F32.TF32 R160, R20.reuse, R212, R160 ;  /* 0x000000d414a0723c */ /* 0x040ff000000810a0 */
[C---:B------:R-:W-:Y:S08]  /*27bf0*/  HMMA.1688.F32.TF32 R100, R20.reuse, R208, R100 ;  /* 0x000000d01464723c */ /* 0x040ff00000081064 */
[----:B------:R-:W-:Y:S01]  /*27c00*/  HMMA.1688.F32.TF32 R8, R20, R204, R8 ;  /* 0x000000cc1408723c */ /* 0x000fe20000081008 */
[----:B------:R-:W-:Y:S04]  /*27c10*/  STL.64 [R1+0x260], R4 ;  /* 0x0002600401007387 */ /* 0x000fe80000100a00 */
[----:B------:R1:W-:Y:S01]  /*27c20*/  STL.64 [R1+0x268], R6 ;  /* 0x0002680601007387 */ /* 0x0003e20000100a00 */
[----:B------:R-:W-:-:S03]  /*27c30*/  MOV R221, R250 ;  /* 0x000000fa00dd7202 */ /* 0x000fc60000000f00 */
[----:B-1----:R-:W3:Y:S04]  /*27c40*/  LDL.LU.64 R6, [R1+0x1fc0] ;  /* 0x001fc00001067983 */ /* 0x002ee80000300a00 */
[----:B------:R-:W-:Y:S04]  /*27c50*/  STL.64 [R1+0x240], R160 ;  /* 0x000240a001007387 */ /* 0x000fe80000100a00 */
[----:B------:R1:W-:Y:S01]  /*27c60*/  STL.64 [R1+0x248], R162 ;  /* 0x000248a201007387 */ /* 0x0003e20000100a00 */
[----:B------:R-:W-:Y:S02]  /*27c70*/  IMAD.MOV.U32 R220, RZ, RZ, R251 ;  /* 0x000000ffffdc7224 */ /* 0x000fe400078e00fb */
[----:B------:R-:W-:Y:S01]  /*27c80*/  IMAD.MOV.U32 R225, RZ, RZ, R248 ;  /* 0x000000ffffe17224 */ /* 0x000fe200078e00f8 */
[----:B--2---:R-:W-:Y:S01]  /*27c90*/  LDS R24, [R0+UR12+0x6000] ;  /* 0x0060000c00187984 */ /* 0x004fe20008000800 */
[----:B------:R-:W-:-:S03]  /*27ca0*/  IMAD.MOV.U32 R224, RZ, RZ, R249 ;  /* 0x000000ffffe07224 */ /* 0x000fc600078e00f9 */
[----:B------:R-:W-:Y:S04]  /*27cb0*/  LDS R26, [R0+UR12+0x7000] ;  /* 0x0070000c001a7984 */ /* 0x000fe80008000800 */
[----:B-1----:R-:W2:Y:S04]  /*27cc0*/  LDL.LU.64 R162, [R1+0x1fb8] ;  /* 0x001fb80001a27983 */ /* 0x002ea80000300a00 */
[----:B------:R-:W2:Y:S04]  /*27cd0*/  LDL.LU.64 R160, [R1+0x1fb0] ;  /* 0x001fb00001a07983 */ /* 0x000ea80000300a00 */
[----:B------:R-:W-:Y:S04]  /*27ce0*/  STL.64 [R1+0x220], R100 ;  /* 0x0002206401007387 */ /* 0x000fe80000100a00 */
[----:B------:R1:W-:Y:S04]  /*27cf0*/  STL.64 [R1+0x228], R102 ;  /* 0x0002286601007387 */ /* 0x0003e80000100a00 */
[----:B------:R-:W-:Y:S04]  /*27d00*/  LDS R25, [R3+UR12+0x6000] ;  /* 0x0060000c03197984 */ /* 0x000fe80008000800 */
[----:B------:R-:W2:Y:S04]  /*27d10*/  LDS R27, [R3+UR12+0x7000] ;  /* 0x0070000c031b7984 */ /* 0x000ea80008000800 */
[----:B-1----:R-:W2:Y:S04]  /*27d20*/  LDL.LU.64 R102, [R1+0x1fa8] ;  /* 0x001fa80001667983 */ /* 0x002ea80000300a00 */
[----:B------:R-:W2:Y:S04]  /*27d30*/  LDL.LU.64 R100, [R1+0x1fa0] ;  /* 0x001fa00001647983 */ /* 0x000ea80000300a00 */
[----:B------:R-:W-:Y:S04]  /*27d40*/  STL.64 [R1+0x200], R8 ;  /* 0x0002000801007387 */ /* 0x000fe80000100a00 */
[----:B------:R1:W-:Y:S04]  /*27d50*/  STL.64 [R1+0x208], R10 ;  /* 0x0002080a01007387 */ /* 0x0003e80000100a00 */
[----:B-1----:R-:W2:Y:S04]  /*27d60*/  LDL.LU.64 R10, [R1+0x1f98] ;  /* 0x001f9800010a7983 */ /* 0x002ea80000300a00 */
[----:B------:R-:W2:Y:S04]  /*27d70*/  LDL.LU.64 R250, [R1+0x1f90] ;  /* 0x001f900001fa7983 */ /* 0x000ea80000300a00 */
[----:B------:R-:W2:Y:S01]  /*27d80*/  LDL.LU.64 R248, [R1+0x1f88] ;  /* 0x001f880001f87983 */ /* 0x000ea20000300a00 */
[----:B----4-:R-:W-:Y:S01]  /*27d90*/  IMAD.MOV.U32 R14, RZ, RZ, R252 ;  /* 0x000000ffff0e7224 */ /* 0x010fe200078e00fc */
[----:B---3--:R-:W-:-:S07]  /*27da0*/  MOV R15, R2 ;  /* 0x00000002000f7202 */ /* 0x008fce0000000f00 */
[----:B------:R-:W-:-:S15]  /*27db0*/  HMMA.1688.F32.TF32 R12, R20, R196, R12 ;  /* 0x000000c4140c723c */ /* 0x000fde000008100c */
[----:B------:R-:W-:-:S04]  /*27dc0*/  NOP ;  /* 0x0000000000007918 */ /* 0x000fc80000000000 */
[----:B------:R-:W-:Y:S04]  /*27dd0*/  STL.64 [R1+0x1c0], R12 ;  /* 0x0001c00c01007387 */ /* 0x000fe80000100a00 */
[----:B------:R1:W-:Y:S02]  /*27de0*/  STL.64 [R1+0x1c8], R14 ;  /* 0x0001c80e01007387 */ /* 0x0003e40000100a00 */
[----:B-1----:R-:W-:-:S15]  /*27df0*/  HMMA.1688.F32.TF32 R12, R20, R192, R32 ;  /* 0x000000c0140c723c */ /* 0x002fde0000081020 */
[----:B------:R-:W-:-:S04]  /*27e00*/  NOP ;  /* 0x0000000000007918 */ /* 0x000fc80000000000 */
[----:B------:R-:W-:Y:S01]  /*27e10*/  IMAD.MOV.U32 R217, RZ, RZ, R12 ;  /* 0x000000ffffd97224 */ /* 0x000fe200078e000c */
[----:B------:R-:W-:Y:S01]  /*27e20*/  MOV R216, R13 ;  /* 0x0000000d00d87202 */ /* 0x000fe20000000f00 */
[----:B------:R-:W-:Y:S02]  /*27e30*/  IMAD.MOV.U32 R213, RZ, RZ, R14 ;  /* 0x000000ffffd57224 */ /* 0x000fe400078e000e */
[----:B------:R-:W-:Y:S02]  /*27e40*/  IMAD.MOV.U32 R212, RZ, RZ, R15 ;  /* 0x000000ffffd47224 */ /* 0x000fe400078e000f */
[----:B------:R-:W-:Y:S08]  /*27e50*/  HMMA.1688.F32.TF32 R12, R20, R188, R36 ;  /* 0x000000bc140c723c */ /* 0x000ff00000081024 */
[----:B--2---:R-:W-:-:S15]  /*27e60*/  HMMA.1688.F32.TF32 R20, R24, R10, R248 ;  /* 0x0000000a1814723c */ /* 0x004fde00000810f8 */
[----:B------:R-:W-:-:S04]  /*27e70*/  NOP ;  /* 0x0000000000007918 */ /* 0x000fc80000000000 */
[----:B------:R-:W-:Y:S01]  /*27e80*/  IMAD.MOV.U32 R9, RZ, RZ, R20 ;  /* 0x000000ffff097224 */ /* 0x000fe200078e0014 */
[----:B------:R-:W-:Y:S01]  /*27e90*/  MOV R5, R22 ;  /* 0x0000001600057202 */ /* 0x000fe20000000f00 */
[----:B------:R-:W-:Y:S02]  /*27ea0*/  IMAD.MOV.U32 R8, RZ, RZ, R21 ;  /* 0x000000ffff087224 */ /* 0x000fe400078e0015 */
[----:B------:R-:W-:Y:S02]  /*27eb0*/  IMAD.MOV.U32 R4, RZ, RZ, R23 ;  /* 0x000000ffff047224 */ /* 0x000fe400078e0017 */
[----:B------:R-:W-:-:S15]  /*27ec0*/  HMMA.1688.F32.TF32 R20, R24, R6, R100 ;  /* 0x000000061814723c */ /* 0x000fde0000081064 */
[----:B------:R-:W-:-:S04]  /*27ed0*/  NOP ;  /* 0x0000000000007918 */ /* 0x000fc80000000000 */
[----:B------:R-:W-:Y:S01]  /*27ee0*/  IMAD.MOV.U32 R45, RZ, RZ, R20 ;  /* 0x000000ffff2d7224 */ /* 0x000fe200078e0014 */
[----:B------:R-:W-:Y:S01]  /*27ef0*/  MOV R44, R21 ;  /* 0x00000015002c7202 */ /* 0x000fe20000000f00 */
[----:B------:R-:W-:Y:S02]  /*27f00*/  IMAD.MOV.U32 R29, RZ, RZ, R22 ;  /* 0x000000ffff1d7224 */ /* 0x000fe400078e0016 */
[----:B------:R-:W-:Y:S02]  /*27f10*/  IMAD.MOV.U32 R28, RZ, RZ, R23 ;  /* 0x000000ffff1c7224 */ /* 0x000fe400078e0017 */
[----:B------:R-:W-:-:S15]  /*27f20*/  HMMA.1688.F32.TF32 R20, R24, R54, R104 ;  /* 0x000000361814723c */ /* 0x000fde0000081068 */
[----:B------:R-:W-:-:S04]  /*27f30*/  NOP ;  /* 0x0000000000007918 */ /* 0x000fc80000000000 */
[----:B------:R-:W-:Y:S01]  /*27f40*/  MOV R53, R20 ;  /* 0x0000001400357202 */ /* 0x000fe20000000f00 */
[----:B------:R-:W-:Y:S01]  /*27f50*/  IMAD.MOV.U32 R52, RZ, RZ, R21 ;  /* 0x000000ffff347224 */ /* 0x000fe200078e0015 */
[----:B------:R-:W-:Y:S01]  /*27f60*/  MOV R48, R23 ;  /* 0x0000001700307202 */ /* 0x000fe20000000f00 */
[----:B------:R-:W-:Y:S02]  /*27f70*/  IMAD.MOV.U32 R49, RZ, RZ, R22 ;  /* 0x000000ffff317224 */ /* 0x000fe400078e0016 */
[----:B------:R-:W-:Y:S01]  /*27f80*/  HMMA.1688.F32.TF32 R20, R24, R50, R108 ;  /* 0x000000321814723c */ /* 0x000fe2000008106c */
[----:B------:R-:W-:-:S15]  /*27f90*/  STL [R1+0x1f38], R4 ;  /* 0x001f380401007387 */ /* 0x000fde0000100800 */
[----:B------:R-:W-:-:S03]  /*27fa0*/  NOP ;  /* 0x0000000000007918 */ /* 0x000fc60000000000 */
[----:B------:R-:W-:Y:S01]  /*27fb0*/  IMAD.MOV.U32 R193, RZ, RZ, R20 ;  /* 0x000000ffffc17224 */ /* 0x000fe200078e0014 */
[----:B------:R-:W-:Y:S01]  /*27fc0*/  MOV R189, R22 ;  /* 0x0000001600bd7202 */ /* 0x000fe20000000f00 */
[----:B------:R-:W-:Y:S02]  /*27fd0*/  IMAD.MOV.U32 R192, RZ, RZ, R21 ;  /* 0x000000ffffc07224 */ /* 0x000fe400078e0015 */
[----:B------:R-:W-:Y:S02]  /*27fe0*/  IMAD.MOV.U32 R188, RZ, RZ, R23 ;  /* 0x000000ffffbc7224 */ /* 0x000fe400078e0017 */
[----:B------:R-:W-:Y:S01]  /*27ff0*/  HMMA.1688.F32.TF32 R20, R24, R46, R112 ;  /* 0x0000002e1814723c */ /* 0x000fe20000081070 */
[----:B------:R1:W-:Y:S04]  /*28000*/  STL [R1+0x1f34], R5 ;  /* 0x001f340501007387 */ /* 0x0003e80000100800 */
[----:B------:R2:W-:Y:S04]  /*28010*/  STL [R1+0x1f30], R8 ;  /* 0x001f300801007387 */ /* 0x0005e80000100800 */
[----:B------:R3:W-:Y:S10]  /*28020*/  STL [R1+0x1f2c], R9 ;  /* 0x001f2c0901007387 */ /* 0x0007f40000100800 */
[----:B-1----:R-:W-:Y:S01]  /*28030*/  IMAD.MOV.U32 R5, RZ, RZ, R20 ;  /* 0x000000ffff057224 */ /* 0x002fe200078e0014 */
[----:B--2---:R-:W-:Y:S01]  /*28040*/  MOV R8, R21 ;  /* 0x0000001500087202 */ /* 0x004fe20000000f00 */
[----:B---3--:R-:W-:-:S02]  /*28050*/  IMAD.MOV.U32 R9, RZ, RZ, R22 ;  /* 0x000000ffff097224 */ /* 0x008fc400078e0016 */
[----:B------:R-:W-:Y:S02]  /*28060*/  IMAD.MOV.U32 R2, RZ, RZ, R23 ;  /* 0x000000ffff027224 */ /* 0x000fe400078e0017 */
[C---:B------:R-:W-:Y:S01]  /*28070*/  HMMA.1688.F32.TF32 R20, R24.reuse, R30, R56 ;  /* 0x0000001e1814723c */ /* 0x040fe20000081038 */
[----:B------:R1:W-:Y:S04]  /*28080*/  STL [R1+0x1f44], R29 ;  /* 0x001f441d01007387 */ /* 0x0003e80000100800 */
[----:B------:R2:W-:Y:S04]  /*28090*/  STL [R1+0x1f40], R44 ;  /* 0x001f402c01007387 */ /* 0x0005e80000100800 */
[----:B------:R3:W-:Y:S01]  /*280a0*/  STL [R1+0x1f3c], R45 ;  /* 0x001f3c2d01007387 */ /* 0x0007e20000100800 */
[----:B------:R-:W-:Y:S09]  /*280b0*/  HMMA.1688.F32.TF32 R36, R24, R222, R64 ;  /* 0x000000de1824723c */ /* 0x000ff20000081040 */
[----:B-1----:R-:W-:Y:S01]  /*280c0*/  MOV R29, R20 ;  /* 0x00000014001d7202 */ /* 0x002fe20000000f00 */
[----:B--2---:R-:W-:Y:S01]  /*280d0*/  IMAD.MOV.U32 R44, RZ, RZ, R21 ;  /* 0x000000ffff2c7224 */ /* 0x004fe200078e0015 */
[----:B------:R-:W-:Y:S01]  /*280e0*/  MOV R4, R23 ;  /* 0x0000001700047202 */ /* 0x000fe20000000f00 */
[----:B---3--:R-:W-:-:S02]  /*280f0*/  IMAD.MOV.U32 R45, RZ, RZ, R22 ;  /* 0x000000ffff2d7224 */ /* 0x008fc400078e0016 */
[C---:B------:R-:W-:Y:S08]  /*28100*/  HMMA.1688.F32.TF32 R20, R24.reuse, R226, R60 ;  /* 0x000000e21814723c */ /* 0x040ff0000008103c */
[----:B------:R-:W-:Y:S11]  /*28110*/  HMMA.1688.F32.TF32 R32, R24, R218, R68 ;  /* 0x000000da1820723c */ /* 0x000ff60000081044 */
[----:B------:R-:W-:Y:S01]  /*28120*/  STL.64 [R1+0x2a0], R20 ;  /* 0x0002a01401007387 */ /* 0x000fe20000100a00 */
[----:B------:R-:W-:-:S03]  /*28130*/  IMAD.MOV.U32 R252, RZ, RZ, R23 ;  /* 0x000000fffffc7224 */ /* 0x000fc600078e0017 */
[----:B------:R1:W-:Y:S04]  /*28140*/  STL [R1+0x2a8], R22 ;  /* 0x0002a81601007387 */ /* 0x0003e80000100800 */
[----:B------:R-:W-:Y:S04]  /*28150*/  STL.64 [R1+0x290], R36 ;  /* 0x0002902401007387 */ /* 0x000fe80000100a00 */
[----:B------:R2:W-:Y:S01]  /*28160*/  STL.64 [R1+0x298], R38 ;  /* 0x0002982601007387 */ /* 0x0005e20000100a00 */
[C---:B-1----:R-:W-:Y:S03]  /*28170*/  HMMA.1688.F32.TF32 R20, R24.reuse, R214, R72 ;  /* 0x000000d61814723c */ /* 0x042fe60000081048 */
[----:B------:R-:W-:Y:S04]  /*28180*/  STL.64 [R1+0x270], R32 ;  /* 0x0002702001007387 */ /* 0x000fe80000100a00 */
[----:B------:R1:W-:Y:S01]  /*28190*/  STL.64 [R1+0x278], R34 ;  /* 0x0002782201007387 */ /* 0x0003e20000100a00 */
[C---:B--2---:R-:W-:Y:S08]  /*281a0*/  HMMA.1688.F32.TF32 R36, R24.reuse, R210, R76 ;  /* 0x000000d21824723c */ /* 0x044ff0000008104c */
[----:B-1----:R-:W-:Y:S03]  /*281b0*/  HMMA.1688.F32.TF32 R32, R24, R206, R80 ;  /* 0x000000ce1820723c */ /* 0x002fe60000081050 */
[----:B------:R1:W-:Y:S04]  /*281c0*/  STL.64 [R1+0x250], R20 ;  /* 0x0002501401007387 */ /* 0x0003e80000100a00 */
[----:B------:R2:W-:Y:S04]  /*281d0*/  STL.64 [R1+0x258], R22 ;  /* 0x0002581601007387 */ /* 0x0005e80000100a00 */
[----:B-1----:R-:W3:Y:S04]  /*281e0*/  LDL.LU R20, [R1+0x530] ;  /* 0x0005300001147983 */ /* 0x002ee80000300800 */
[----:B------:R1:W-:Y:S04]  /*281f0*/  STL.64 [R1+0x230], R36 ;  /* 0x0002302401007387 */ /* 0x0003e80000100a00 */
[----:B------:R4:W-:Y:S04]  /*28200*/  STL.64 [R1+0x238], R38 ;  /* 0x0002382601007387 */ /* 0x0009e80000100a00 */
[----:B------:R-:W-:Y:S04]  /*28210*/  STL.64 [R1+0x210], R32 ;  /* 0x0002102001007387 */ /* 0x000fe80000100a00 */
[----:B------:R1:W-:Y:S04]  /*28220*/  STL.64 [R1+0x218], R34 ;  /* 0x0002182201007387 */ /* 0x0003e80000100a00 */
[----:B------:R-:W3:Y:S04]  /*28230*/  LDL.LU R21, [R1+0x534] ;  /* 0x0005340001157983 */ /* 0x000ee80000300800 */
[----:B--2---:R-:W3:Y:S04]  /*28240*/  LDL.LU R22, [R1+0x538] ;  /* 0x0005380001167983 */ /* 0x004ee80000300800 */
[----:B------:R-:W3:Y:S01]  /*28250*/  LDL.LU R23, [R1+0x53c] ;  /* 0x00053c0001177983 */ /* 0x000ee20000300800 */
[----:B-1----:R-:W-:-:S03]  /*28260*/  IMAD.MOV.U32 R36, RZ, RZ, R156 ;  /* 0x000000ffff247224 */ /* 0x002fc600078e009c */
[----:B------:R-:W2:Y:S01]  /*28270*/  LDL.LU R248, [R1+0x5f0] ;  /* 0x0005f00001f87983 */ /* 0x000ea20000300800 */
[----:B------:R-:W-:-:S03]  /*28280*/  MOV R37, R157 ;  /* 0x0000009d00257202 */ /* 0x000fc60000000f00 */
[----:B------:R-:W2:Y:S01]  /*28290*/  LDL.LU R249, [R1+0x5f4] ;  /* 0x0005f40001f97983 */ /* 0x000ea20000300800 */
[----:B----4-:R-:W-:-:S03]  /*282a0*/  IMAD.MOV.U32 R38, RZ, RZ, R158 ;  /* 0x000000ffff267224 */ /* 0x010fc600078e009e */
[----:B------:R-:W2:Y:S01]  /*282b0*/  LDL.LU R250, [R1+0x5f8] ;  /* 0x0005f80001fa7983 */ /* 0x000ea20000300800 */
[----:B------:R-:W-:-:S03]  /*282c0*/  IMAD.MOV.U32 R39, RZ, RZ, R159 ;  /* 0x000000ffff277224 */ /* 0x000fc600078e009f */
[----:B------:R-:W2:Y:S04]  /*282d0*/  LDL.LU R251, [R1+0x5fc] ;  /* 0x0005fc0001fb7983 */ /* 0x000ea80000300800 */
[----:B------:R-:W4:Y:S04]  /*282e0*/  LDL.LU R156, [R1+0x1f84] ;  /* 0x001f8400019c7983 */ /* 0x000f280000300800 */
[----:B------:R-:W4:Y:S04]  /*282f0*/  LDL.LU R157, [R1+0x1f80] ;  /* 0x001f8000019d7983 */ /* 0x000f280000300800 */
[----:B------:R-:W4:Y:S04]  /*28300*/  LDL.LU R158, [R1+0x1f7c] ;  /* 0x001f7c00019e7983 */ /* 0x000f280000300800 */
[----:B------:R-:W4:Y:S01]  /*28310*/  LDL.LU R159, [R1+0x1f78] ;  /* 0x001f7800019f7983 */ /* 0x000f220000300800 */
[----:B------:R-:W-:Y:S01]  /*28320*/  MOV R209, R12 ;  /* 0x0000000c00d17202 */ /* 0x000fe20000000f00 */
[----:B------:R-:W-:Y:S01]  /*28330*/  IMAD.MOV.U32 R208, RZ, RZ, R13 ;  /* 0x000000ffffd07224 */ /* 0x000fe200078e000d */
[----:B------:R-:W-:Y:S01]  /*28340*/  MOV R204, R15 ;  /* 0x0000000f00cc7202 */ /* 0x000fe20000000f00 */
[----:B------:R-:W-:Y:S01]  /*28350*/  IMAD.MOV.U32 R205, RZ, RZ, R14 ;  /* 0x000000ffffcd7224 */ /* 0x000fe200078e000e */
[----:B------:R-:W-:Y:S04]  /*28360*/  LDS R12, [R0+UR12+0x6080] ;  /* 0x0060800c000c7984 */ /* 0x000fe80008000800 */
[----:B------:R-:W-:Y:S04]  /*28370*/  LDS R14, [R0+UR12+0x7080] ;  /* 0x0070800c000e7984 */ /* 0x000fe80008000800 */
[----:B------:R-:W-:Y:S04]  /*28380*/  LDS R13, [R3+UR12+0x6080] ;  /* 0x0060800c030d7984 */ /* 0x000fe80008000800 */
[----:B------:R-:W1:Y:S01]  /*28390*/  LDS R15, [R3+UR12+0x7080] ;  /* 0x0070800c030f7984 */ /* 0x000e620008000800 */
        /* <DEDUP_REMOVED lines=10> */
[----:B------:R-:W-:Y:S04]  /*28440*/  STL.64 [R1+0x190], R24 ;  /* 0x0001901801007387 */ /* 0x000fe80000100a00 */
[----:B------:R1:W-:Y:S02]  /*28450*/  STL.64 [R1+0x198], R26 ;  /* 0x0001981a01007387 */ /* 0x0003e40000100a00 */
[C---:B-1----:R-:W-:Y:S02]  /*28460*/  HMMA.1688.F32.TF32 R56, R12.reuse, R6, R160 ;  /* 0x000000060c38723c */ /* 0x042fe400000810a0 */
[----:B------:R-:W-:Y:S04]  /*28470*/  LDS R32, [R0+UR12+0x6100] ;  /* 0x0061000c00207984 */ /* 0x000fe80008000800 */
[----:B------:R-:W-:Y:S02]  /*28480*/  LDS R34, [R0+UR12+0x7100] ;  /* 0x0071000c00227984 */ /* 0x000fe40008000800 */
[----:B------:R-:W-:Y:S02]  /*28490*/  HMMA.1688.F32.TF32 R24, R12, R54, R164 ;  /* 0x000000360c18723c */ /* 0x000fe400000810a4 */
[----:B------:R-:W-:Y:S04]  /*284a0*/  LDS R33, [R3+UR12+0x6100] ;  /* 0x0061000c03217984 */ /* 0x000fe80008000800 */
[----:B------:R-:W3:Y:S01]  /*284b0*/  LDS R35, [R3+UR12+0x7100] ;  /* 0x0071000c03237984 */ /* 0x000ee20008000800 */
[----:B------:R-:W-:Y:S01]  /*284c0*/  MOV R112, R184 ;  /* 0x000000b800707202 */ /* 0x000fe20000000f00 */
[----:B------:R-:W-:Y:S01]  /*284d0*/  IMAD.MOV.U32 R113, RZ, RZ, R185 ;  /* 0x000000ffff717224 */ /* 0x000fe200078e00b9 */
[----:B------:R-:W-:Y:S01]  /*284e0*/  MOV R115, R172 ;  /* 0x000000ac00737202 */ /* 0x000fe20000000f00 */
[----:B------:R-:W-:Y:S01]  /*284f0*/  IMAD.MOV.U32 R114, RZ, RZ, R186 ;  /* 0x000000ffff727224 */ /* 0x000fe200078e00ba */
[----:B------:R-:W-:Y:S01]  /*28500*/  MOV R109, R231 ;  /* 0x000000e7006d7202 */ /* 0x000fe20000000f00 */
[----:B------:R-:W-:Y:S01]  /*28510*/  IMAD.MOV.U32 R108, RZ, RZ, R230 ;  /* 0x000000ffff6c7224 */ /* 0x000fe200078e00e6 */
[----:B------:R-:W-:Y:S01]  /*28520*/  LDS R96, [R0+UR12+0x6180] ;  /* 0x0061800c00607984 */ /* 0x000fe20008000800 */
[----:B------:R-:W-:-:S02]  /*28530*/  IMAD.MOV.U32 R110, RZ, RZ, R235 ;  /* 0x000000ffff6e7224 */ /* 0x000fc400078e00eb */
[----:B------:R-:W-:Y:S01]  /*28540*/  IMAD.MOV.U32 R111, RZ, RZ, R239 ;  /* 0x000000ffff6f7224 */ /* 0x000fe200078e00ef */
[----:B------:R-:W-:Y:S04]  /*28550*/  LDS R98, [R0+UR12+0x7180] ;  /* 0x0071800c00627984 */ /* 0x000fe80008000800 */
[----:B------:R-:W-:Y:S04]  /*28560*/  LDS R97, [R3+UR12+0x6180] ;  /* 0x0061800c03617984 */ /* 0x000fe80008000800 */
[----:B------:R-:W1:Y:S01]  /*28570*/  LDS R99, [R3+UR12+0x7180] ;  /* 0x0071800c03637984 */ /* 0x000e620008000800 */
[----:B----4-:R-:W-:-:S15]  /*28580*/  HMMA.1688.F32.TF32 R60, R12, R10, R156 ;  /* 0x0000000a0c3c723c */ /* 0x010fde000008109c */
[----:B------:R-:W-:-:S04]  /*28590*/  NOP ;  /* 0x0000000000007918 */ /* 0x000fc80000000000 */
[----:B------:R-:W-:Y:S04]  /*285a0*/  STL.64 [R1+0x180], R60 ;  /* 0x0001803c01007387 */ /* 0x000fe80000100a00 */
[----:B------:R4:W-:Y:S04]  /*285b0*/  STL.64 [R1+0x188], R62 ;  /* 0x0001883e01007387 */ /* 0x0009e80000100a00 */
[----:B------:R-:W-:Y:S04]  /*285c0*/  STL.64 [R1+0x160], R56 ;  /* 0x0001603801007387 */ /* 0x000fe80000100a00 */
[----:B------:R1:W-:Y:S01]  /*285d0*/  STL.64 [R1+0x168], R58 ;  /* 0x0001683a01007387 */ /* 0x0003e20000100a00 */
[C---:B----4-:R-:W-:Y:S03]  /*285e0*/  HMMA.1688.F32.TF32 R60, R12.reuse, R50, R168 ;  /* 0x000000320c3c723c */ /* 0x050fe600000810a8 */
[----:B------:R-:W-:Y:S04]  /*285f0*/  STL.64 [R1+0x150], R24 ;  /* 0x0001501801007387 */ /* 0x000fe80000100a00 */
[----:B------:R4:W-:Y:S01]  /*28600*/  STL.64 [R1+0x158], R26 ;  /* 0x0001581a01007387 */ /* 0x0009e20000100a00 */
[C---:B-1----:R-:W-:Y:S08]  /*28610*/  HMMA.1688.F32.TF32 R56, R12.reuse, R46, R176 ;  /* 0x0000002e0c38723c */ /* 0x042ff000000810b0 */
[C---:B----4-:R-:W-:Y:S03]  /*28620*/  HMMA.1688.F32.TF32 R24, R12.reuse, R30, R116 ;  /* 0x0000001e0c18723c */ /* 0x050fe60000081074 */
[----:B------:R-:W-:Y:S04]  /*28630*/  STL.64 [R1+0x140], R60 ;  /* 0x0001403c01007387 */ /* 0x000fe80000100a00 */
[----:B------:R1:W-:Y:S04]  /*28640*/  STL.64 [R1+0x148], R62 ;  /* 0x0001483e01007387 */ /* 0x0003e80000100a00 */
[----:B------:R-:W-:Y:S04]  /*28650*/  STL.64 [R1+0x130], R56 ;  /* 0x0001303801007387 */ /* 0x000fe80000100a00 */
[----:B------:R4:W-:Y:S01]  /*28660*/  STL.64 [R1+0x138], R58 ;  /* 0x0001383a01007387 */ /* 0x0009e20000100a00 */
[C---:B-1----:R-:W-:Y:S03]  /*28670*/  HMMA.1688.F32.TF32 R60, R12.reuse, R226, R120 ;  /* 0x000000e20c3c723c */ /* 0x042fe60000081078 */
[----:B------:R-:W-:Y:S04]  /*28680*/  STL.64 [R1+0x120], R24 ;  /* 0x0001201801007387 */ /* 0x000fe80000100a00 */
[----:B------:R1:W-:Y:S01]  /*28690*/  STL.64 [R1+0x128], R26 ;  /* 0x0001281a01007387 */ /* 0x0003e20000100a00 */
[C---:B----4-:R-:W-:Y:S08]  /*286a0*/  HMMA.1688.F32.TF32 R56, R12.reuse, R222, R124 ;  /* 0x000000de0c38723c */ /* 0x050ff0000008107c */
        /* <DEDUP_REMOVED lines=17> */
[C---:B----4-:R-:W-:Y:S03]  /*287c0*/  HMMA.1688.F32.TF32 R56, R12.reuse, R198, R148 ;  /* 0x000000c60c38723c */ /* 0x050fe60000081094 */
[----:B------:R-:W-:Y:S04]  /*287d0*/  LDS R144, [R0+UR12+0x6200] ;  /* 0x0062000c00907984 */ /* 0x000fe80008000800 */
[----:B------:R-:W-:Y:S01]  /*287e0*/  LDS R146, [R0+UR12+0x7200] ;  /* 0x0072000c00927984 */ /* 0x000fe20008000800 */
[C---:B-1----:R-:W-:Y:S03]  /*287f0*/  HMMA.1688.F32.TF32 R24, R12.reuse, R194, R152 ;  /* 0x000000c20c18723c */ /* 0x042fe60000081098 */
[----:B------:R-:W-:Y:S04]  /*28800*/  LDS R145, [R3+UR12+0x6200] ;  /* 0x0062000c03917984 */ /* 0x000fe80008000800 */
[----:B------:R-:W-:Y:S01]  /*28810*/  STL.64 [R1+0xb0], R60 ;  /* 0x0000b03c01007387 */ /* 0x000fe20000100a00 */
[----:B------:R-:W-:Y:S03]  /*28820*/  HMMA.1688.F32.TF32 R12, R12, R190, R16 ;  /* 0x000000be0c0c723c */ /* 0x000fe60000081010 */
[----:B------:R-:W-:Y:S04]  /*28830*/  STL.64 [R1+0xb8], R62 ;  /* 0x0000b83e01007387 */ /* 0x000fe80000100a00 */
[----:B------:R-:W-:Y:S04]  /*28840*/  STL.64 [R1+0xa0], R56 ;  /* 0x0000a03801007387 */ /* 0x000fe80000100a00 */
[----:B------:R-:W-:Y:S04]  /*28850*/  STL.64 [R1+0xa8], R58 ;  /* 0x0000a83a01007387 */ /* 0x000fe80000100a00 */
[----:B------:R-:W-:Y:S04]  /*28860*/  STL.64 [R1+0x80], R24 ;  /* 0x0000801801007387 */ /* 0x000fe80000100a00 */
[----:B------:R-:W-:Y:S04]  /*28870*/  STL.64 [R1+0x88], R26 ;  /* 0x0000881a01007387 */ /* 0x000fe80000100a00 */
[----:B------:R-:W-:Y:S04]  /*28880*/  STL.64 [R1+0x60], R12 ;  /* 0x0000600c01007387 */ /* 0x000fe80000100a00 */
[----:B------:R2:W-:Y:S01]  /*28890*/  STL.64 [R1+0x68], R14 ;  /* 0x0000680e01007387 */ /* 0x0005e20000100a00 */
[C---:B---3--:R-:W-:Y:S03]  /*288a0*/  HMMA.1688.F32.TF32 R20, R32.reuse, R6, R20 ;  /* 0x000000062014723c */ /* 0x048fe60000081014 */
[----:B------:R-:W1:Y:S04]  /*288b0*/  LDS R147, [R3+UR12+0x7200] ;  /* 0x0072000c03937984 */ /* 0x000e680008000800 */
[----:B------:R-:W-:Y:S01]  /*288c0*/  LDS R148, [R0+UR12+0x6280] ;  /* 0x0062800c00947984 */ /* 0x000fe20008000800 */
[C---:B--2---:R-:W-:Y:S03]  /*288d0*/  HMMA.1688.F32.TF32 R12, R32.reuse, R10, R248 ;  /* 0x0000000a200c723c */ /* 0x044fe600000810f8 */
[----:B------:R-:W-:Y:S04]  /*288e0*/  LDS R150, [R0+UR12+0x7280] ;  /* 0x0072800c00967984 */ /* 0x000fe80008000800 */
[----:B------:R-:W-:Y:S01]  /*288f0*/  LDS R149, [R3+UR12+0x6280] ;  /* 0x0062800c03957984 */ /* 0x000fe20008000800 */
[C---:B------:R-:W-:Y:S03]  /*28900*/  HMMA.1688.F32.TF32 R16, R32.reuse, R54, R36 ;  /* 0x000000362010723c */ /* 0x040fe60000081024 */
[----:B------:R-:W2:Y:S08]  /*28910*/  LDS R151, [R3+UR12+0x7280] ;  /* 0x0072800c03977984 */ /* 0x000eb00008000800 */
[----:B------:R-:W-:Y:S04]  /*28920*/  STL.64 [R1+0x30], R12 ;  /* 0x0000300c01007387 */ /* 0x000fe80000100a00 */
[----:B------:R3:W-:Y:S02]  /*28930*/  STL.64 [R1+0x38], R14 ;  /* 0x0000380e01007387 */ /* 0x0007e40000100a00 */
[----:B---3--:R-:W-:Y:S02]  /*28940*/  HMMA.1688.F32.TF32 R12, R32, R50, R180 ;  /* 0x00000032200c723c */ /* 0x008fe400000810b4 */
[----:B------:R3:W-:Y:S04]  /*28950*/  STL.64 [R1+0x20], R20 ;  /* 0x0000201401007387 */ /* 0x0007e80000100a00 */
[----:B------:R4:W-:Y:S04]  /*28960*/  STL.64 [R1+0x28], R22 ;  /* 0x0000281601007387 */ /* 0x0009e80000100a00 */
[----:B------:R-:W2:Y:S04]  /*28970*/  LDL.LU R36, [R1+0x610] ;  /* 0x0006100001247983 */ /* 0x000ea80000300800 */
[----:B------:R-:W-:Y:S04]  /*28980*/  STL.64 [R1+0x10], R16 ;  /* 0x0000101001007387 */ /* 0x000fe80000100a00 */
[----:B------:R1:W-:Y:S04]  /*28990*/  STL.64 [R1+0x18], R18 ;  /* 0x0000181201007387 */ /* 0x0003e80000100a00 */
[----:B------:R-:W-:Y:S04]  /*289a0*/  STL.64 [R1], R12 ;  /* 0x0000000c01007387 */ /* 0x000fe80000100a00 */
[----:B------:R1:W-:Y:S04]  /*289b0*/  STL.64 [R1+0x8], R14 ;  /* 0x0000080e01007387 */ /* 0x0003e80000100a00 */
        /* <DEDUP_REMOVED lines=15> */
[----:B---3--:R-:W-:-:S03]  /*28ab0*/  IMAD.MOV.U32 R20, RZ, RZ, R173 ;  /* 0x000000ffff147224 */ /* 0x008fc600078e00ad */
[----:B------:R-:W3:Y:S01]  /*28ac0*/  LDL.LU R184, [R1+0x1f74] ;  /* 0x001f740001b87983 */ /* 0x000ee20000300800 */
[----:B------:R-:W-:-:S03]  /*28ad0*/  IMAD.MOV.U32 R21, RZ, RZ, R174 ;  /* 0x000000ffff157224 */ /* 0x000fc600078e00ae */
[----:B------:R-:W3:Y:S01]  /*28ae0*/  LDL.LU R185, [R1+0x1f70] ;  /* 0x001f700001b97983 */ /* 0x000ee20000300800 */
[----:B----4-:R-:W-:-:S03]  /*28af0*/  MOV R22, R175 ;  /* 0x000000af00167202 */ /* 0x010fc60000000f00 */
[----:B------:R-:W3:Y:S04]  /*28b00*/  LDL.LU R186, [R1+0x1f6c] ;  /* 0x001f6c0001ba7983 */ /* 0x000ee80000300800 */
[----:B------:R-:W4:Y:S01]  /*28b10*/  LDL.LU R172, [R1+0x1f68] ;  /* 0x001f680001ac7983 */ /* 0x000f220000300800 */
[----:B------:R-:W-:-:S03]  /*28b20*/  IMAD.MOV.U32 R23, RZ, RZ, R187 ;  /* 0x000000ffff177224 */ /* 0x000fc600078e00bb */
[----:B------:R-:W4:Y:S04]  /*28b30*/  LDL.LU R173, [R1+0x1f64] ;  /* 0x001f640001ad7983 */ /* 0x000f280000300800 */
[----:B------:R-:W4:Y:S04]  /*28b40*/  LDL.LU R174, [R1+0x1f60] ;  /* 0x001f600001ae7983 */ /* 0x000f280000300800 */
[----:B------:R-:W4:Y:S04]  /*28b50*/  LDL.LU R175, [R1+0x1f5c] ;  /* 0x001f5c0001af7983 */ /* 0x000f280000300800 */
[----:B------:R-:W3:Y:S04]  /*28b60*/  LDL.LU R187, [R1+0x1f58] ;  /* 0x001f580001bb7983 */ /* 0x000ee80000300800 */
[----:B------:R-:W3:Y:S04]  /*28b70*/  LDL.LU R230, [R1+0x1f54] ;  /* 0x001f540001e67983 */ /* 0x000ee80000300800 */
[----:B------:R-:W3:Y:S04]  /*28b80*/  LDL.LU R231, [R1+0x1f50] ;  /* 0x001f500001e77983 */ /* 0x000ee80000300800 */
[----:B------:R-:W3:Y:S04]  /*28b90*/  LDL.LU R235, [R1+0x1f4c] ;  /* 0x001f4c0001eb7983 */ /* 0x000ee80000300800 */
[----:B------:R-:W3:Y:S01]  /*28ba0*/  LDL.LU R239, [R1+0x1f48] ;  /* 0x001f480001ef7983 */ /* 0x000ee20000300800 */
[C---:B------:R-:W-:Y:S08]  /*28bb0*/  HMMA.1688.F32.TF32 R240, R32.reuse, R214, R240 ;  /* 0x000000d620f0723c */ /* 0x040ff000000810f0 */
[C---:B------:R-:W-:Y:S08]  /*28bc0*/  HMMA.1688.F32.TF32 R244, R32.reuse, R210, R244 ;  /* 0x000000d220f4723c */ /* 0x040ff000000810f4 */
[C---:B-1----:R-:W-:Y:S08]  /*28bd0*/  HMMA.1688.F32.TF32 R16, R32.reuse, R202, R112 ;  /* 0x000000ca2010723c */ /* 0x042ff00000081070 */
[C---:B------:R-:W-:Y:S08]  /*28be0*/  HMMA.1688.F32.TF32 R20, R32.reuse, R198, R20 ;  /* 0x000000c62014723c */ /* 0x040ff00000081014 */
[----:B------:R-:W-:Y:S08]  /*28bf0*/  HMMA.1688.F32.TF32 R24, R32, R194, R108 ;  /* 0x000000c22018723c */ /* 0x000ff0000008106c */
[C---:B--2---:R-:W-:Y:S08]  /*28c00*/  HMMA.1688.F32.TF32 R104, R96.reuse, R6, R104 ;  /* 0x000000066068723c */ /* 0x044ff00000081068 */
[----:B------:R-:W-:Y:S08]  /*28c10*/  HMMA.1688.F32.TF32 R100, R96, R10, R100 ;  /* 0x0000000a6064723c */ /* 0x000ff00000081064 */
[C---:B------:R-:W-:Y:S08]  /*28c20*/  HMMA.1688.F32.TF32 R12, R32.reuse, R206, R56 ;  /* 0x000000ce200c723c */ /* 0x040ff00000081038 */
[C---:B----4-:R-:W-:Y:S08]  /*28c30*/  HMMA.1688.F32.TF32 R248, R32.reuse, R46, R172 ;  /* 0x0000002e20f8723c */ /* 0x050ff000000810ac */
[C---:B---3--:R-:W-:Y:S08]  /*28c40*/  HMMA.1688.F32.TF32 R184, R32.reuse, R30, R184 ;  /* 0x0000001e20b8723c */ /* 0x048ff000000810b8 */
[C---:B------:R-:W-:Y:S08]  /*28c50*/  HMMA.1688.F32.TF32 R180, R32.reuse, R226, R228 ;  /* 0x000000e220b4723c */ /* 0x040ff000000810e4 */
[C---:B------:R-:W-:Y:S08]  /*28c60*/  HMMA.1688.F32.TF32 R176, R32.reuse, R222, R232 ;  /* 0x000000de20b0723c */ /* 0x040ff000000810e8 */
[C---:B------:R-:W-:Y:S01]  /*28c70*/  HMMA.1688.F32.TF32 R236, R32.reuse, R218, R236 ;  /* 0x000000da20ec723c */ /* 0x040fe200000810ec */
[----:B------:R-:W-:Y:S04]  /*28c80*/  STL.64 [R1+0x1de0], R250 ;  /* 0x001de0fa01007387 */ /* 0x000fe80000100a00 */
[----:B------:R-:W-:Y:S03]  /*28c90*/  STL.64 [R1+0x1dd8], R248 ;  /* 0x001dd8f801007387 */ /* 0x000fe60000100a00 */
        /* <DEDUP_REMOVED lines=21> */
[----:B------:R-:W-:Y:S04]  /*28df0*/  STL.64 [R1+0x1e90], R34 ;  /* 0x001e902201007387 */ /* 0x000fe80000100a00 */
[----:B------:R-:W-:Y:S01]  /*28e00*/  STL.64 [R1+0x1e88], R32 ;  /* 0x001e882001007387 */ /* 0x000fe20000100a00 */
[C---:B------:R-:W-:Y:S03]  /*28e10*/  HMMA.1688.F32.TF32 R108, R96.reuse, R54, R36 ;  /* 0x00000036606c723c */ /* 0x040fe60000081024 */
[----:B------:R-:W-:Y:S04]  /*28e20*/  STL.64 [R1+0x1ea0], R102 ;  /* 0x001ea06601007387 */ /* 0x000fe80000100a00 */
[----:B------:R-:W-:Y:S04]  /*28e30*/  STL.64 [R1+0x1e98], R100 ;  /* 0x001e986401007387 */ /* 0x000fe80000100a00 */
[----:B------:R-:W-:Y:S04]  /*28e40*/  STL.64 [R1+0x1eb0], R106 ;  /* 0x001eb06a01007387 */ /* 0x000fe80000100a00 */
[----:B------:R-:W-:Y:S04]  /*28e50*/  STL.64 [R1+0x1ea8], R104 ;  /* 0x001ea86801007387 */ /* 0x000fe80000100a00 */
        /* <DEDUP_REMOVED lines=32> */
[----:B------:R-:W-:Y:S04]  /*29060*/  STL.64 [R1+0x1ec0], R110 ;  /* 0x001ec06e01007387 */ /* 0x000fe80000100a00 */
[----:B------:R-:W-:Y:S01]  /*29070*/  STL.64 [R1+0x1eb8], R108 ;  /* 0x001eb86c01007387 */ /* 0x000fe20000100a00 */
[C---:B---3--:R-:W-:Y:S08]  /*29080*/  HMMA.1688.F32.TF32 R36, R96.reuse, R50, R36 ;  /* 0x000000326024723c */ /* 0x048ff00000081024 */
[C---:B----4-:R-:W-:Y:S11]  /*29090*/  HMMA.1688.F32.TF32 R40, R96.reuse, R46, R76 ;  /* 0x0000002e6028723c */ /* 0x050ff6000008104c */
[----:B------:R-:W-:Y:S01]  /*290a0*/  STL [R1+0x1da8], R36 ;  /* 0x001da82401007387 */ /* 0x000fe20000100800 */
[C---:B--2---:R-:W-:Y:S03]  /*290b0*/  HMMA.1688.F32.TF32 R56, R96.reuse, R30, R56 ;  /* 0x0000001e6038723c */ /* 0x044fe60000081038 */
[----:B------:R2:W-:Y:S04]  /*290c0*/  STL [R1+0x1da4], R37 ;  /* 0x001da42501007387 */ /* 0x0005e80000100800 */
[----:B------:R3:W-:Y:S01]  /*290d0*/  STL [R1+0x1da0], R38 ;  /* 0x001da02601007387 */ /* 0x0007e20000100800 */
[C---:B------:R-:W-:Y:S03]  /*290e0*/  HMMA.1688.F32.TF32 R60, R96.reuse, R226, R60 ;  /* 0x000000e2603c723c */ /* 0x040fe6000008103c */
[----:B------:R-:W-:Y:S04]  /*290f0*/  STL [R1+0x1d9c], R39 ;  /* 0x001d9c2701007387 */ /* 0x000fe80000100800 */
[----:B------:R-:W-:Y:S04]  /*29100*/  STL [R1+0x1db8], R40 ;  /* 0x001db82801007387 */ /* 0x000fe80000100800 */
[----:B------:R-:W-:Y:S01]  /*29110*/  STL [R1+0x1db4], R41 ;  /* 0x001db42901007387 */ /* 0x000fe20000100800 */
[C---:B------:R-:W-:Y:S03]  /*29120*/  HMMA.1688.F32.TF32 R72, R96.reuse, R214, R72 ;  /* 0x000000d66048723c */ /* 0x040fe60000081048 */
[----:B------:R-:W-:Y:S04]  /*29130*/  STL [R1+0x1db0], R42 ;  /* 0x001db02a01007387 */ /* 0x000fe80000100800 */
[----:B------:R-:W-:Y:S01]  /*29140*/  STL [R1+0x1dac], R43 ;  /* 0x001dac2b01007387 */ /* 0x000fe20000100800 */
[C---:B------:R-:W-:Y:S03]  /*29150*/  HMMA.1688.F32.TF32 R64, R96.reuse, R222, R64 ;  /* 0x000000de6040723c */ /* 0x040fe60000081040 */
[----:B------:R-:W-:Y:S04]  /*29160*/  STL [R1+0x1dc4], R56 ;  /* 0x001dc43801007387 */ /* 0x000fe80000100800 */
[----:B------:R-:W-:Y:S01]  /*29170*/  STL [R1+0x1dc0], R57 ;  /* 0x001dc03901007387 */ /* 0x000fe20000100800 */
[C---:B------:R-:W-:Y:S03]  /*29180*/  HMMA.1688.F32.TF32 R68, R96.reuse, R218, R68 ;  /* 0x000000da6044723c */ /* 0x040fe60000081044 */
[----:B------:R-:W-:Y:S04]  /*29190*/  STL [R1+0x1dbc], R58 ;  /* 0x001dbc3a01007387 */ /* 0x000fe80000100800 */
[----:B------:R4:W-:Y:S04]  /*291a0*/  STL [R1+0x1d98], R59 ;  /* 0x001d983b01007387 */ /* 0x0009e80000100800 */
[----:B------:R-:W-:Y:S04]  /*291b0*/  STL [R1+0x1dd0], R60 ;  /* 0x001dd03c01007387 */ /* 0x000fe80000100800 */
[----:B------:R-:W-:Y:S04]  /*291c0*/  STL [R1+0x1dcc], R61 ;  /* 0x001dcc3d01007387 */ /* 0x000fe80000100800 */
[----:B------:R-:W-:Y:S04]  /*291d0*/  STL [R1+0x1dc8], R62 ;  /* 0x001dc83e01007387 */ /* 0x000fe80000100800 */
[----:B------:R-:W-:Y:S04]  /*291e0*/  STL [R1+0x1d94], R63 ;  /* 0x001d943f01007387 */ /* 0x000fe80000100800 */
[----:B------:R1:W-:Y:S04]  /*291f0*/  STL [R1+0x1dd4], R65 ;  /* 0x001dd44101007387 */ /* 0x0003e80000100800 */
[----:B------:R-:W-:Y:S04]  /*29200*/  STL [R1+0x1d90], R66 ;  /* 0x001d904201007387 */ /* 0x000fe80000100800 */
[----:B------:R-:W-:Y:S04]  /*29210*/  STL [R1+0x1d8c], R67 ;  /* 0x001d8c4301007387 */ /* 0x000fe80000100800 */
[----:B------:R-:W-:Y:S04]  /*29220*/  STL [R1+0x1d88], R71 ;  /* 0x001d884701007387 */ /* 0x000fe80000100800 */
[----:B------:R-:W-:Y:S04]  /*29230*/  STL.64 [R1+0x1ed0], R74 ;  /* 0x001ed04a01007387 */ /* 0x000fe80000100a00 */
[----:B------:R-:W-:Y:S04]  /*29240*/  STL.64 [R1+0x1ec8], R72 ;  /* 0x001ec84801007387 */ /* 0x000fe80000100a00 */
        /* <DEDUP_REMOVED lines=61> */
[----:B------:R-:W-:Y:S04]  /*29620*/  STL.64 [R1+0x1ee0], R78 ;  /* 0x001ee04e01007387 */ /* 0x000fe80000100a00 */
[----:B------:R-:W-:Y:S04]  /*29630*/  STL.64 [R1+0x1ed8], R76 ;  /* 0x001ed84c01007387 */ /* 0x000fe80000100a00 */
[----:B------:R-:W4:Y:S04]  /*29640*/  LDL.LU R156, [R1+0x570] ;  /* 0x00057000019c7983 */ /* 0x000f280000300800 */
[----:B------:R-:W4:Y:S04]  /*29650*/  LDL.LU R157, [R1+0x574] ;  /* 0x00057400019d7983 */ /* 0x000f280000300800 */
[----:B------:R-:W4:Y:S04]  /*29660*/  LDL.LU R158, [R1+0x578] ;  /* 0x00057800019e7983 */ /* 0x000f280000300800 */
[----:B------:R-:W4:Y:S01]  /*29670*/  LDL.LU R159, [R1+0x57c] ;  /* 0x00057c00019f7983 */ /* 0x000f220000300800 */
[C---:B-1----:R-:W-:Y:S08]  /*29680*/  HMMA.1688.F32.TF32 R12, R144.reuse, R214, R160 ;  /* 0x000000d6900c723c */ /* 0x042ff000000810a0 */
[----:B--2---:R-:W-:Y:S11]  /*29690*/  HMMA.1688.F32.TF32 R16, R144, R218, R164 ;  /* 0x000000da9010723c */ /* 0x004ff600000810a4 */
[----:B------:R-:W-:Y:S01]  /*296a0*/  MOV R37, R12 ;  /* 0x0000000c00257202 */ /* 0x000fe20000000f00 */
[----:B---3--:R-:W-:Y:S01]  /*296b0*/  IMAD.MOV.U32 R38, RZ, RZ, R13 ;  /* 0x000000ffff267224 */ /* 0x008fe200078e000d */
[----:B----4-:R-:W-:Y:S01]  /*296c0*/  MOV R59, R15 ;  /* 0x0000000f003b7202 */ /* 0x010fe20000000f00 */
[----:B------:R-:W-:Y:S01]  /*296d0*/  IMAD.MOV.U32 R39, RZ, RZ, R14 ;  /* 0x000000ffff277224 */ /* 0x000fe200078e000e */
[C---:B------:R-:W-:Y:S08]  /*296e0*/  HMMA.1688.F32.TF32 R80, R96.reuse, R206, R80 ;  /* 0x000000ce6050723c */ /* 0x040ff00000081050 */
[C---:B------:R-:W-:Y:S08]  /*296f0*/  HMMA.1688.F32.TF32 R84, R96.reuse, R202, R84 ;  /* 0x000000ca6054723c */ /* 0x040ff00000081054 */
[C---:B------:R-:W-:Y:S03]  /*29700*/  HMMA.1688.F32.TF32 R88, R96.reuse, R198, R88 ;  /* 0x000000c66058723c */ /* 0x040fe60000081058 */
[----:B------:R-:W-:Y:S05]  /*29710*/  STL.64 [R1+0x1ef0], R82 ;  /* 0x001ef05201007387 */ /* 0x000fea0000100a00 */
        /* <DEDUP_REMOVED lines=9> */
[----:B------:R1:W-:Y:S01]  /*297b0*/  STL.64 [R1+0x48], R18 ;  /* 0x0000481201007387 */ /* 0x0003e20000100a00 */
[----:B------:R-:W-:Y:S08]  /*297c0*/  HMMA.1688.F32.TF32 R96, R96, R190, R140 ;  /* 0x000000be6060723c */ /* 0x000ff0000008108c */
[C---:B------:R-:W-:Y:S08]  /*297d0*/  HMMA.1688.F32.TF32 R140, R144.reuse, R54, R136 ;  /* 0x00000036908c723c */ /* 0x040ff00000081088 */
[C---:B------:R-:W-:Y:S08]  /*297e0*/  HMMA.1688.F32.TF32 R136, R144.reuse, R30, R124 ;  /* 0x0000001e9088723c */ /* 0x040ff0000008107c */
[C---:B------:R-:W-:Y:S08]  /*297f0*/  HMMA.1688.F32.TF32 R124, R144.reuse, R222, R168 ;  /* 0x000000de907c723c */ /* 0x040ff000000810a8 */
[----:B------:R-:W-:Y:S01]  /*29800*/  HMMA.1688.F32.TF32 R12, R144, R210, R156 ;  /* 0x000000d2900c723c */ /* 0x000fe2000008109c */
        /* <DEDUP_REMOVED lines=40> */
[----:B------:R-:W1:Y:S04]  /*29a90*/  LDL.LU R176, [R1+0x520] ;  /* 0x0005200001b07983 */ /* 0x000e680000300800 */
[----:B------:R-:W1:Y:S04]  /*29aa0*/  LDL.LU R177, [R1+0x524] ;  /* 0x0005240001b17983 */ /* 0x000e680000300800 */
[----:B------:R-:W1:Y:S04]  /*29ab0*/  LDL.LU R178, [R1+0x528] ;  /* 0x0005280001b27983 */ /* 0x000e680000300800 */
[----:B------:R-:W1:Y:S04]  /*29ac0*/  LDL.LU R179, [R1+0x52c] ;  /* 0x00052c0001b37983 */ /* 0x000e680000300800 */
        /* <DEDUP_REMOVED lines=16> */
[----:B------:R-:W-:Y:S01]  /*29bd0*/  IMAD.MOV.U32 R41, RZ, RZ, R12 ;  /* 0x000000ffff297224 */ /* 0x000fe200078e000c */
[----:B------:R-:W-:Y:S01]  /*29be0*/  MOV R43, R14 ;  /* 0x0000000e002b7202 */ /* 0x000fe20000000f00 */
[----:B------:R-:W-:-:S02]  /*29bf0*/  IMAD.MOV.U32 R42, RZ, RZ, R13 ;  /* 0x000000ffff2a7224 */ /* 0x000fc400078e000d */
[----:B------:R-:W-:Y:S02]  /*29c00*/  IMAD.MOV.U32 R36, RZ, RZ, R15 ;  /* 0x000000ffff247224 */ /* 0x000fe400078e000f */
[----:B--2---:R-:W-:-:S15]  /*29c10*/  HMMA.1688.F32.TF32 R12, R144, R206, R244 ;  /* 0x000000ce900c723c */ /* 0x004fde00000810f4 */
[----:B------:R-:W-:-:S04]  /*29c20*/  NOP ;  /* 0x0000000000007918 */ /* 0x000fc80000000000 */
[----:B------:R-:W-:Y:S01]  /*29c30*/  IMAD.MOV.U32 R56, RZ, RZ, R12 ;  /* 0x000000ffff387224 */ /* 0x000fe200078e000c */
[----:B------:R-:W-:Y:S01]  /*29c40*/  MOV R57, R13 ;  /* 0x0000000d00397202 */ /* 0x000fe20000000f00 */
[----:B------:R-:W-:Y:S02]  /*29c50*/  IMAD.MOV.U32 R58, RZ, RZ, R14 ;  /* 0x000000ffff3a7224 */ /* 0x000fe400078e000e */
[----:B------:R-:W-:Y:S02]  /*29c60*/  IMAD.MOV.U32 R40, RZ, RZ, R15 ;  /* 0x000000ffff287224 */ /* 0x000fe400078e000f */
[----:B---3--:R-:W-:-:S15]  /*29c70*/  HMMA.1688.F32.TF32 R12, R144, R202, R240 ;  /* 0x000000ca900c723c */ /* 0x008fde00000810f0 */
[----:B------:R-:W-:-:S04]  /*29c80*/  NOP ;  /* 0x0000000000007918 */ /* 0x000fc80000000000 */
[----:B------:R-:W-:Y:S01]  /*29c90*/  MOV R65, R12 ;  /* 0x0000000c00417202 */ /* 0x000fe20000000f00 */
[----:B------:R-:W-:Y:S01]  /*29ca0*/  IMAD.MOV.U32 R60, RZ, RZ, R13 ;  /* 0x000000ffff3c7224 */ /* 0x000fe200078e000d */
[----:B------:R-:W-:Y:S01]  /*29cb0*/  MOV R62, R15 ;  /* 0x0000000f003e7202 */ /* 0x000fe20000000f00 */
[----:B------:R-:W-:Y:S02]  /*29cc0*/  IMAD.MOV.U32 R61, RZ, RZ, R14 ;  /* 0x000000ffff3d7224 */ /* 0x000fe400078e000e */
[C---:B----4-:R-:W-:Y:S08]  /*29cd0*/  HMMA.1688.F32.TF32 R12, R144.reuse, R198, R236 ;  /* 0x000000c6900c723c */ /* 0x050ff000000810ec */
[----:B-1----:R-:W-:Y:S11]  /*29ce0*/  HMMA.1688.F32.TF32 R16, R144, R194, R176 ;  /* 0x000000c29010723c */ /* 0x002ff600000810b0 */
[----:B------:R-:W-:Y:S01]  /*29cf0*/  IMAD.MOV.U32 R63, RZ, RZ, R12 ;  /* 0x000000ffff3f7224 */ /* 0x000fe200078e000c */
[----:B------:R-:W-:Y:S01]  /*29d00*/  MOV R67, R14 ;  /* 0x0000000e00437202 */ /* 0x000fe20000000f00 */
[----:B------:R-:W-:-:S02]  /*29d10*/  IMAD.MOV.U32 R66, RZ, RZ, R13 ;  /* 0x000000ffff427224 */ /* 0x000fc400078e000d */
[----:B------:R-:W-:Y:S02]  /*29d20*/  IMAD.MOV.U32 R71, RZ, RZ, R15 ;  /* 0x000000ffff477224 */ /* 0x000fe400078e000f */
[----:B------:R-:W-:Y:S02]  /*29d30*/  HMMA.1688.F32.TF32 R12, R144, R190, R232 ;  /* 0x000000be900c723c */ /* 0x000fe400000810e8 */
[----:B------:R-:W-:Y:S04]  /*29d40*/  STL.64 [R1+0x540], R16 ;  /* 0x0005401001007387 */ /* 0x000fe80000100a00 */
[----:B------:R-:W-:-:S13]  /*29d50*/  STL.64 [R1+0x548], R18 ;  /* 0x0005481201007387 */ /* 0x000fda0000100a00 */
[----:B------:R-:W-:Y:S04]  /*29d60*/  STL.64 [R1+0x520], R12 ;  /* 0x0005200c01007387 */ /* 0x000fe80000100a00 */
[----:B------:R1:W-:Y:S02]  /*29d70*/  STL.64 [R1+0x528], R14 ;  /* 0x0005280e01007387 */ /* 0x0003e40000100a00 */
[C---:B-1----:R-:W-:Y:S02]  /*29d80*/  HMMA.1688.F32.TF32 R12, R148.reuse, R10, R152 ;  /* 0x0000000a940c723c */ /* 0x042fe40000081098 */
[----:B------:R-:W-:Y:S04]  /*29d90*/  LDS R152, [R0+UR12+0x6380] ;  /* 0x0063800c00987984 */ /* 0x000fe80008000800 */
[----:B------:R-:W-:Y:S02]  /*29da0*/  LDS R154, [R0+UR12+0x7380] ;  /* 0x0073800c009a7984 */ /* 0x000fe40008000800 */
[C---:B------:R-:W-:Y:S02]  /*29db0*/  HMMA.1688.F32.TF32 R20, R148.reuse, R6, R180 ;  /* 0x000000069414723c */ /* 0x040fe400000810b4 */
[----:B------:R-:W-:Y:S04]  /*29dc0*/  LDS R153, [R3+UR12+0x6380] ;  /* 0x0063800c03997984 */ /* 0x000fe80008000800 */
[----:B------:R-:W-:Y:S02]  /*29dd0*/  LDS R155, [R3+UR12+0x7380] ;  /* 0x0073800c039b7984 */ /* 0x000fe40008000800 */
[C---:B------:R-:W-:Y:S03]  /*29de0*/  HMMA.1688.F32.TF32 R16, R148.reuse, R54, R228 ;  /* 0x000000369410723c */ /* 0x040fe600000810e4 */
        /* <DEDUP_REMOVED lines=10> */
[C---:B--2---:R-:W-:Y:S08]  /*29e90*/  HMMA.1688.F32.TF32 R16, R148.reuse, R30, R172 ;  /* 0x0000001e9410723c */ /* 0x044ff000000810ac */
        /* <DEDUP_REMOVED lines=54> */
[----:B---3--:R-:W2:Y:S04]  /*2a200*/  LDL.LU R14, [R1+0x458] ;  /* 0x00045800010e7983 */ /* 0x008ea80000300800 */
[----:B------:R-:W2:Y:S04]  /*2a210*/  LDL.LU R15, [R1+0x45c] ;  /* 0x00045c00010f7983 */ /* 0x000ea80000300800 */
[----:B------:R-:W3:Y:S04]  /*2a220*/  LDL.LU R16, [R1+0x470] ;  /* 0x0004700001107983 */ /* 0x000ee80000300800 */
[----:B------:R-:W3:Y:S04]  /*2a230*/  LDL.LU R17, [R1+0x474] ;  /* 0x0004740001117983 */ /* 0x000ee80000300800 */
        /* <DEDUP_REMOVED lines=66> */
[C---:B------:R-:W-:Y:S08]  /*2a660*/  HMMA.1688.F32.TF32 R128, R144.reuse, R10, R128 ;  /* 0x0000000a9080723c */ /* 0x040ff00000081080 */
[C---:B------:R-:W-:Y:S08]  /*2a670*/  HMMA.1688.F32.TF32 R132, R144.reuse, R6, R132 ;  /* 0x000000069084723c */ /* 0x040ff00000081084 */
[C---:B------:R-:W-:Y:S08]  /*2a680*/  HMMA.1688.F32.TF32 R112, R144.reuse, R50, R112 ;  /* 0x000000329070723c */ /* 0x040ff00000081070 */
[----:B------:R-:W-:Y:S08]  /*2a690*/  HMMA.1688.F32.TF32 R116, R144, R46, R116 ;  /* 0x0000002e9074723c */ /* 0x000ff00000081074 */
[----:B--2---:R-:W-:Y:S01]  /*2a6a0*/  HMMA.1688.F32.TF32 R92, R148, R210, R156 ;  /* 0x000000d2945c723c */ /* 0x004fe2000008109c */
[----:B------:R-:W2:-:S15]  /*2a6b0*/  LDL.LU R156, [R1+0x920] ;  /* 0x00092000019c7983 */ /* 0x000e9e0000300800 */
[----:B------:R-:W-:-:S03]  /*2a6c0*/  NOP ;  /* 0x0000000000007918 */ /* 0x000fc60000000000 */
[----:B------:R-:W-:Y:S04]  /*2a6d0*/  STL.64 [R1+0x680], R92 ;  /* 0x0006805c01007387 */ /* 0x000fe80000100a00 */
[----:B------:R3:W-:Y:S04]  /*2a6e0*/  STL.64 [R1+0x688], R94 ;  /* 0x0006885e01007387 */ /* 0x0007e80000100a00 */
[----:B------:R-:W2:Y:S04]  /*2a6f0*/  LDL.LU R157, [R1+0x924] ;  /* 0x00092400019d7983 */ /* 0x000ea80000300800 */
[----:B------:R-:W2:Y:S04]  /*2a700*/  LDL.LU R158, [R1+0x928] ;  /* 0x00092800019e7983 */ /* 0x000ea80000300800 */
[----:B------:R-:W2:Y:S01]  /*2a710*/  LDL.LU R159, [R1+0x92c] ;  /* 0x00092c00019f7983 */ /* 0x000ea20000300800 */
[----:B------:R-:W-:Y:S03]  /*2a720*/  HMMA.1688.F32.TF32 R120, R144, R226, R120 ;  /* 0x000000e29078723c */ /* 0x000fe60000081078 */
[----:B------:R-:W-:Y:S04]  /*2a730*/  LDS R144, [R0+UR12+0x6300] ;  /* 0x0063000c00907984 */ /* 0x000fe80008000800 */
[----:B------:R-:W-:Y:S04]  /*2a740*/  LDS R146, [R0+UR12+0x7300] ;  /* 0x0073000c00927984 */ /* 0x000fe80008000800 */
[----:B------:R-:W-:Y:S04]  /*2a750*/  LDS R145, [R3+UR12+0x6300] ;  /* 0x0063000c03917984 */ /* 0x000fe80008000800 */
[----:B------:R-:W1:Y:S01]  /*2a760*/  LDS R147, [R3+UR12+0x7300] ;  /* 0x0073000c03937984 */ /* 0x000e620008000800 */
[C---:B---3--:R-:W-:Y:S08]  /*2a770*/  HMMA.1688.F32.TF32 R92, R148.reuse, R206, R88 ;  /* 0x000000ce945c723c */ /* 0x048ff00000081058 */
[C---:B------:R-:W-:Y:S08]  /*2a780*/  HMMA.1688.F32.TF32 R88, R148.reuse, R202, R84 ;  /* 0x000000ca9458723c */ /* 0x040ff00000081054 */
[C---:B------:R-:W-:Y:S08]  /*2a790*/  HMMA.1688.F32.TF32 R84, R148.reuse, R198, R80 ;  /* 0x000000c69454723c */ /* 0x040ff00000081050 */
[C---:B------:R-:W-:Y:S08]  /*2a7a0*/  HMMA.1688.F32.TF32 R80, R148.reuse, R194, R76 ;  /* 0x000000c29450723c */ /* 0x040ff0000008104c */
[----:B------:R-:W-:Y:S08]  /*2a7b0*/  HMMA.1688.F32.TF32 R76, R148, R190, R72 ;  /* 0x000000be944c723c */ /* 0x000ff00000081048 */
[C---:B-1----:R-:W-:Y:S01]  /*2a7c0*/  HMMA.1688.F32.TF32 R72, R144.reuse, R10, R108 ;  /* 0x0000000a9048723c */ /* 0x042fe2000008106c */
        /* <DEDUP_REMOVED lines=15> */
[C---:B----4-:R-:W-:Y:S08]  /*2a8c0*/  HMMA.1688.F32.TF32 R32, R144.reuse, R46, R24 ;  /* 0x0000002e9020723c */ /* 0x050ff00000081018 */
[C---:B------:R-:W-:Y:S08]  /*2a8d0*/  HMMA.1688.F32.TF32 R24, R144.reuse, R30, R20 ;  /* 0x0000001e9018723c */ /* 0x040ff00000081014 */
[C---:B------:R-:W-:Y:S01]  /*2a8e0*/  HMMA.1688.F32.TF32 R20, R144.reuse, R226, R16 ;  /* 0x000000e29014723c */ /* 0x040fe20000081010 */
[----:B------:R-:W-:Y:S07]  /*2a8f0*/  STL.64 [R1+0x6e0], R80 ;  /* 0x0006e05001007387 */ /* 0x000fee0000100a00 */
        /* <DEDUP_REMOVED lines=33> */
[----:B-1----:R-:W-:Y:S03]  /*2ab10*/  HMMA.1688.F32.TF32 R20, R144, R190, R184 ;  /* 0x000000be9014723c */ /* 0x002fe600000810b8 */
        /* <DEDUP_REMOVED lines=12> */
[----:B-1----:R-:W-:Y:S03]  /*2abe0*/  HMMA.1688.F32.TF32 R12, R152, R46, R160 ;  /* 0x0000002e980c723c */ /* 0x002fe600000810a0 */
[----:B------:R-:W-:Y:S04]  /*2abf0*/  STL.64 [R1+0x7b0], R20 ;  /* 0x0007b01401007387 */ /* 0x000fe80000100a00 */
[----:B------:R-:W-:Y:S04]  /*2ac00*/  STL.64 [R1+0x7b8], R22 ;  /* 0x0007b81601007387 */ /* 0x000fe80000100a00 */
[----:B------:R-:W-:Y:S04]  /*2ac10*/  STL.64 [R1+0x7a0], R16 ;  /* 0x0007a01001007387 */ /* 0x000fe80000100a00 */
[----:B------:R-:W-:Y:S04]  /*2ac20*/  STL.64 [R1+0x7a8], R18 ;  /* 0x0007a81201007387 */ /* 0x000fe80000100a00 */
[----:B------:R-:W-:Y:S01]  /*2ac30*/  IMAD.MOV.U32 R196, RZ, RZ, R12 ;  /* 0x000000ffffc47224 */ /* 0x000fe200078e000c */
[----:B------:R2:W-:Y:S01]  /*2ac40*/  STL.64 [R1+0x798], R14 ;  /* 0x0007980e01007387 */ /* 0x0005e20000100a00 */
[----:B------:R-:W-:-:S02]  /*2ac50*/  MOV R197, R13 ;  /* 0x0000000d00c57202 */ /* 0x000fc40000000f00 */
[----:B--2---:R-:W-:Y:S03]  /*2ac60*/  HMMA.1688.F32.TF32 R12, R152, R30, R156 ;  /* 0x0000001e980c723c */ /* 0x004fe6000008109c */
[----:B------:R-:W-:Y:S04]  /*2ac70*/  STL [R1+0x1d84], R197 ;  /* 0x001d84c501007387 */ /* 0x000fe80000100800 */
[----:B------:R-:W-:-:S12]  /*2ac80*/  STL [R1+0x1d80], R196 ;  /* 0x001d80c401007387 */ /* 0x000fd80000100800 */
[----:B------:R1:W-:Y:S04]  /*2ac90*/  STL.64 [R1+0x788], R14 ;  /* 0x0007880e01007387 */ /* 0x0003e80000100a00 */
        /* <DEDUP_REMOVED lines=28> */
[----:B------:R-:W-:-:S02]  /*2ae60*/  IMAD.MOV.U32 R200, RZ, RZ, R12 ;  /* 0x000000ffffc87224 */ /* 0x000fc400078e000c */
[----:B------:R-:W-:Y:S01]  /*2ae70*/  IMAD.MOV.U32 R201, RZ, RZ, R13 ;  /* 0x000000ffffc97224 */ /* 0x000fe200078e000d */
[----:B------:R-:W-:Y:S01]  /*2ae80*/  MOV R162, R213 ;  /* 0x000000d500a27202 */ /* 0x000fe20000000f00 */
[----:B------:R-:W-:Y:S02]  /*2ae90*/  IMAD.MOV.U32 R163, RZ, RZ, R212 ;  /* 0x000000ffffa37224 */ /* 0x000fe400078e00d4 */
[----:B------:R-:W-:Y:S02]  /*2aea0*/  IMAD.MOV.U32 R160, RZ, RZ, R217 ;  /* 0x000000ffffa07224 */ /* 0x000fe400078e00d9 */
[----:B------:R-:W-:Y:S01]  /*2aeb0*/  IMAD.MOV.U32 R161, RZ, RZ, R216 ;  /* 0x000000ffffa17224 */ /* 0x000fe200078e00d8 */
[----:B------:R-:W-:Y:S01]  /*2aec0*/  MOV R171, R220 ;  /* 0x000000dc00ab7202 */ /* 0x000fe20000000f00 */
[----:B------:R-:W-:Y:S01]  /*2aed0*/  IMAD.MOV.U32 R170, RZ, RZ, R221 ;  /* 0x000000ffffaa7224 */ /* 0x000fe200078e00dd */
[----:B------:R-:W-:Y:S01]  /*2aee0*/  MOV R176, R5 ;  /* 0x0000000500b07202 */ /* 0x000fe20000000f00 */
[----:B------:R-:W-:Y:S01]  /*2aef0*/  IMAD.MOV.U32 R177, RZ, RZ, R8 ;  /* 0x000000ffffb17224 */ /* 0x000fe200078e0008 */
[----:B------:R-:W-:Y:S01]  /*2af00*/  MOV R179, R2 ;  /* 0x0000000200b37202 */ /* 0x000fe20000000f00 */
[----:B------:R-:W-:Y:S01]  /*2af10*/  IMAD.MOV.U32 R178, RZ, RZ, R9 ;  /* 0x000000ffffb27224 */ /* 0x000fe200078e0009 */
[----:B-1----:R-:W-:-:S15]  /*2af20*/  HMMA.1688.F32.TF32 R12, R152, R226, R156 ;  /* 0x000000e2980c723c */ /* 0x002fde000008109c */
[----:B------:R-:W-:-:S04]  /*2af30*/  NOP ;  /* 0x0000000000007918 */ /* 0x000fc80000000000 */
[----:B------:R-:W-:Y:S04]  /*2af40*/  STL.64 [R1+0x730], R12 ;  /* 0x0007300c01007387 */ /* 0x000fe80000100a00 */
[----:B------:R2:W-:Y:S02]  /*2af50*/  STL.64 [R1+0x738], R14 ;  /* 0x0007380e01007387 */ /* 0x0005e40000100a00 */
[----:B--2---:R-:W-:Y:S01]  /*2af60*/  HMMA.1688.F32.TF32 R12, R152, R222, R180 ;  /* 0x000000de980c723c */ /* 0x004fe200000810b4 */
[----:B------:R-:W-:Y:S02]  /*2af70*/  IMAD.MOV.U32 R158, RZ, RZ, R205 ;  /* 0x000000ffff9e7224 */ /* 0x000fe400078e00cd */
[----:B------:R-:W-:-:S05]  /*2af80*/  IMAD.MOV.U32 R159, RZ, RZ, R204 ;  /* 0x000000ffff9f7224 */ /* 0x000fca00078e00cc */
[----:B---3--:R-:W-:Y:S11]  /*2af90*/  HMMA.1688.F32.TF32 R212, R152, R214, R184 ;  /* 0x000000d698d4723c */ /* 0x008ff600000810b8 */
[----:B------:R-:W-:Y:S01]  /*2afa0*/  MOV R204, R12 ;  /* 0x0000000c00cc7202 */ /* 0x000fe20000000f00 */
[----:B------:R-:W-:Y:S01]  /*2afb0*/  IMAD.MOV.U32 R205, RZ, RZ, R13 ;  /* 0x000000ffffcd7224 */ /* 0x000fe200078e000d */
[----:B------:R-:W-:Y:S01]  /*2afc0*/  MOV R196, R15 ;  /* 0x0000000f00c47202 */ /* 0x000fe20000000f00 */
[----:B------:R-:W-:-:S02]  /*2afd0*/  IMAD.MOV.U32 R197, RZ, RZ, R14 ;  /* 0x000000ffffc57224 */ /* 0x000fc400078e000e */
[C---:B----4-:R-:W-:Y:S08]  /*2afe0*/  HMMA.1688.F32.TF32 R12, R152.reuse, R218, R228 ;  /* 0x000000da980c723c */ /* 0x050ff000000810e4 */
[C---:B------:R-:W-:Y:S08]  /*2aff0*/  HMMA.1688.F32.TF32 R16, R152.reuse, R198, R164 ;  /* 0x000000c69810723c */ /* 0x040ff000000810a4 */
[C---:B------:R-:W-:Y:S03]  /*2b000*/  HMMA.1688.F32.TF32 R216, R152.reuse, R210, R248 ;  /* 0x000000d298d8723c */ /* 0x040fe600000810f8 */
[----:B------:R1:W-:Y:S04]  /*2b010*/  STL.64 [R1+0x6f8], R14 ;  /* 0x0006f80e01007387 */ /* 0x0003e80000100a00 */
[----:B------:R-:W-:Y:S01]  /*2b020*/  STL [R1+0x1d5c], R212 ;  /* 0x001d5cd401007387 */ /* 0x000fe20000100800 */
[----:B------:R-:W-:Y:S03]  /*2b030*/  HMMA.1688.F32.TF32 R220, R152, R206, R172 ;  /* 0x000000ce98dc723c */ /* 0x000fe600000810ac */
[----:B------:R-:W-:Y:S04]  /*2b040*/  STL [R1+0x1d58], R213 ;  /* 0x001d58d501007387 */ /* 0x000fe80000100800 */
[----:B------:R-:W-:Y:S04]  /*2b050*/  STL [R1+0x1d54], R214 ;  /* 0x001d54d601007387 */ /* 0x000fe80000100800 */
[----:B------:R-:W-:Y:S04]  /*2b060*/  STL [R1+0x1d50], R215 ;  /* 0x001d50d701007387 */ /* 0x000fe80000100800 */
[----:B------:R-:W-:Y:S04]  /*2b070*/  STL [R1+0x1d6c], R216 ;  /* 0x001d6cd801007387 */ /* 0x000fe80000100800 */
[----:B------:R-:W-:Y:S04]  /*2b080*/  STL [R1+0x1d68], R217 ;  /* 0x001d68d901007387 */ /* 0x000fe80000100800 */
[----:B------:R-:W-:Y:S04]  /*2b090*/  STL [R1+0x1d64], R218 ;  /* 0x001d64da01007387 */ /* 0x000fe80000100800 */
[----:B------:R-:W-:Y:S04]  /*2b0a0*/  STL [R1+0x1d60], R219 ;  /* 0x001d60db01007387 */ /* 0x000fe80000100800 */
[----:B------:R2:W-:Y:S04]  /*2b0b0*/  STL [R1+0x1d7c], R220 ;  /* 0x001d7cdc01007387 */ /* 0x0005e80000100800 */
[----:B------:R3:W-:Y:S01]  /*2b0c0*/  STL [R1+0x1d78], R221 ;  /* 0x001d78dd01007387 */ /* 0x0007e20000100800 */
[----:B------:R-:W-:-:S03]  /*2b0d0*/  IMAD.MOV.U32 R248, RZ, RZ, R29 ;  /* 0x000000fffff87224 */ /* 0x000fc600078e001d */
[----:B------:R-:W-:Y:S01]  /*2b0e0*/  STL [R1+0x1d74], R222 ;  /* 0x001d74de01007387 */ /* 0x000fe20000100800 */
[----:B------:R-:W-:-:S03]  /*2b0f0*/  MOV R249, R44 ;  /* 0x0000002c00f97202 */ /* 0x000fc60000000f00 */
[----:B------:R4:W-:Y:S01]  /*2b100*/  STL [R1+0x1d70], R223 ;  /* 0x001d70df01007387 */ /* 0x0009e20000100800 */
[----:B------:R-:W-:-:S03]  /*2b110*/  IMAD.MOV.U32 R250, RZ, RZ, R45 ;  /* 0x000000fffffa7224 */ /* 0x000fc600078e002d */
[----:B------:R-:W-:Y:S01]  /*2b120*/  STL.64 [R1+0x5d0], R16 ;  /* 0x0005d01001007387 */ /* 0x000fe20000100a00 */
[----:B------:R-:W-:-:S03]  /*2b130*/  IMAD.MOV.U32 R251, RZ, RZ, R4 ;  /* 0x000000fffffb7224 */ /* 0x000fc600078e0004 */
[----:B------:R-:W-:Y:S04]  /*2b140*/  STL.64 [R1+0x5d8], R18 ;  /* 0x0005d81201007387 */ /* 0x000fe80000100a00 */
        /* <DEDUP_REMOVED lines=12> */
[C---:B-1----:R-:W-:Y:S01]  /*2b210*/  HMMA.1688.F32.TF32 R12, R152.reuse, R194, R160 ;  /* 0x000000c2980c723c */ /* 0x042fe200000810a0 */
[----:B------:R-:W-:Y:S01]  /*2b220*/  MOV R168, R225 ;  /* 0x000000e100a87202 */ /* 0x000fe20000000f00 */
[----:B------:R-:W-:Y:S01]  /*2b230*/  IMAD.MOV.U32 R169, RZ, RZ, R224 ;  /* 0x000000ffffa97224 */ /* 0x000fe200078e00e0 */
[----:B------:R-:W-:Y:S01]  /*2b240*/  MOV R183, R28 ;  /* 0x0000001c00b77202 */ /* 0x000fe20000000f00 */
[----:B------:R-:W-:Y:S01]  /*2b250*/  IMAD.MOV.U32 R184, RZ, RZ, R193 ;  /* 0x000000ffffb87224 */ /* 0x000fe200078e00c1 */
[----:B------:R-:W-:Y:S04]  /*2b260*/  LDS R194, [R0+UR12+0x9000] ;  /* 0x0090000c00c27984 */ /* 0x000fe80008000800 */
[C---:B------:R-:W-:Y:S01]  /*2b270*/  HMMA.1688.F32.TF32 R224, R152.reuse, R202, R168 ;  /* 0x000000ca98e0723c */ /* 0x040fe200000810a8 */
[----:B------:R-:W-:Y:S01]  /*2b280*/  IMAD.MOV.U32 R185, RZ, RZ, R192 ;  /* 0x000000ffffb97224 */ /* 0x000fe200078e00c0 */
[----:B------:R-:W-:Y:S04]  /*2b290*/  LDS R193, [R3+UR12+0x8000] ;  /* 0x0080000c03c17984 */ /* 0x000fe80008000800 */
[----:B------:R-:W-:Y:S04]  /*2b2a0*/  LDS R192, [R0+UR12+0x8000] ;  /* 0x0080000c00c07984 */ /* 0x000fe80008000800 */
[----:B--2---:R-:W-:Y:S01]  /*2b2b0*/  MOV R220, R12 ;  /* 0x0000000c00dc7202 */ /* 0x004fe20000000f00 */
[----:B---3--:R-:W-:Y:S01]  /*2b2c0*/  IMAD.MOV.U32 R221, RZ, RZ, R13 ;  /* 0x000000ffffdd7224 */ /* 0x008fe200078e000d */
[----:B----4-:R-:W-:Y:S01]  /*2b2d0*/  MOV R223, R15 ;  /* 0x0000000f00df7202 */ /* 0x010fe20000000f00 */
[----:B------:R-:W-:Y:S01]  /*2b2e0*/  IMAD.MOV.U32 R222, RZ, RZ, R14 ;  /* 0x000000ffffde7224 */ /* 0x000fe200078e000e */
[----:B------:R-:W-:Y:S01]  /*2b2f0*/  LDS R195, [R3+UR12+0x9000] ;  /* 0x0090000c03c37984 */ /* 0x000fe20008000800 */
[----:B------:R-:W-:Y:S01]  /*2b300*/  HMMA.1688.F32.TF32 R12, R152, R190, R156 ;  /* 0x000000be980c723c */ /* 0x000fe2000008109c */
[----:B------:R-:W-:Y:S01]  /*2b310*/  IMAD.MOV.U32 R236, RZ, RZ, R53 ;  /* 0x000000ffffec7224 */ /* 0x000fe200078e0035 */
[----:B------:R-:W-:Y:S01]  /*2b320*/  MOV R237, R52 ;  /* 0x0000003400ed7202 */ /* 0x000fe20000000f00 */
[----:B------:R-:W-:-:S02]  /*2b330*/  IMAD.MOV.U32 R238, RZ, RZ, R49 ;  /* 0x000000ffffee7224 */ /* 0x000fc400078e0031 */
[----:B------:R-:W-:Y:S01]  /*2b340*/  IMAD.MOV.U32 R239, RZ, RZ, R48 ;  /* 0x000000ffffef7224 */ /* 0x000fe200078e0030 */
[----:B------:R-:W-:Y:S01]  /*2b350*/  MOV R186, R189 ;  /* 0x000000bd00ba7202 */ /* 0x000fe20000000f00 */
[----:B------:R-:W-:Y:S01]  /*2b360*/  IMAD.MOV.U32 R187, RZ, RZ, R188 ;  /* 0x000000ffffbb7224 */ /* 0x000fe200078e00bc */
[----:B------:R-:W-:Y:S04]  /*2b370*/  LDS R190, [R0+UR12+0x9080] ;  /* 0x0090800c00be7984 */ /* 0x000fe80008000800 */
[----:B------:R-:W-:Y:S04]  /*2b380*/  LDS R188, [R0+UR12+0x8080] ;  /* 0x0080800c00bc7984 */ /* 0x000fe80008000800 */
[----:B------:R-:W-:Y:S03]  /*2b390*/  LDS R189, [R3+UR12+0x8080] ;  /* 0x0080800c03bd7984 */ /* 0x000fe60008000800 */
[----:B------:R-:W-:Y:S01]  /*2b3a0*/  IMAD.MOV.U32 R216, RZ, RZ, R12 ;  /* 0x000000ffffd87224 */ /* 0x000fe200078e000c */
[----:B------:R-:W-:Y:S01]  /*2b3b0*/  MOV R218, R14 ;  /* 0x0000000e00da7202 */ /* 0x000fe20000000f00 */
[----:B------:R-:W-:Y:S01]  /*2b3c0*/  IMAD.MOV.U32 R217, RZ, RZ, R13 ;  /* 0x000000ffffd97224 */ /* 0x000fe200078e000d */
[----:B------:R-:W-:Y:S01]  /*2b3d0*/  LDS R191, [R3+UR12+0x9080] ;  /* 0x0090800c03bf7984 */ /* 0x000fe20008000800 */
[----:B------:R-:W-:-:S02]  /*2b3e0*/  IMAD.MOV.U32 R219, RZ, RZ, R15 ;  /* 0x000000ffffdb7224 */ /* 0x000fc400078e000f */
[----:B------:R-:W-:Y:S02]  /*2b3f0*/  IMAD.MOV.U32 R182, RZ, RZ, R29 ;  /* 0x000000ffffb67224 */ /* 0x000fe400078e001d */
[----:B------:R-:W-:Y:S01]  /*2b400*/  IMAD.MOV.U32 R241, RZ, RZ, R8 ;  /* 0x000000fffff17224 */ /* 0x000fe200078e0008 */
[----:B------:R-:W1:Y:S01]  /*2b410*/  LDSM.16.M88.4 R172, [R2+UR15+0x20080] ;  /* 0x0200800f02ac783b */ /* 0x000e620008000200 */
[----:B------:R-:W-:-:S03]  /*2b420*/  IMAD.MOV.U32 R240, RZ, RZ, R9 ;  /* 0x000000fffff07224 */ /* 0x000fc600078e0009 */
[----:B------:R-:W2:Y:S04]  /*2b430*/  LDSM.16.M88.4 R168, [R2+UR15+0x20880] ;  /* 0x0208800f02a8783b */ /* 0x000ea80008000200 */
[----:B------:R-:W3:Y:S04]  /*2b440*/  LDSM.16.M88.4 R28, [R2+UR15+0x21080] ;  /* 0x0210800f021c783b */ /* 0x000ee80008000200 */
[----:B------:R-:W4:Y:S04]  /*2b450*/  LDSM.16.M88.4 R8, [R2+UR15+0x21880] ;  /* 0x0218800f0208783b */ /* 0x000f280008000200 */
[----:B------:R-:W1:Y:S04]  /*2b460*/  LDSM.16.M88.4 R164, [R2+UR15+0x22080] ;  /* 0x0220800f02a4783b */ /* 0x000e680008000200 */
[----:B------:R-:W1:Y:S04]  /*2b470*/  LDSM.16.M88.4 R160, [R2+UR15+0x22880] ;  /* 0x0228800f02a0783b */ /* 0x000e680008000200 */
[----:B------:R-:W1:Y:S04]  /*2b480*/  LDSM.16.M88.4 R156, [R2+UR15+0x23080] ;  /* 0x0230800f029c783b */ /* 0x000e680008000200 */
[----:B------:R-:W2:Y:S04]  /*2b490*/  LDSM.16.M88.4 R152, [R2+UR15+0x23880] ;  /* 0x0238800f0298783b */ /* 0x000ea80008000200 */
[----:B------:R-:W2:Y:S04]  /*2b4a0*/  LDSM.16.M88.4 R148, [R2+UR15+0x24080] ;  /* 0x0240800f0294783b */ /* 0x000ea80008000200 */
[----:B------:R-:W3:Y:S01]  /*2b4b0*/  LDSM.16.M88.4 R144, [R2+UR15+0x24880] ;  /* 0x0248800f0290783b */ /* 0x000ee20008000200 */
[----:B------:R-:W-:-:S03]  /*2b4c0*/  MOV R180, R45 ;  /* 0x0000002d00b47202 */ /* 0x000fc60000000f00 */
[----:B------:R-:W3:Y:S01]  /*2b4d0*/  LDSM.16.M88.4 R52, [R2+UR15+0x25080] ;  /* 0x0250800f0234783b */ /* 0x000ee20008000200 */
[----:B------:R-:W-:-:S03]  /*2b4e0*/  IMAD.MOV.U32 R181, RZ, RZ, R44 ;  /* 0x000000ffffb57224 */ /* 0x000fc600078e002c */
[----:B------:R-:W4:Y:S04]  /*2b4f0*/  LDSM.16.M88.4 R48, [R2+UR15+0x25880] ;  /* 0x0258800f0230783b */ /* 0x000f280008000200 */
[----:B------:R-:W4:Y:S01]  /*2b500*/  LDSM.16.M88.4 R44, [R2+UR15+0x26080] ;  /* 0x0260800f022c783b */ /* 0x000f220008000200 */
[----:B------:R-:W-:-:S03]  /*2b510*/  MOV R242, R5 ;  /* 0x0000000500f27202 */ /* 0x000fc60000000f00 */
[----:B------:R-:W4:Y:S01]  /*2b520*/  LDSM.16.M88.4 R228, [R2+UR15+0x26880] ;  /* 0x0268800f02e4783b */ /* 0x000f220008000200 */
[----:B------:R-:W-:-:S03]  /*2b530*/  IMAD.MOV.U32 R243, RZ, RZ, R4 ;  /* 0x000000fffff37224 */ /* 0x000fc600078e0004 */
[----:B------:R-:W4:Y:S04]  /*2b540*/  LDSM.16.M88.4 R232, [R2+UR15+0x27080] ;  /* 0x0270800f02e8783b */ /* 0x000f280008000200 */
[----:B------:R-:W4:Y:S04]  /*2b550*/  LDSM.16.M88.4 R4, [R2+UR15+0x27880] ;  /* 0x0278800f0204783b */ /* 0x000f280008000200 */
[----:B-1----:R-:W-:Y:S04]  /*2b560*/  STL [R1+0x1d3c], R174 ;  /* 0x001d3cae01007387 */ /* 0x002fe80000100800 */
[----:B------:R-:W-:Y:S04]  /*2b570*/  STL [R1+0x1d38], R175 ;  /* 0x001d38af01007387 */ /* 0x000fe80000100800 */
[----:B--2---:R-:W-:Y:S04]  /*2b580*/  STL [R1+0x1d44], R170 ;  /* 0x001d44aa01007387 */ /* 0x004fe80000100800 */
[----:B------:R-:W-:Y:S04]  /*2b590*/  STL [R1+0x1d40], R171 ;  /* 0x001d40ab01007387 */ /* 0x000fe80000100800 */
[----:B---3--:R1:W-:Y:S04]  /*2b5a0*/  STL [R1+0x1d4c], R30 ;  /* 0x001d4c1e01007387 */ /* 0x0083e80000100800 */
[----:B------:R2:W-:Y:S04]  /*2b5b0*/  STL [R1+0x1d48], R31 ;  /* 0x001d481f01007387 */ /* 0x0005e80000100800 */
[----:B----4-:R-:W-:Y:S04]  /*2b5c0*/  STL [R1+0x1c8c], R10 ;  /* 0x001c8c0a01007387 */ /* 0x010fe80000100800 */
[----:B------:R-:W-:Y:S04]  /*2b5d0*/  STL [R1+0x1c88], R11 ;  /* 0x001c880b01007387 */ /* 0x000fe80000100800 */
        /* <DEDUP_REMOVED lines=20> */
[----:B------:R-:W-:Y:S01]  /*2b720*/  STL [R1+0x1cc8], R231 ;  /* 0x001cc8e701007387 */ /* 0x000fe20000100800 */
[----:B------:R-:W-:-:S03]  /*2b730*/  IMAD.MOV.U32 R212, RZ, RZ, R12 ;  /* 0x000000ffffd47224 */ /* 0x000fc600078e000c */
[----:B------:R-:W-:Y:S01]  /*2b740*/  STL [R1+0x1cd4], R234 ;  /* 0x001cd4ea01007387 */ /* 0x000fe20000100800 */
[----:B------:R-:W-:Y:S01]  /*2b750*/  MOV R213, R13 ;  /* 0x0000000d00d57202 */ /* 0x000fe20000000f00 */
[----:B------:R-:W-:Y:S02]  /*2b760*/  IMAD.MOV.U32 R214, RZ, RZ, R14 ;  /* 0x000000ffffd67224 */ /* 0x000fe400078e000e */
[----:B------:R-:W-:Y:S01]  /*2b770*/  STL [R1+0x1cd0], R235 ;  /* 0x001cd0eb01007387 */ /* 0x000fe20000100800 */
[----:B------:R-:W-:-:S03]  /*2b780*/  IMAD.MOV.U32 R215, RZ, RZ, R15 ;  /* 0x000000ffffd77224 */ /* 0x000fc600078e000f */
[----:B------:R-:W-:Y:S01]  /*2b790*/  STL [R1+0x1cdc], R6 ;  /* 0x001cdc0601007387 */ /* 0x000fe20000100800 */
[----:B------:R-:W-:Y:S03]  /*2b7a0*/  HMMA.1688.F32.TF32 R12, R192, R168, R180 ;  /* 0x000000a8c00c723c */ /* 0x000fe600000810b4 */
[----:B------:R-:W-:Y:S04]  /*2b7b0*/  STL [R1+0x1cd8], R7 ;  /* 0x001cd80701007387 */ /* 0x000fe80000100800 */
[----:B------:R3:W-:Y:S04]  /*2b7c0*/  STL [R1+0x16e4], R2 ;  /* 0x0016e40201007387 */ /* 0x0007e80000100800 */
[----:B------:R-:W4:Y:S04]  /*2b7d0*/  LDL.LU R180, [R1+0x2a0] ;  /* 0x0002a00001b47983 */ /* 0x000f280000300800 */
[----:B------:R-:W4:Y:S04]  /*2b7e0*/  LDL.LU R181, [R1+0x2a4] ;  /* 0x0002a40001b57983 */ /* 0x000f280000300800 */
[----:B------:R-:W4:Y:S01]  /*2b7f0*/  LDL.LU R182, [R1+0x2a8] ;  /* 0x0002a80001b67983 */ /* 0x000f220000300800 */
[----:B-1----:R-:W-:Y:S01]  /*2b800*/  MOV R30, R12 ;  /* 0x0000000c001e7202 */ /* 0x002fe20000000f00 */
[----:B--2---:R-:W-:Y:S01]  /*2b810*/  IMAD.MOV.U32 R31, RZ, RZ, R13 ;  /* 0x000000ffff1f7224 */ /* 0x004fe200078e000d */
[----:B------:R-:W-:Y:S01]  /*2b820*/  MOV R171, R15 ;  /* 0x0000000f00ab7202 */ /* 0x000fe20000000f00 */
[----:B------:R-:W-:-:S02]  /*2b830*/  IMAD.MOV.U32 R170, RZ, RZ, R14 ;  /* 0x000000ffffaa7224 */ /* 0x000fc400078e000e */
[----:B------:R-:W-:Y:S01]  /*2b840*/  HMMA.1688.F32.TF32 R12, R192, R28, R236 ;  /* 0x0000001cc00c723c */ /* 0x000fe200000810ec */
[----:B------:R-:W-:-:S15]  /*2b850*/  IMAD.MOV.U32 R183, RZ, RZ, R252 ;  /* 0x000000ffffb77224 */ /* 0x000fde00078e00fc */
[----:B------:R-:W-:-:S03]  /*2b860*/  NOP ;  /* 0x0000000000007918 */ /* 0x000fc60000000000 */
[----:B------:R-:W-:Y:S01]  /*2b870*/  IMAD.MOV.U32 R174, RZ, RZ, R12 ;  /* 0x000000ffffae7224 */ /* 0x000fe200078e000c */
[----:B------:R-:W-:Y:S01]  /*2b880*/  MOV R175, R13 ;  /* 0x0000000d00af7202 */ /* 0x000fe20000000f00 */
[----:B------:R-:W-:Y:S02]  /*2b890*/  IMAD.MOV.U32 R252, RZ, RZ, R14 ;  /* 0x000000fffffc7224 */ /* 0x000fe400078e000e */
[----:B---3--:R-:W-:Y:S02]  /*2b8a0*/  IMAD.MOV.U32 R2, RZ, RZ, R15 ;  /* 0x000000ffff027224 */ /* 0x008fe400078e000f */
[----:B------:R-:W-:Y:S01]  /*2b8b0*/  HMMA.1688.F32.TF32 R12, R192, R8, R184 ;  /* 0x00000008c00c723c */ /* 0x000fe200000810b8 */
[----:B------:R-:W2:-:S15]  /*2b8c0*/  LDL.LU R184, [R1+0x290] ;  /* 0x0002900001b87983 */ /* 0x000e9e0000300800 */
[----:B------:R-:W-:-:S03]  /*2b8d0*/  NOP ;  /* 0x0000000000007918 */ /* 0x000fc60000000000 */
[----:B------:R-:W-:Y:S04]  /*2b8e0*/  STL.64 [R1+0x560], R12 ;  /* 0x0005600c01007387 */ /* 0x000fe80000100a00 */
[----:B------:R1:W-:Y:S04]  /*2b8f0*/  STL.64 [R1+0x568], R14 ;  /* 0x0005680e01007387 */ /* 0x0003e80000100a00 */
[----:B------:R-:W2:Y:S04]  /*2b900*/  LDL.LU R185, [R1+0x294] ;  /* 0x0002940001b97983 */ /* 0x000ea80000300800 */
[----:B------:R-:W2:Y:S04]  /*2b910*/  LDL.LU R186, [R1+0x298] ;  /* 0x0002980001ba7983 */ /* 0x000ea80000300800 */
[----:B------:R-:W2:Y:S01]  /*2b920*/  LDL.LU R187, [R1+0x29c] ;  /* 0x00029c0001bb7983 */ /* 0x000ea20000300800 */
[----:B-1----:R-:W-:-:S15]  /*2b930*/  HMMA.1688.F32.TF32 R12, R192, R164, R176 ;  /* 0x000000a4c00c723c */ /* 0x002fde00000810b0 */
[----:B------:R-:W-:-:S04]  /*2b940*/  NOP ;  /* 0x0000000000007918 */ /* 0x000fc80000000000 */
[----:B------:R-:W-:Y:S01]  /*2b950*/  IMAD.MOV.U32 R235, RZ, RZ, R13 ;  /* 0x000000ffffeb7224 */ /* 0x000fe200078e000d */
[----:B------:R-:W-:Y:S01]  /*2b960*/  MOV R234, R12 ;  /* 0x0000000c00ea7202 */ /* 0x000fe20000000f00 */
[----:B------:R-:W-:Y:S01]  /*2b970*/  IMAD.MOV.U32 R230, RZ, RZ, R14 ;  /* 0x000000ffffe67224 */ /* 0x000fe200078e000e */
[----:B------:R-:W-:Y:S02]  /*2b980*/  MOV R231, R15 ;  /* 0x0000000f00e77202 */ /* 0x000fe40000000f00 */
[----:B------:R-:W-:Y:S01]  /*2b990*/  STL [R1+0x1cec], R235 ;  /* 0x001ceceb01007387 */ /* 0x000fe20000100800 */
[----:B------:R-:W-:Y:S03]  /*2b9a0*/  HMMA.1688.F32.TF32 R12, R192, R160, R248 ;  /* 0x000000a0c00c723c */ /* 0x000fe600000810f8 */
[----:B------:R-:W-:Y:S04]  /*2b9b0*/  STL [R1+0x1ce8], R234 ;  /* 0x001ce8ea01007387 */ /* 0x000fe80000100800 */
[----:B------:R1:W-:Y:S04]  /*2b9c0*/  STL [R1+0x1ce4], R230 ;  /* 0x001ce4e601007387 */ /* 0x0003e80000100800 */
[----:B------:R3:W-:Y:S04]  /*2b9d0*/  STL [R1+0x1ce0], R231 ;  /* 0x001ce0e701007387 */ /* 0x0007e80000100800 */
[----:B------:R-:W3:Y:S04]  /*2b9e0*/  LDL.LU R248, [R1+0x270] ;  /* 0x0002700001f87983 */ /* 0x000ee80000300800 */
[----:B------:R-:W3:Y:S04]  /*2b9f0*/  LDL.LU R249, [R1+0x274] ;  /* 0x0002740001f97983 */ /* 0x000ee80000300800 */
[----:B------:R-:W3:Y:S04]  /*2ba00*/  LDL.LU R250, [R1+0x278] ;  /* 0x0002780001fa7983 */ /* 0x000ee80000300800 */
[----:B------:R-:W3:Y:S01]  /*2ba10*/  LDL.LU R251, [R1+0x27c] ;  /* 0x00027c0001fb7983 */ /* 0x000ee20000300800 */
[----:B------:R-:W-:Y:S01]  /*2ba20*/  IMAD.MOV.U32 R46, RZ, RZ, R12 ;  /* 0x000000ffff2e7224 */ /* 0x000fe200078e000c */
[----:B------:R-:W-:Y:S01]  /*2ba30*/  MOV R50, R14 ;  /* 0x0000000e00327202 */ /* 0x000fe20000000f00 */
[----:B------:R-:W-:-:S02]  /*2ba40*/  IMAD.MOV.U32 R47, RZ, RZ, R13 ;  /* 0x000000ffff2f7224 */ /* 0x000fc400078e000d */
[----:B------:R-:W-:-:S05]  /*2ba50*/  IMAD.MOV.U32 R51, RZ, RZ, R15 ;  /* 0x000000ffff337224 */ /* 0x000fca00078e000f */
[----:B------:R-:W-:Y:S04]  /*2ba60*/  STL [R1+0x1cfc], R51 ;  /* 0x001cfc3301007387 */ /* 0x000fe80000100800 */
[----:B------:R-:W-:Y:S04]  /*2ba70*/  STL [R1+0x1cf8], R50 ;  /* 0x001cf83201007387 */ /* 0x000fe80000100800 */
[----:B------:R1:W-:Y:S04]  /*2ba80*/  STL [R1+0x1cf4], R47 ;  /* 0x001cf42f01007387 */ /* 0x0003e80000100800 */
[----:B------:R1:W-:Y:S01]  /*2ba90*/  STL [R1+0x1cf0], R46 ;  /* 0x001cf02e01007387 */ /* 0x0003e20000100800 */
[----:B----4-:R-:W-:-:S15]  /*2baa0*/  HMMA.1688.F32.TF32 R12, R192, R156, R180 ;  /* 0x0000009cc00c723c */ /* 0x010fde00000810b4 */
[----:B------:R-:W-:-:S04]  /*2bab0*/  NOP ;  /* 0x0000000000007918 */ /* 0x000fc80000000000 */
[----:B------:R-:W-:Y:S01]  /*2bac0*/  IMAD.MOV.U32 R147, RZ, RZ, R15 ;  /* 0x000000ffff937224 */ /* 0x000fe200078e000f */
[----:B------:R-:W-:Y:S01]  /*2bad0*/  MOV R55, R13 ;  /* 0x0000000d00377202 */ /* 0x000fe20000000f00 */
[----:B------:R-:W-:Y:S02]  /*2bae0*/  IMAD.MOV.U32 R146, RZ, RZ, R14 ;  /* 0x000000ffff927224 */ /* 0x000fe400078e000e */
[----:B------:R-:W-:Y:S01]  /*2baf0*/  IMAD.MOV.U32 R54, RZ, RZ, R12 ;  /* 0x000000ffff367224 */ /* 0x000fe200078e000c */
[----:B------:R-:W-:Y:S04]  /*2bb00*/  STL [R1+0x1d0c], R147 ;  /* 0x001d0c9301007387 */ /* 0x000fe80000100800 */
[----:B------:R-:W-:Y:S04]  /*2bb10*/  STL [R1+0x1d08], R146 ;  /* 0x001d089201007387 */ /* 0x000fe80000100800 */
[----:B------:R4:W-:Y:S04]  /*2bb20*/  STL [R1+0x1d04], R55 ;  /* 0x001d043701007387 */ /* 0x0009e80000100800 */
[----:B------:R1:W-:Y:S04]  /*2bb30*/  STL [R1+0x1d00], R54 ;  /* 0x001d003601007387 */ /* 0x0003e80000100800 */
        /* <DEDUP_REMOVED lines=16> */
[----:B--2---:R-:W-:-:S15]  /*2bc40*/  HMMA.1688.F32.TF32 R12, R192, R152, R184 ;  /* 0x00000098c00c723c */ /* 0x004fde00000810b8 */
[----:B------:R-:W-:-:S04]  /*2bc50*/  NOP ;  /* 0x0000000000007918 */ /* 0x000fc80000000000 */
[----:B------:R-:W-:Y:S01]  /*2bc60*/  MOV R155, R15 ;  /* 0x0000000f009b7202 */ /* 0x000fe20000000f00 */
[----:B------:R-:W-:Y:S01]  /*2bc70*/  IMAD.MOV.U32 R154, RZ, RZ, R14 ;  /* 0x000000ffff9a7224 */ /* 0x000fe200078e000e */
[----:B------:R-:W-:Y:S01]  /*2bc80*/  MOV R150, R12 ;  /* 0x0000000c00967202 */ /* 0x000fe20000000f00 */
[----:B------:R-:W-:Y:S02]  /*2bc90*/  IMAD.MOV.U32 R151, RZ, RZ, R13 ;  /* 0x000000ffff977224 */ /* 0x000fe400078e000d */
[----:B------:R-:W-:Y:S04]  /*2bca0*/  STL [R1+0x1d1c], R155 ;  /* 0x001d1c9b01007387 */ /* 0x000fe80000100800 */
[----:B------:R-:W-:Y:S04]  /*2bcb0*/  STL [R1+0x1d18], R154 ;  /* 0x001d189a01007387 */ /* 0x000fe80000100800 */
[----:B------:R2:W-:Y:S04]  /*2bcc0*/  STL [R1+0x1d14], R151 ;  /* 0x001d149701007387 */ /* 0x0005e80000100800 */
[----:B------:R1:W-:Y:S04]  /*2bcd0*/  STL [R1+0x1d10], R150 ;  /* 0x001d109601007387 */ /* 0x0003e80000100800 */
[----:B------:R-:W2:Y:S04]  /*2bce0*/  LDL.LU R184, [R1+0x1d0] ;  /* 0x0001d00001b87983 */ /* 0x000ea80000300800 */
[----:B------:R-:W2:Y:S04]  /*2bcf0*/  LDL.LU R185, [R1+0x1d4] ;  /* 0x0001d40001b97983 */ /* 0x000ea80000300800 */
[----:B------:R-:W2:Y:S04]  /*2bd00*/  LDL.LU R186, [R1+0x1d8] ;  /* 0x0001d80001ba7983 */ /* 0x000ea80000300800 */
[----:B------:R-:W2:Y:S01]  /*2bd10*/  LDL.LU R187, [R1+0x1dc] ;  /* 0x0001dc0001bb7983 */ /* 0x000ea20000300800 */
[----:B---3--:R-:W-:Y:S03]  /*2bd20*/  HMMA.1688.F32.TF32 R12, R192, R148, R248 ;  /* 0x00000094c00c723c */ /* 0x008fe600000810f8 */
[----:B------:R-:W3:Y:S04]  /*2bd30*/  LDL.LU R248, [R1+0x1b0] ;  /* 0x0001b00001f87983 */ /* 0x000ee80000300800 */
[----:B------:R-:W3:Y:S04]  /*2bd40*/  LDL.LU R249, [R1+0x1b4] ;  /* 0x0001b40001f97983 */ /* 0x000ee80000300800 */
[----:B------:R-:W3:Y:S04]  /*2bd50*/  LDL.LU R250, [R1+0x1b8] ;  /* 0x0001b80001fa7983 */ /* 0x000ee80000300800 */
[----:B------:R-:W3:Y:S04]  /*2bd60*/  LDL.LU R251, [R1+0x1bc] ;  /* 0x0001bc0001fb7983 */ /* 0x000ee80000300800 */
[----:B-1----:R-:W-:Y:S01]  /*2bd70*/  IMAD.MOV.U32 R230, RZ, RZ, R12 ;  /* 0x000000ffffe67224 */ /* 0x002fe200078e000c */
        /* <DEDUP_REMOVED lines=27> */
[----:B--2---:R-:W-:Y:S01]  /*2bf30*/  IMAD.MOV.U32 R151, RZ, RZ, R12 ;  /* 0x000000ffff977224 */ /* 0x004fe200078e000c */
[----:B------:R-:W-:Y:S01]  /*2bf40*/  MOV R150, R13 ;  /* 0x0000000d00967202 */ /* 0x000fe20000000f00 */
[----:B------:R-:W-:Y:S02]  /*2bf50*/  IMAD.MOV.U32 R147, RZ, RZ, R14 ;  /* 0x000000ffff937224 */ /* 0x000fe400078e000e */
[----:B------:R-:W-:Y:S02]  /*2bf60*/  IMAD.MOV.U32 R146, RZ, RZ, R15 ;  /* 0x000000ffff927224 */ /* 0x000fe400078e000f */
[----:B------:R-:W-:Y:S01]  /*2bf70*/  HMMA.1688.F32.TF32 R12, R192, R228, R184 ;  /* 0x000000e4c00c723c */ /* 0x000fe200000810b8 */
[----:B------:R2:W-:Y:S04]  /*2bf80*/  STL [R1+0x1d34], R159 ;  /* 0x001d349f01007387 */ /* 0x0005e80000100800 */
[----:B------:R4:W-:-:S14]  /*2bf90*/  STL [R1+0x1d30], R158 ;  /* 0x001d309e01007387 */ /* 0x0009dc0000100800 */
[----:B------:R-:W-:Y:S01]  /*2bfa0*/  MOV R162, R12 ;  /* 0x0000000c00a27202 */ /* 0x000fe20000000f00 */
[----:B------:R-:W-:Y:S01]  /*2bfb0*/  IMAD.MOV.U32 R163, RZ, RZ, R13 ;  /* 0x000000ffffa37224 */ /* 0x000fe200078e000d */
[----:B------:R-:W-:Y:S01]  /*2bfc0*/  MOV R167, R15 ;  /* 0x0000000f00a77202 */ /* 0x000fe20000000f00 */
[----:B------:R-:W-:Y:S02]  /*2bfd0*/  IMAD.MOV.U32 R166, RZ, RZ, R14 ;  /* 0x000000ffffa67224 */ /* 0x000fe400078e000e */
[----:B---3--:R-:W-:Y:S01]  /*2bfe0*/  HMMA.1688.F32.TF32 R12, R192, R232, R248 ;  /* 0x000000e8c00c723c */ /* 0x008fe200000810f8 */
[----:B------:R-:W3:Y:S04]  /*2bff0*/  LDL.LU R248, [R1] ;  /* 0x0000000001f87983 */ /* 0x000ee80000300800 */
        /* <DEDUP_REMOVED lines=11> */
[----:B-1----:R-:W-:-:S03]  /*2c0b0*/  IMAD.MOV.U32 R231, RZ, RZ, R12 ;  /* 0x000000ffffe77224 */ /* 0x002fc600078e000c */
[----:B------:R-:W2:Y:S01]  /*2c0c0*/  LDL.LU R240, [R1+0x80] ;  /* 0x0000800001f07983 */ /* 0x000ea20000300800 */
[----:B------:R-:W-:-:S03]  /*2c0d0*/  IMAD.MOV.U32 R230, RZ, RZ, R13 ;  /* 0x000000ffffe67224 */ /* 0x000fc600078e000d */
[----:B------:R-:W2:Y:S01]  /*2c0e0*/  LDL.LU R241, [R1+0x84] ;  /* 0x0000840001f17983 */ /* 0x000ea20000300800 */
[----:B------:R-:W-:-:S03]  /*2c0f0*/  MOV R155, R14 ;  /* 0x0000000e009b7202 */ /* 0x000fc60000000f00 */
[----:B------:R-:W2:Y:S01]  /*2c100*/  LDL.LU R242, [R1+0x88] ;  /* 0x0000880001f27983 */ /* 0x000ea20000300800 */
[----:B------:R-:W-:-:S03]  /*2c110*/  IMAD.MOV.U32 R154, RZ, RZ, R15 ;  /* 0x000000ffff9a7224 */ /* 0x000fc600078e000f */
        /* <DEDUP_REMOVED lines=72> */
[C---:B------:R-:W-:Y:S08]  /*2c5a0*/  HMMA.1688.F32.TF32 R20, R188.reuse, R52, R20 ;  /* 0x00000034bc14723c */ /* 0x040ff00000081014 */
[C---:B------:R-:W-:Y:S08]  /*2c5b0*/  HMMA.1688.F32.TF32 R32, R188.reuse, R148, R32 ;  /* 0x00000094bc20723c */ /* 0x040ff00000081020 */
[C---:B------:R-:W-:Y:S08]  /*2c5c0*/  HMMA.1688.F32.TF32 R100, R188.reuse, R152, R100 ;  /* 0x00000098bc64723c */ /* 0x040ff00000081064 */
[C---:B------:R-:W-:Y:S08]  /*2c5d0*/  HMMA.1688.F32.TF32 R104, R188.reuse, R156, R104 ;  /* 0x0000009cbc68723c */ /* 0x040ff00000081068 */
[C---:B------:R-:W-:Y:S08]  /*2c5e0*/  HMMA.1688.F32.TF32 R72, R188.reuse, R164, R72 ;  /* 0x000000a4bc48723c */ /* 0x040ff00000081048 */
[----:B------:R-:W-:Y:S08]  /*2c5f0*/  HMMA.1688.F32.TF32 R76, R188, R8, R76 ;  /* 0x00000008bc4c723c */ /* 0x000ff0000008104c */
[----:B------:R-:W-:Y:S01]  /*2c600*/  HMMA.1688.F32.TF32 R192, R192, R4, R92 ;  /* 0x00000004c0c0723c */ /* 0x000fe2000008105c */
[----:B------:R-:W2:Y:S04]  /*2c610*/  LDL.LU.64 R94, [R1+0x1f20] ;  /* 0x001f2000015e7983 */ /* 0x000ea80000300a00 */
[----:B------:R-:W2:Y:S03]  /*2c620*/  LDL.LU.64 R92, [R1+0x1f18] ;  /* 0x001f1800015c7983 */ /* 0x000ea60000300a00 */
[C---:B------:R-:W-:Y:S08]  /*2c630*/  HMMA.1688.F32.TF32 R80, R188.reuse, R28, R80 ;  /* 0x0000001cbc50723c */ /* 0x040ff00000081050 */
[C---:B------:R-:W-:Y:S08]  /*2c640*/  HMMA.1688.F32.TF32 R88, R188.reuse, R172, R88 ;  /* 0x000000acbc58723c */ /* 0x040ff00000081058 */
[----:B------:R-:W-:Y:S11]  /*2c650*/  HMMA.1688.F32.TF32 R84, R188, R168, R84 ;  /* 0x000000a8bc54723c */ /* 0x000ff60000081054 */
[----:B------:R-:W-:Y:S01]  /*2c660*/  STL.64 [R1+0x450], R88 ;  /* 0x0004505801007387 */ /* 0x000fe20000100a00 */
[----:B------:R-:W-:-:S03]  /*2c670*/  IMAD.MOV.U32 R159, RZ, RZ, R192 ;  /* 0x000000ffff9f7224 */ /* 0x000fc600078e00c0 */
[----:B------:R1:W-:Y:S01]  /*2c680*/  STL.64 [R1+0x458], R90 ;  /* 0x0004585a01007387 */ /* 0x0003e20000100a00 */
[----:B------:R-:W-:Y:S01]  /*2c690*/  MOV R158, R193 ;  /* 0x000000c1009e7202 */ /* 0x000fe20000000f00 */
[----:B------:R-:W-:Y:S02]  /*2c6a0*/  IMAD.MOV.U32 R7, RZ, RZ, R194 ;  /* 0x000000ffff077224 */ /* 0x000fe400078e00c2 */
[----:B------:R-:W-:Y:S01]  /*2c6b0*/  IMAD.MOV.U32 R6, RZ, RZ, R195 ;  /* 0x000000ffff067224 */ /* 0x000fe200078e00c3 */
[----:B------:R-:W-:Y:S01]  /*2c6c0*/  LDS R192, [R0+UR12+0x8100] ;  /* 0x0081000c00c07984 */ /* 0x000fe20008000800 */
[C---:B------:R-:W-:Y:S03]  /*2c6d0*/  HMMA.1688.F32.TF32 R108, R188.reuse, R160, R108 ;  /* 0x000000a0bc6c723c */ /* 0x040fe6000008106c */
[----:B------:R-:W-:Y:S04]  /*2c6e0*/  LDS R194, [R0+UR12+0x9100] ;  /* 0x0091000c00c27984 */ /* 0x000fe80008000800 */
[----:B-1----:R-:W3:Y:S04]  /*2c6f0*/  LDL.LU.64 R90, [R1+0x1f10] ;  /* 0x001f1000015a7983 */ /* 0x002ee80000300a00 */
[----:B------:R-:W3:Y:S04]  /*2c700*/  LDL.LU.64 R88, [R1+0x1f08] ;  /* 0x001f080001587983 */ /* 0x000ee80000300a00 */
[----:B------:R-:W-:Y:S04]  /*2c710*/  STL.64 [R1+0x440], R84 ;  /* 0x0004405401007387 */ /* 0x000fe80000100a00 */
[----:B------:R-:W-:Y:S04]  /*2c720*/  LDS R193, [R3+UR12+0x8100] ;  /* 0x0081000c03c17984 */ /* 0x000fe80008000800 */
[----:B------:R-:W1:Y:S04]  /*2c730*/  LDS R195, [R3+UR12+0x9100] ;  /* 0x0091000c03c37984 */ /* 0x000e680008000800 */
[----:B------:R4:W-:Y:S01]  /*2c740*/  STL.64 [R1+0x448], R86 ;  /* 0x0004485601007387 */ /* 0x0009e20000100a00 */
[C---:B------:R-:W-:Y:S03]  /*2c750*/  HMMA.1688.F32.TF32 R24, R188.reuse, R144, R24 ;  /* 0x00000090bc18723c */ /* 0x040fe60000081018 */
[----:B----4-:R-:W4:Y:S04]  /*2c760*/  LDL.LU.64 R86, [R1+0x1f00] ;  /* 0x001f000001567983 */ /* 0x010f280000300a00 */
        /* <DEDUP_REMOVED lines=15> */
[C---:B------:R-:W-:Y:S03]  /*2c860*/  HMMA.1688.F32.TF32 R244, R188.reuse, R228, R244 ;  /* 0x000000e4bcf4723c */ /* 0x040fe600000810f4 */
        /* <DEDUP_REMOVED lines=45> */
[----:B------:R-:W-:Y:S04]  /*2cb40*/  STL.64 [R1+0x340], R188 ;  /* 0x000340bc01007387 */ /* 0x000fe80000100a00 */
[----:B------:R-:W-:Y:S04]  /*2cb50*/  STL.64 [R1+0x348], R190 ;  /* 0x000348be01007387 */ /* 0x000fe80000100a00 */
[----:B------:R-:W-:Y:S04]  /*2cb60*/  STL.64 [R1+0x330], R176 ;  /* 0x000330b001007387 */ /* 0x000fe80000100a00 */
[----:B------:R1:W-:Y:S04]  /*2cb70*/  STL.64 [R1+0x338], R178 ;  /* 0x000338b201007387 */ /* 0x0003e80000100a00 */
[----:B------:R-:W-:Y:S04]  /*2cb80*/  LDS R188, [R0+UR12+0x8180] ;  /* 0x0081800c00bc7984 */ /* 0x000fe80008000800 */
[----:B------:R-:W-:Y:S04]  /*2cb90*/  LDS R190, [R0+UR12+0x9180] ;  /* 0x0091800c00be7984 */ /* 0x000fe80008000800 */
[----:B-1----:R-:W3:Y:S04]  /*2cba0*/  LDL.LU.64 R178, [R1+0x1e10] ;  /* 0x001e100001b27983 */ /* 0x002ee80000300a00 */
[----:B------:R-:W3:Y:S04]  /*2cbb0*/  LDL.LU.64 R176, [R1+0x1e08] ;  /* 0x001e080001b07983 */ /* 0x000ee80000300a00 */
[----:B------:R-:W-:Y:S04]  /*2cbc0*/  STL.64 [R1+0x320], R180 ;  /* 0x000320b401007387 */ /* 0x000fe80000100a00 */
[----:B------:R1:W-:Y:S04]  /*2cbd0*/  STL.64 [R1+0x328], R182 ;  /* 0x000328b601007387 */ /* 0x0003e80000100a00 */
[----:B------:R-:W-:Y:S04]  /*2cbe0*/  LDS R189, [R3+UR12+0x8180] ;  /* 0x0081800c03bd7984 */ /* 0x000fe80008000800 */
[----:B------:R-:W2:Y:S04]  /*2cbf0*/  LDS R191, [R3+UR12+0x9180] ;  /* 0x0091800c03bf7984 */ /* 0x000ea80008000800 */
        /* <DEDUP_REMOVED lines=9> */
[----:B------:R-:W3:Y:S01]  /*2cc90*/  LDL.LU.64 R248, [R1+0x1dd8] ;  /* 0x001dd80001f87983 */ /* 0x000ee20000300a00 */
[C---:B--2---:R-:W-:Y:S08]  /*2cca0*/  HMMA.1688.F32.TF32 R16, R192.reuse, R44, R16 ;  /* 0x0000002cc010723c */ /* 0x044ff00000081010 */
[----:B---3--:R-:W-:-:S15]  /*2ccb0*/  HMMA.1688.F32.TF32 R248, R192, R164, R248 ;  /* 0x000000a4c0f8723c */ /* 0x008fde00000810f8 */
[----:B------:R-:W-:-:S04]  /*2ccc0*/  NOP ;  /* 0x0000000000007918 */ /* 0x000fc80000000000 */
[----:B------:R-:W-:Y:S04]  /*2ccd0*/  STL.64 [R1+0x2f0], R248 ;  /* 0x0002f0f801007387 */ /* 0x000fe80000100a00 */
[----:B------:R1:W-:Y:S02]  /*2cce0*/  STL.64 [R1+0x2f8], R250 ;  /* 0x0002f8fa01007387 */ /* 0x0003e40000100a00 */
[C---:B-1----:R-:W-:Y:S08]  /*2ccf0*/  HMMA.1688.F32.TF32 R248, R192.reuse, R160, R184 ;  /* 0x000000a0c0f8723c */ /* 0x042ff000000810b8 */
[C---:B------:R-:W-:Y:S08]  /*2cd00*/  HMMA.1688.F32.TF32 R184, R192.reuse, R156, R180 ;  /* 0x0000009cc0b8723c */ /* 0x040ff000000810b4 */
[C---:B------:R-:W-:Y:S08]  /*2cd10*/  HMMA.1688.F32.TF32 R180, R192.reuse, R152, R176 ;  /* 0x00000098c0b4723c */ /* 0x040ff000000810b0 */
[C---:B------:R-:W-:Y:S01]  /*2cd20*/  HMMA.1688.F32.TF32 R176, R192.reuse, R148, R236 ;  /* 0x00000094c0b0723c */ /* 0x040fe200000810ec */
        /* <DEDUP_REMOVED lines=12> */
[----:B------:R-:W-:Y:S01]  /*2cdf0*/  STL.64 [R1+0x2a8], R186 ;  /* 0x0002a8ba01007387 */ /* 0x000fe20000100a00 */
[C---:B------:R-:W-:Y:S03]  /*2ce00*/  HMMA.1688.F32.TF32 R12, R192.reuse, R228, R20 ;  /* 0x000000e4c00c723c */ /* 0x040fe60000081014 */
[----:B------:R-:W-:Y:S04]  /*2ce10*/  STL.64 [R1+0x290], R180 ;  /* 0x000290b401007387 */ /* 0x000fe80000100a00 */
[----:B------:R-:W-:Y:S01]  /*2ce20*/  STL.64 [R1+0x298], R182 ;  /* 0x000298b601007387 */ /* 0x000fe20000100a00 */
[C---:B------:R-:W-:Y:S03]  /*2ce30*/  HMMA.1688.F32.TF32 R20, R192.reuse, R232, R24 ;  /* 0x000000e8c014723c */ /* 0x040fe60000081018 */
[----:B------:R-:W-:Y:S04]  /*2ce40*/  STL.64 [R1+0x280], R176 ;  /* 0x000280b001007387 */ /* 0x000fe80000100a00 */
[----:B------:R-:W-:Y:S04]  /*2ce50*/  STL.64 [R1+0x288], R178 ;  /* 0x000288b201007387 */ /* 0x000fe80000100a00 */
[----:B------:R-:W-:Y:S04]  /*2ce60*/  STL.64 [R1+0x270], R16 ;  /* 0x0002701001007387 */ /* 0x000fe80000100a00 */
[----:B------:R1:W-:Y:S02]  /*2ce70*/  STL.64 [R1+0x278], R18 ;  /* 0x0002781201007387 */ /* 0x0003e40000100a00 */
[----:B-1----:R-:W-:Y:S02]  /*2ce80*/  HMMA.1688.F32.TF32 R16, R192, R4, R32 ;  /* 0x00000004c010723c */ /* 0x002fe40000081020 */
[----:B------:R-:W-:Y:S04]  /*2ce90*/  STL.64 [R1+0x260], R12 ;  /* 0x0002600c01007387 */ /* 0x000fe80000100a00 */
[----:B------:R-:W-:Y:S02]  /*2cea0*/  STL.64 [R1+0x268], R14 ;  /* 0x0002680e01007387 */ /* 0x000fe40000100a00 */
[----:B------:R-:W-:Y:S02]  /*2ceb0*/  HMMA.1688.F32.TF32 R24, R188, R172, R100 ;  /* 0x000000acbc18723c */ /* 0x000fe40000081064 */
[----:B------:R-:W-:Y:S04]  /*2cec0*/  STL.64 [R1+0x250], R20 ;  /* 0x0002501401007387 */ /* 0x000fe80000100a00 */
[----:B------:R1:W-:Y:S01]  /*2ced0*/  STL.64 [R1+0x258], R22 ;  /* 0x0002581601007387 */ /* 0x0003e20000100a00 */
[----:B------:R-:W-:Y:S01]  /*2cee0*/  MOV R184, R65 ;  /* 0x0000004100b87202 */ /* 0x000fe20000000f00 */
[----:B------:R-:W-:Y:S01]  /*2cef0*/  IMAD.MOV.U32 R185, RZ, RZ, R60 ;  /* 0x000000ffffb97224 */ /* 0x000fe200078e003c */
[----:B------:R-:W-:Y:S01]  /*2cf00*/  MOV R187, R62 ;  /* 0x0000003e00bb7202 */ /* 0x000fe20000000f00 */
[----:B------:R-:W-:-:S02]  /*2cf10*/  IMAD.MOV.U32 R186, RZ, RZ, R61 ;  /* 0x000000ffffba7224 */ /* 0x000fc400078e003d */
[----:B------:R-:W-:Y:S01]  /*2cf20*/  IMAD.MOV.U32 R180, RZ, RZ, R56 ;  /* 0x000000ffffb47224 */ /* 0x000fe200078e0038 */
[----:B------:R-:W-:Y:S01]  /*2cf30*/  STL.64 [R1+0x240], R16 ;  /* 0x0002401001007387 */ /* 0x000fe20000100a00 */
[----:B------:R-:W-:Y:S01]  /*2cf40*/  IMAD.MOV.U32 R181, RZ, RZ, R57 ;  /* 0x000000ffffb57224 */ /* 0x000fe200078e0039 */
[----:B------:R-:W-:Y:S01]  /*2cf50*/  MOV R182, R58 ;  /* 0x0000003a00b67202 */ /* 0x000fe20000000f00 */
[----:B------:R-:W-:Y:S01]  /*2cf60*/  IMAD.MOV.U32 R183, RZ, RZ, R40 ;  /* 0x000000ffffb77224 */ /* 0x000fe200078e0028 */
[----:B------:R-:W-:Y:S01]  /*2cf70*/  MOV R177, R42 ;  /* 0x0000002a00b17202 */ /* 0x000fe20000000f00 */
[----:B-1----:R-:W-:Y:S01]  /*2cf80*/  HMMA.1688.F32.TF32 R20, R188, R168, R104 ;  /* 0x000000a8bc14723c */ /* 0x002fe20000081068 */
[----:B------:R1:W-:Y:S01]  /*2cf90*/  STL.64 [R1+0x248], R18 ;  /* 0x0002481201007387 */ /* 0x0003e20000100a00 */
[----:B------:R-:W-:Y:S02]  /*2cfa0*/  IMAD.MOV.U32 R176, RZ, RZ, R41 ;  /* 0x000000ffffb07224 */ /* 0x000fe400078e0029 */
[----:B------:R-:W-:Y:S01]  /*2cfb0*/  IMAD.MOV.U32 R178, RZ, RZ, R43 ;  /* 0x000000ffffb27224 */ /* 0x000fe200078e002b */
[----:B------:R-:W-:Y:S01]  /*2cfc0*/  MOV R236, R37 ;  /* 0x0000002500ec7202 */ /* 0x000fe20000000f00 */
[----:B------:R-:W-:-:S02]  /*2cfd0*/  IMAD.MOV.U32 R179, RZ, RZ, R36 ;  /* 0x000000ffffb37224 */ /* 0x000fc400078e0024 */
[----:B------:R-:W-:Y:S02]  /*2cfe0*/  IMAD.MOV.U32 R237, RZ, RZ, R38 ;  /* 0x000000ffffed7224 */ /* 0x000fe400078e0026 */
[----:B------:R-:W-:Y:S01]  /*2cff0*/  IMAD.MOV.U32 R238, RZ, RZ, R39 ;  /* 0x000000ffffee7224 */ /* 0x000fe200078e0027 */
[----:B------:R-:W-:Y:S01]  /*2d000*/  MOV R239, R59 ;  /* 0x0000003b00ef7202 */ /* 0x000fe20000000f00 */
[----:B------:R-:W-:Y:S01]  /*2d010*/  IMAD.MOV.U32 R248, RZ, RZ, R63 ;  /* 0x000000fffff87224 */ /* 0x000fe200078e003f */
[----:B-1----:R-:W-:Y:S01]  /*2d020*/  HMMA.1688.F32.TF32 R16, R188, R28, R108 ;  /* 0x0000001cbc10723c */ /* 0x002fe2000008106c */
[----:B------:R-:W-:Y:S04]  /*2d030*/  STL.64 [R1+0x230], R24 ;  /* 0x0002301801007387 */ /* 0x000fe80000100a00 */
[----:B------:R1:W-:Y:S04]  /*2d040*/  STL.64 [R1+0x238], R26 ;  /* 0x0002381a01007387 */ /* 0x0003e80000100a00 */
[----:B------:R-:W-:Y:S04]  /*2d050*/  STL.64 [R1+0x220], R20 ;  /* 0x0002201401007387 */ /* 0x000fe80000100a00 */
[----:B------:R-:W-:Y:S04]  /*2d060*/  STL.64 [R1+0x228], R22 ;  /* 0x0002281601007387 */ /* 0x000fe80000100a00 */
[----:B------:R-:W2:Y:S04]  /*2d070*/  LDL.LU R65, [R1+0x1dd4] ;  /* 0x001dd40001417983 */ /* 0x000ea80000300800 */
[----:B------:R-:W-:Y:S04]  /*2d080*/  STL.64 [R1+0x210], R16 ;  /* 0x0002101001007387 */ /* 0x000fe80000100a00 */
[----:B------:R3:W-:Y:S04]  /*2d090*/  STL.64 [R1+0x218], R18 ;  /* 0x0002181201007387 */ /* 0x0007e80000100a00 */
        /* <DEDUP_REMOVED lines=10> */
[----:B------:R-:W3:Y:S04]  /*2d140*/  LDL.LU R36, [R1+0x1da8] ;  /* 0x001da80001247983 */ /* 0x000ee80000300800 */
[----:B------:R-:W2:Y:S04]  /*2d150*/  LDL.LU R240, [R1+0x40] ;  /* 0x0000400001f07983 */ /* 0x000ea80000300800 */
[----:B------:R-:W2:Y:S04]  /*2d160*/  LDL.LU R241, [R1+0x44] ;  /* 0x0000440001f17983 */ /* 0x000ea80000300800 */
[----:B------:R-:W2:Y:S04]  /*2d170*/  LDL.LU R242, [R1+0x48] ;  /* 0x0000480001f27983 */ /* 0x000ea80000300800 */
[----:B------:R-:W2:Y:S04]  /*2d180*/  LDL.LU R243, [R1+0x4c] ;  /* 0x00004c0001f37983 */ /* 0x000ea80000300800 */
[----:B------:R-:W3:Y:S04]  /*2d190*/  LDL.LU R37, [R1+0x1da4] ;  /* 0x001da40001257983 */ /* 0x000ee80000300800 */
[----:B------:R-:W3:Y:S04]  /*2d1a0*/  LDL.LU R38, [R1+0x1da0] ;  /* 0x001da00001267983 */ /* 0x000ee80000300800 */
[----:B------:R-:W3:Y:S04]  /*2d1b0*/  LDL.LU R39, [R1+0x1d9c] ;  /* 0x001d9c0001277983 */ /* 0x000ee80000300800 */
[----:B------:R-:W2:Y:S04]  /*2d1c0*/  LDL.LU R59, [R1+0x1d98] ;  /* 0x001d9800013b7983 */ /* 0x000ea80000300800 */
[----:B------:R-:W2:Y:S01]  /*2d1d0*/  LDL.LU R63, [R1+0x1d94] ;  /* 0x001d9400013f7983 */ /* 0x000ea20000300800 */
[----:B------:R-:W-:Y:S01]  /*2d1e0*/  IMAD.MOV.U32 R249, RZ, RZ, R66 ;  /* 0x000000fffff97224 */ /* 0x000fe200078e0042 */
[----:B------:R-:W-:-:S02]  /*2d1f0*/  MOV R250, R67 ;  /* 0x0000004300fa7202 */ /* 0x000fc40000000f00 */
[----:B------:R-:W4:Y:S01]  /*2d200*/  LDL.LU R66, [R1+0x1d90] ;  /* 0x001d900001427983 */ /* 0x000f220000300800 */
[----:B------:R-:W-:-:S03]  /*2d210*/  IMAD.MOV.U32 R251, RZ, RZ, R71 ;  /* 0x000000fffffb7224 */ /* 0x000fc600078e0047 */
[----:B------:R-:W4:Y:S04]  /*2d220*/  LDL.LU R67, [R1+0x1d8c] ;  /* 0x001d8c0001437983 */ /* 0x000f280000300800 */
[----:B------:R-:W4:Y:S04]  /*2d230*/  LDL.LU R71, [R1+0x1d88] ;  /* 0x001d880001477983 */ /* 0x000f280000300800 */
[----:B------:R-:W-:Y:S04]  /*2d240*/  LDS R12, [R0+UR12+0x8200] ;  /* 0x0082000c000c7984 */ /* 0x000fe80008000800 */
[----:B------:R-:W-:Y:S04]  /*2d250*/  LDS R14, [R0+UR12+0x9200] ;  /* 0x0092000c000e7984 */ /* 0x000fe80008000800 */
[----:B------:R-:W-:Y:S04]  /*2d260*/  LDS R13, [R3+UR12+0x8200] ;  /* 0x0082000c030d7984 */ /* 0x000fe80008000800 */
[----:B------:R-:W1:Y:S02]  /*2d270*/  LDS R15, [R3+UR12+0x9200] ;  /* 0x0092000c030f7984 */ /* 0x000e640008000800 */
[C---:B-1----:R-:W-:Y:S08]  /*2d280*/  HMMA.1688.F32.TF32 R24, R188.reuse, R164, R40 ;  /* 0x000000a4bc18723c */ /* 0x042ff00000081028 */
[C---:B---3--:R-:W-:Y:S08]  /*2d290*/  HMMA.1688.F32.TF32 R16, R188.reuse, R8, R36 ;  /* 0x00000008bc10723c */ /* 0x048ff00000081024 */
[C---:B--2---:R-:W-:Y:S11]  /*2d2a0*/  HMMA.1688.F32.TF32 R20, R188.reuse, R160, R56 ;  /* 0x000000a0bc14723c */ /* 0x044ff60000081038 */
[----:B------:R-:W-:Y:S04]  /*2d2b0*/  STL.64 [R1+0x200], R16 ;  /* 0x0002001001007387 */ /* 0x000fe80000100a00 */
[----:B------:R1:W-:Y:S02]  /*2d2c0*/  STL.64 [R1+0x208], R18 ;  /* 0x0002081201007387 */ /* 0x0003e40000100a00 */
[C---:B-1----:R-:W-:Y:S02]  /*2d2d0*/  HMMA.1688.F32.TF32 R16, R188.reuse, R156, R60 ;  /* 0x0000009cbc10723c */ /* 0x042fe4000008103c */
[----:B------:R-:W-:Y:S04]  /*2d2e0*/  STL.64 [R1+0x1f0], R24 ;  /* 0x0001f01801007387 */ /* 0x000fe80000100a00 */
[----:B------:R4:W-:Y:S04]  /*2d2f0*/  STL.64 [R1+0x1f8], R26 ;  /* 0x0001f81a01007387 */ /* 0x0009e80000100a00 */
[----:B------:R-:W-:Y:S04]  /*2d300*/  STL.64 [R1+0x1e0], R20 ;  /* 0x0001e01401007387 */ /* 0x000fe80000100a00 */
[----:B------:R1:W-:Y:S01]  /*2d310*/  STL.64 [R1+0x1e8], R22 ;  /* 0x0001e81601007387 */ /* 0x0003e20000100a00 */
[C---:B----4-:R-:W-:Y:S04]  /*2d320*/  HMMA.1688.F32.TF32 R24, R188.reuse, R152, R64 ;  /* 0x00000098bc18723c */ /* 0x050fe80000081040 */
[----:B------:R-:W-:Y:S04]  /*2d330*/  STL.64 [R1+0x1d0], R16 ;  /* 0x0001d01001007387 */ /* 0x000fe80000100a00 */
[----:B------:R2:W-:Y:S01]  /*2d340*/  STL.64 [R1+0x1d8], R18 ;  /* 0x0001d81201007387 */ /* 0x0005e20000100a00 */
[C---:B-1----:R-:W-:Y:S08]  /*2d350*/  HMMA.1688.F32.TF32 R20, R188.reuse, R148, R68 ;  /* 0x00000094bc14723c */ /* 0x042ff00000081044 */
[C---:B--2---:R-:W-:Y:S02]  /*2d360*/  HMMA.1688.F32.TF32 R16, R188.reuse, R144, R72 ;  /* 0x00000090bc10723c */ /* 0x044fe40000081048 */
[----:B------:R-:W-:Y:S04]  /*2d370*/  STL.64 [R1+0x1c0], R24 ;  /* 0x0001c01801007387 */ /* 0x000fe80000100a00 */
[----:B------:R1:W-:Y:S05]  /*2d380*/  STL.64 [R1+0x1c8], R26 ;  /* 0x0001c81a01007387 */ /* 0x0003ea0000100a00 */
[----:B------:R-:W-:Y:S04]  /*2d390*/  STL.64 [R1+0x1b0], R20 ;  /* 0x0001b01401007387 */ /* 0x000fe80000100a00 */
[----:B------:R2:W-:Y:S01]  /*2d3a0*/  STL.64 [R1+0x1b8], R22 ;  /* 0x0001b81601007387 */ /* 0x0005e20000100a00 */
[C---:B-1----:R-:W-:Y:S03]  /*2d3b0*/  HMMA.1688.F32.TF32 R24, R188.reuse, R52, R76 ;  /* 0x00000034bc18723c */ /* 0x042fe6000008104c */
[----:B------:R-:W-:Y:S04]  /*2d3c0*/  STL.64 [R1+0x1a0], R16 ;  /* 0x0001a01001007387 */ /* 0x000fe80000100a00 */
[----:B------:R1:W-:Y:S01]  /*2d3d0*/  STL.64 [R1+0x1a8], R18 ;  /* 0x0001a81201007387 */ /* 0x0003e20000100a00 */
[C---:B--2---:R-:W-:Y:S03]  /*2d3e0*/  HMMA.1688.F32.TF32 R20, R188.reuse, R48, R80 ;  /* 0x00000030bc14723c */ /* 0x044fe60000081050 */
[----:B------:R-:W-:Y:S04]  /*2d3f0*/  LDS R80, [R0+UR12+0x8280] ;  /* 0x0082800c00507984 */ /* 0x000fe80008000800 */
[----:B------:R-:W-:Y:S01]  /*2d400*/  LDS R82, [R0+UR12+0x9280] ;  /* 0x0092800c00527984 */ /* 0x000fe20008000800 */
[C---:B-1----:R-:W-:Y:S03]  /*2d410*/  HMMA.1688.F32.TF32 R16, R188.reuse, R44, R84 ;  /* 0x0000002cbc10723c */ /* 0x042fe60000081054 */
[----:B------:R-:W-:Y:S04]  /*2d420*/  STL.64 [R1+0x190], R24 ;  /* 0x0001901801007387 */ /* 0x000fe80000100a00 */
[----:B------:R1:W-:Y:S04]  /*2d430*/  STL.64 [R1+0x198], R26 ;  /* 0x0001981a01007387 */ /* 0x0003e80000100a00 */
[----:B------:R-:W-:Y:S04]  /*2d440*/  STL.64 [R1+0x180], R20 ;  /* 0x0001801401007387 */ /* 0x000fe80000100a00 */
[----:B------:R2:W-:Y:S01]  /*2d450*/  STL.64 [R1+0x188], R22 ;  /* 0x0001881601007387 */ /* 0x0005e20000100a00 */
[C---:B-1----:R-:W-:Y:S03]  /*2d460*/  HMMA.1688.F32.TF32 R24, R188.reuse, R228, R88 ;  /* 0x000000e4bc18723c */ /* 0x042fe60000081058 */
[----:B------:R-:W-:Y:S04]  /*2d470*/  LDS R81, [R3+UR12+0x8280] ;  /* 0x0082800c03517984 */ /* 0x000fe80008000800 */
[----:B------:R-:W-:Y:S01]  /*2d480*/  STL.64 [R1+0x170], R16 ;  /* 0x0001701001007387 */ /* 0x000fe20000100a00 */
[C---:B--2---:R-:W-:Y:S03]  /*2d490*/  HMMA.1688.F32.TF32 R20, R188.reuse, R232, R92 ;  /* 0x000000e8bc14723c */ /* 0x044fe6000008105c */
[----:B------:R1:W-:Y:S04]  /*2d4a0*/  STL.64 [R1+0x178], R18 ;  /* 0x0001781201007387 */ /* 0x0003e80000100a00 */
[----:B------:R-:W2:Y:S01]  /*2d4b0*/  LDS R83, [R3+UR12+0x9280] ;  /* 0x0092800c03537984 */ /* 0x000ea20008000800 */
[----:B-1----:R-:W-:Y:S03]  /*2d4c0*/  HMMA.1688.F32.TF32 R16, R188, R4, R96 ;  /* 0x00000004bc10723c */ /* 0x002fe60000081060 */
[----:B------:R-:W-:Y:S04]  /*2d4d0*/  STL.64 [R1+0x160], R24 ;  /* 0x0001601801007387 */ /* 0x000fe80000100a00 */
[----:B------:R-:W-:Y:S04]  /*2d4e0*/  STL.64 [R1+0x168], R26 ;  /* 0x0001681a01007387 */ /* 0x000fe80000100a00 */
[----:B------:R-:W-:Y:S04]  /*2d4f0*/  STL.64 [R1+0x150], R20 ;  /* 0x0001501401007387 */ /* 0x000fe80000100a00 */
[----:B------:R1:W-:Y:S04]  /*2d500*/  STL.64 [R1+0x158], R22 ;  /* 0x0001581601007387 */ /* 0x0003e80000100a00 */
[----:B------:R-:W-:Y:S04]  /*2d510*/  STL.64 [R1+0x140], R16 ;  /* 0x0001401001007387 */ /* 0x000fe80000100a00 */
[----:B------:R3:W-:Y:S01]  /*2d520*/  STL.64 [R1+0x148], R18 ;  /* 0x0001481201007387 */ /* 0x0007e20000100a00 */
[C---:B-1----:R-:W-:Y:S08]  /*2d530*/  HMMA.1688.F32.TF32 R20, R12.reuse, R172, R128 ;  /* 0x000000ac0c14723c */ /* 0x042ff00000081080 */
[C---:B---3--:R-:W-:Y:S08]  /*2d540*/  HMMA.1688.F32.TF32 R16, R12.reuse, R168, R132 ;  /* 0x000000a80c10723c */ /* 0x048ff00000081084 */
[C---:B------:R-:W-:Y:S03]  /*2d550*/  HMMA.1688.F32.TF32 R24, R12.reuse, R28, R140 ;  /* 0x0000001c0c18723c */ /* 0x040fe6000008108c */
[----:B------:R-:W-:Y:S04]  /*2d560*/  STL.64 [R1+0x130], R20 ;  /* 0x0001301401007387 */ /* 0x000fe80000100a00 */
[----:B------:R1:W-:Y:S04]  /*2d570*/  STL.64 [R1+0x138], R22 ;  /* 0x0001381601007387 */ /* 0x0003e80000100a00 */
[----:B------:R-:W-:Y:S04]  /*2d580*/  STL.64 [R1+0x120], R16 ;  /* 0x0001201001007387 */ /* 0x000fe80000100a00 */
[----:B------:R3:W-:Y:S01]  /*2d590*/  STL.64 [R1+0x128], R18 ;  /* 0x0001281201007387 */ /* 0x0007e20000100a00 */
[C---:B-1----:R-:W-:Y:S08]  /*2d5a0*/  HMMA.1688.F32.TF32 R20, R12.reuse, R8, R112 ;  /* 0x000000080c14723c */ /* 0x042ff00000081070 */
[C---:B---3--:R-:W-:Y:S01]  /*2d5b0*/  HMMA.1688.F32.TF32 R16, R12.reuse, R164, R116 ;  /* 0x000000a40c10723c */ /* 0x048fe20000081074 */
[----:B------:R-:W-:Y:S04]  /*2d5c0*/  STL.64 [R1+0x110], R24 ;  /* 0x0001101801007387 */ /* 0x000fe80000100a00 */
[----:B------:R1:W-:Y:S06]  /*2d5d0*/  STL.64 [R1+0x118], R26 ;  /* 0x0001181a01007387 */ /* 0x0003ec0000100a00 */
        /* <DEDUP_REMOVED lines=25> */
[----:B------:R1:W-:Y:S04]  /*2d770*/  STL.64 [R1+0x20], R24 ;  /* 0x0000201801007387 */ /* 0x0003e80000100a00 */
[----:B------:R3:W-:Y:S04]  /*2d780*/  STL.64 [R1+0x28], R26 ;  /* 0x0000281a01007387 */ /* 0x0007e80000100a00 */
[----:B------:R-:W4:Y:S04]  /*2d790*/  LDL.LU R248, [R1+0x540] ;  /* 0x0005400001f87983 */ /* 0x000f280000300800 */
[----:B------:R1:W-:Y:S04]  /*2d7a0*/  STL.64 [R1+0x10], R20 ;  /* 0x0000101401007387 */ /* 0x0003e80000100a00 */
[----:B------:R1:W-:Y:S04]  /*2d7b0*/  STL.64 [R1+0x18], R22 ;  /* 0x0000181601007387 */ /* 0x0003e80000100a00 */
[----:B------:R-:W-:Y:S04]  /*2d7c0*/  STL.64 [R1], R16 ;  /* 0x0000001001007387 */ /* 0x000fe80000100a00 */
[----:B------:R2:W-:Y:S04]  /*2d7d0*/  STL.64 [R1+0x8], R18 ;  /* 0x0000081201007387 */ /* 0x0005e80000100a00 */
        /* <DEDUP_REMOVED lines=17> */
[----:B---3--:R-:W3:Y:S04]  /*2d8f0*/  LDL.LU R26, [R1+0x5e8] ;  /* 0x0005e800011a7983 */ /* 0x008ee80000300800 */
        /* <DEDUP_REMOVED lines=17> */
[C---:B----4-:R-:W-:Y:S08]  /*2da10*/  HMMA.1688.F32.TF32 R248, R12.reuse, R232, R248 ;  /* 0x000000e80cf8723c */ /* 0x050ff000000810f8 */
[----:B--2---:R-:W-:Y:S01]  /*2da20*/  HMMA.1688.F32.TF32 R12, R12, R4, R176 ;  /* 0x000000040c0c723c */ /* 0x004fe200000810b0 */
[----:B------:R-:W-:Y:S10]  /*2da30*/  LDS R176, [R0+UR12+0x8300] ;  /* 0x0083000c00b07984 */ /* 0x000ff40008000800 */
[----:B------:R-:W-:Y:S04]  /*2da40*/  STL.64 [R1+0x1b00], R250 ;  /* 0x001b00fa01007387 */ /* 0x000fe80000100a00 */
[----:B------:R-:W-:Y:S04]  /*2da50*/  STL.64 [R1+0x1af8], R248 ;  /* 0x001af8f801007387 */ /* 0x000fe80000100a00 */
[----:B------:R-:W-:Y:S04]  /*2da60*/  LDS R178, [R0+UR12+0x9300] ;  /* 0x0093000c00b27984 */ /* 0x000fe80008000800 */
[----:B------:R-:W-:Y:S01]  /*2da70*/  LDS R177, [R3+UR12+0x8300] ;  /* 0x0083000c03b17984 */ /* 0x000fe20008000800 */
[C---:B------:R-:W-:Y:S03]  /*2da80*/  HMMA.1688.F32.TF32 R16, R80.reuse, R172, R244 ;  /* 0x000000ac5010723c */ /* 0x040fe600000810f4 */
[----:B------:R-:W-:Y:S05]  /*2da90*/  STL.64 [R1+0x1b10], R14 ;  /* 0x001b100e01007387 */ /* 0x000fea0000100a00 */
[C---:B---3--:R-:W-:Y:S01]  /*2daa0*/  HMMA.1688.F32.TF32 R24, R80.reuse, R168, R24 ;  /* 0x000000a85018723c */ /* 0x048fe20000081018 */
[----:B------:R1:W-:Y:S07]  /*2dab0*/  STL.64 [R1+0x1b08], R12 ;  /* 0x001b080c01007387 */ /* 0x0003ee0000100a00 */
[C---:B------:R-:W-:Y:S03]  /*2dac0*/  HMMA.1688.F32.TF32 R20, R80.reuse, R28, R20 ;  /* 0x0000001c5014723c */ /* 0x040fe60000081014 */
[----:B------:R-:W-:Y:S04]  /*2dad0*/  STL [R1+0x1af4], R18 ;  /* 0x001af41201007387 */ /* 0x000fe80000100800 */
[----:B------:R-:W-:Y:S01]  /*2dae0*/  STL [R1+0x1af0], R19 ;  /* 0x001af01301007387 */ /* 0x000fe20000100800 */
[----:B-1----:R-:W-:Y:S03]  /*2daf0*/  HMMA.1688.F32.TF32 R12, R80, R8, R240 ;  /* 0x00000008500c723c */ /* 0x002fe600000810f0 */
[----:B------:R-:W-:Y:S04]  /*2db00*/  STL.64 [R1+0xa0], R24 ;  /* 0x0000a01801007387 */ /* 0x000fe80000100a00 */
[----:B------:R1:W-:Y:S04]  /*2db10*/  STL.64 [R1+0xa8], R26 ;  /* 0x0000a81a01007387 */ /* 0x0003e80000100a00 */
[----:B------:R-:W2:Y:S04]  /*2db20*/  LDS R179, [R3+UR12+0x9300] ;  /* 0x0093000c03b37984 */ /* 0x000ea80008000800 */
[----:B------:R-:W-:Y:S04]  /*2db30*/  STL.64 [R1+0x90], R20 ;  /* 0x0000901401007387 */ /* 0x000fe80000100a00 */
[----:B------:R3:W-:Y:S01]  /*2db40*/  STL.64 [R1+0x98], R22 ;  /* 0x0000981601007387 */ /* 0x0007e20000100a00 */
[----:B------:R-:W-:-:S02]  /*2db50*/  IMAD.MOV.U32 R206, RZ, RZ, R197 ;  /* 0x000000ffffce7224 */ /* 0x000fc400078e00c5 */
[----:B------:R-:W-:Y:S01]  /*2db60*/  IMAD.MOV.U32 R207, RZ, RZ, R196 ;  /* 0x000000ffffcf7224 */ /* 0x000fe200078e00c4 */
[----:B------:R-:W-:Y:S01]  /*2db70*/  LDS R244, [R0+UR12+0x8380] ;  /* 0x0083800c00f47984 */ /* 0x000fe20008000800 */
[C---:B-1----:R-:W-:Y:S03]  /*2db80*/  HMMA.1688.F32.TF32 R24, R80.reuse, R160, R180 ;  /* 0x000000a05018723c */ /* 0x042fe600000810b4 */
[----:B------:R-:W-:Y:S04]  /*2db90*/  LDS R246, [R0+UR12+0x9380] ;  /* 0x0093800c00f67984 */ /* 0x000fe80008000800 */
[----:B------:R-:W-:Y:S01]  /*2dba0*/  LDS R245, [R3+UR12+0x8380] ;  /* 0x0083800c03f57984 */ /* 0x000fe20008000800 */
[C---:B---3--:R-:W-:Y:S01]  /*2dbb0*/  HMMA.1688.F32.TF32 R20, R80.reuse, R164, R236 ;  /* 0x000000a45014723c */ /* 0x048fe200000810ec */
[----:B------:R-:W-:Y:S01]  /*2dbc0*/  IMAD.MOV.U32 R18, RZ, RZ, R12 ;  /* 0x000000ffff127224 */ /* 0x000fe200078e000c */
[----:B------:R-:W-:Y:S01]  /*2dbd0*/  MOV R19, R13 ;  /* 0x0000000d00137202 */ /* 0x000fe20000000f00 */
[----:B------:R-:W-:Y:S04]  /*2dbe0*/  STL.64 [R1+0x88], R14 ;  /* 0x0000880e01007387 */ /* 0x000fe80000100a00 */
[----:B------:R-:W-:Y:S04]  /*2dbf0*/  STL.64 [R1+0x1b20], R18 ;  /* 0x001b201201007387 */ /* 0x000fe80000100a00 */
[----:B------:R-:W-:Y:S01]  /*2dc00*/  STL.64 [R1+0x1b18], R16 ;  /* 0x001b181001007387 */ /* 0x000fe20000100a00 */
[----:B------:R-:W-:Y:S03]  /*2dc10*/  HMMA.1688.F32.TF32 R32, R80, R156, R184 ;  /* 0x0000009c5020723c */ /* 0x000fe600000810b8 */
[----:B------:R-:W1:Y:S04]  /*2dc20*/  LDS R247, [R3+UR12+0x9380] ;  /* 0x0093800c03f77984 */ /* 0x000e680008000800 */
[----:B------:R-:W-:Y:S04]  /*2dc30*/  STL.64 [R1+0x1ae8], R22 ;  /* 0x001ae81601007387 */ /* 0x000fe80000100a00 */
[----:B------:R-:W-:Y:S04]  /*2dc40*/  STL.64 [R1+0x1ae0], R20 ;  /* 0x001ae01401007387 */ /* 0x000fe80000100a00 */
[----:B------:R-:W-:Y:S04]  /*2dc50*/  STL.64 [R1+0x1b30], R26 ;  /* 0x001b301a01007387 */ /* 0x000fe80000100a00 */
[----:B------:R3:W-:Y:S04]  /*2dc60*/  STL.64 [R1+0x1b28], R24 ;  /* 0x001b281801007387 */ /* 0x0007e80000100a00 */
        /* <DEDUP_REMOVED lines=45> */
[----:B------:R1:W-:Y:S01]  /*2df40*/  STL.64 [R1+0x1b38], R32 ;  /* 0x001b382001007387 */ /* 0x0003e20000100a00 */
[----:B--2---:R-:W-:Y:S08]  /*2df50*/  HMMA.1688.F32.TF32 R84, R176, R172, R180 ;  /* 0x000000acb054723c */ /* 0x004ff000000810b4 */
[C---:B----4-:R-:W-:Y:S08]  /*2df60*/  HMMA.1688.F32.TF32 R68, R80.reuse, R44, R100 ;  /* 0x0000002c5044723c */ /* 0x050ff00000081064 */
[C---:B---3--:R-:W-:Y:S08]  /*2df70*/  HMMA.1688.F32.TF32 R40, R80.reuse, R148, R40 ;  /* 0x000000945028723c */ /* 0x048ff00000081028 */
[C---:B------:R-:W-:Y:S08]  /*2df80*/  HMMA.1688.F32.TF32 R36, R80.reuse, R152, R36 ;  /* 0x000000985024723c */ /* 0x040ff00000081024 */
[C---:B------:R-:W-:Y:S11]  /*2df90*/  HMMA.1688.F32.TF32 R56, R80.reuse, R144, R56 ;  /* 0x000000905038723c */ /* 0x040ff60000081038 */
[----:B------:R-:W-:Y:S01]  /*2dfa0*/  STL.64 [R1+0x1b50], R38 ;  /* 0x001b502601007387 */ /* 0x000fe20000100a00 */
[C---:B------:R-:W-:Y:S03]  /*2dfb0*/  HMMA.1688.F32.TF32 R60, R80.reuse, R52, R108 ;  /* 0x00000034503c723c */ /* 0x040fe6000008106c */
[----:B------:R-:W-:Y:S05]  /*2dfc0*/  STL.64 [R1+0x1b48], R36 ;  /* 0x001b482401007387 */ /* 0x000fea0000100a00 */
[C---:B------:R-:W-:Y:S01]  /*2dfd0*/  HMMA.1688.F32.TF32 R64, R80.reuse, R48, R104 ;  /* 0x000000305040723c */ /* 0x040fe20000081068 */
[----:B------:R-:W-:Y:S04]  /*2dfe0*/  STL.64 [R1+0x1b60], R42 ;  /* 0x001b602a01007387 */ /* 0x000fe80000100a00 */
[----:B------:R-:W-:Y:S03]  /*2dff0*/  STL.64 [R1+0x1b58], R40 ;  /* 0x001b582801007387 */ /* 0x000fe60000100a00 */
[C---:B------:R-:W-:Y:S01]  /*2e000*/  HMMA.1688.F32.TF32 R72, R80.reuse, R228, R192 ;  /* 0x000000e45048723c */ /* 0x040fe200000810c0 */
[----:B------:R-:W-:Y:S04]  /*2e010*/  STL.64 [R1+0x1b70], R58 ;  /* 0x001b703a01007387 */ /* 0x000fe80000100a00 */
[----:B------:R-:W-:Y:S03]  /*2e020*/  STL.64 [R1+0x1b68], R56 ;  /* 0x001b683801007387 */ /* 0x000fe60000100a00 */
        /* <DEDUP_REMOVED lines=65> */
[----:B------:R-:W-:Y:S04]  /*2e440*/  STL.64 [R1+0x1bf0], R90 ;  /* 0x001bf05a01007387 */ /* 0x000fe80000100a00 */
[----:B------:R-:W-:Y:S01]  /*2e450*/  STL.64 [R1+0x1be8], R88 ;  /* 0x001be85801007387 */ /* 0x000fe20000100a00 */
[C---:B----4-:R-:W-:Y:S08]  /*2e460*/  HMMA.1688.F32.TF32 R112, R176.reuse, R152, R128 ;  /* 0x00000098b070723c */ /* 0x050ff00000081080 */
[C---:B--2---:R-:W-:Y:S08]  /*2e470*/  HMMA.1688.F32.TF32 R96, R176.reuse, R8, R96 ;  /* 0x00000008b060723c */ /* 0x044ff00000081060 */
[C---:B---3--:R-:W-:Y:S08]  /*2e480*/  HMMA.1688.F32.TF32 R92, R176.reuse, R28, R92 ;  /* 0x0000001cb05c723c */ /* 0x048ff0000008105c */
        /* <DEDUP_REMOVED lines=23> */
[----:B------:R-:W-:Y:S04]  /*2e600*/  STL [R1+0x1ad8], R127 ;  /* 0x001ad87f01007387 */ /* 0x000fe80000100800 */
[----:B------:R-:W2:Y:S04]  /*2e610*/  LDL.LU R184, [R1+0x740] ;  /* 0x0007400001b87983 */ /* 0x000ea80000300800 */
[----:B------:R-:W2:Y:S04]  /*2e620*/  LDL.LU R185, [R1+0x744] ;  /* 0x0007440001b97983 */ /* 0x000ea80000300800 */
[----:B------:R-:W2:Y:S04]  /*2e630*/  LDL.LU R186, [R1+0x748] ;  /* 0x0007480001ba7983 */ /* 0x000ea80000300800 */
[----:B------:R-:W2:Y:S04]  /*2e640*/  LDL.LU R187, [R1+0x74c] ;  /* 0x00074c0001bb7983 */ /* 0x000ea80000300800 */
[----:B------:R-:W3:Y:S04]  /*2e650*/  LDL.LU R240, [R1+0x760] ;  /* 0x0007600001f07983 */ /* 0x000ee80000300800 */
[----:B------:R-:W3:Y:S04]  /*2e660*/  LDL.LU R241, [R1+0x764] ;  /* 0x0007640001f17983 */ /* 0x000ee80000300800 */
[----:B------:R-:W3:Y:S04]  /*2e670*/  LDL.LU R242, [R1+0x768] ;  /* 0x0007680001f27983 */ /* 0x000ee80000300800 */
[----:B------:R-:W3:Y:S01]  /*2e680*/  LDL.LU R243, [R1+0x76c] ;  /* 0x00076c0001f37983 */ /* 0x000ee20000300800 */
[C---:B------:R-:W-:Y:S03]  /*2e690*/  HMMA.1688.F32.TF32 R132, R176.reuse, R44, R180 ;  /* 0x0000002cb084723c */ /* 0x040fe600000810b4 */
        /* <DEDUP_REMOVED lines=18> */
[----:B------:R-:W-:Y:S03]  /*2e7c0*/  HMMA.1688.F32.TF32 R128, R176, R48, R236 ;  /* 0x00000030b080723c */ /* 0x000fe600000810ec */
        /* <DEDUP_REMOVED lines=13> */
[----:B------:R-:W1:Y:S01]  /*2e8a0*/  LDL.LU R251, [R1+0x5dc] ;  /* 0x0005dc0001fb7983 */ /* 0x000e620000300800 */
[----:B------:R-:W-:Y:S01]  /*2e8b0*/  MOV R24, R220 ;  /* 0x000000dc00187202 */ /* 0x000fe20000000f00 */
[----:B------:R-:W-:-:S02]  /*2e8c0*/  IMAD.MOV.U32 R25, RZ, RZ, R221 ;  /* 0x000000ffff197224 */ /* 0x000fc400078e00dd */
[----:B------:R-:W2:Y:S01]  /*2e8d0*/  LDL.LU R220, [R1+0x1d7c] ;  /* 0x001d7c0001dc7983 */ /* 0x000ea20000300800 */
[----:B------:R-:W-:Y:S01]  /*2e8e0*/  IMAD.MOV.U32 R26, RZ, RZ, R222 ;  /* 0x000000ffff1a7224 */ /* 0x000fe200078e00de */
[----:B------:R-:W-:Y:S02]  /*2e8f0*/  MOV R27, R223 ;  /* 0x000000df001b7202 */ /* 0x000fe40000000f00 */
[----:B------:R-:W2:Y:S01]  /*2e900*/  LDL.LU R221, [R1+0x1d78] ;  /* 0x001d780001dd7983 */ /* 0x000ea20000300800 */
[----:B------:R-:W-:-:S03]  /*2e910*/  IMAD.MOV.U32 R20, RZ, RZ, R216 ;  /* 0x000000ffff147224 */ /* 0x000fc600078e00d8 */
[----:B------:R-:W2:Y:S01]  /*2e920*/  LDL.LU R222, [R1+0x1d74] ;  /* 0x001d740001de7983 */ /* 0x000ea20000300800 */
[----:B------:R-:W-:Y:S01]  /*2e930*/  IMAD.MOV.U32 R21, RZ, RZ, R217 ;  /* 0x000000ffff157224 */ /* 0x000fe200078e00d9 */
[----:B------:R-:W-:Y:S02]  /*2e940*/  MOV R22, R218 ;  /* 0x000000da00167202 */ /* 0x000fe40000000f00 */
[----:B------:R-:W2:Y:S01]  /*2e950*/  LDL.LU R223, [R1+0x1d70] ;  /* 0x001d700001df7983 */ /* 0x000ea20000300800 */
[----:B------:R-:W-:-:S03]  /*2e960*/  IMAD.MOV.U32 R23, RZ, RZ, R219 ;  /* 0x000000ffff177224 */ /* 0x000fc600078e00db */
[----:B------:R-:W2:Y:S01]  /*2e970*/  LDL.LU R216, [R1+0x1d6c] ;  /* 0x001d6c0001d87983 */ /* 0x000ea20000300800 */
[----:B------:R-:W-:-:S03]  /*2e980*/  IMAD.MOV.U32 R16, RZ, RZ, R212 ;  /* 0x000000ffff107224 */ /* 0x000fc600078e00d4 */
[----:B------:R-:W2:Y:S01]  /*2e990*/  LDL.LU R217, [R1+0x1d68] ;  /* 0x001d680001d97983 */ /* 0x000ea20000300800 */
[----:B------:R-:W-:-:S03]  /*2e9a0*/  MOV R17, R213 ;  /* 0x000000d500117202 */ /* 0x000fc60000000f00 */
        /* <DEDUP_REMOVED lines=12> */
[----:B------:R-:W2:Y:S04]  /*2ea70*/  LDL.LU R30, [R1+0x1d4c] ;  /* 0x001d4c00011e7983 */ /* 0x000ea80000300800 */
[----:B------:R-:W2:Y:S04]  /*2ea80*/  LDL.LU R31, [R1+0x1d48] ;  /* 0x001d4800011f7983 */ /* 0x000ea80000300800 */
[----:B------:R-:W2:Y:S04]  /*2ea90*/  LDL.LU R170, [R1+0x1d44] ;  /* 0x001d440001aa7983 */ /* 0x000ea80000300800 */
[----:B------:R-:W2:Y:S01]  /*2eaa0*/  LDL.LU R171, [R1+0x1d40] ;  /* 0x001d400001ab7983 */ /* 0x000ea20000300800 */
[----:B-1----:R-:W-:Y:S01]  /*2eab0*/  HMMA.1688.F32.TF32 R32, R244, R228, R248 ;  /* 0x000000e4f420723c */ /* 0x002fe200000810f8 */
[----:B------:R-:W-:-:S02]  /*2eac0*/  IMAD.MOV.U32 R248, RZ, RZ, R174 ;  /* 0x000000fffff87224 */ /* 0x000fc400078e00ae */
[----:B------:R-:W2:Y:S01]  /*2ead0*/  LDL.LU R174, [R1+0x1d3c] ;  /* 0x001d3c0001ae7983 */ /* 0x000ea20000300800 */
[----:B------:R-:W-:-:S15]  /*2eae0*/  IMAD.MOV.U32 R249, RZ, RZ, R175 ;  /* 0x000000fffff97224 */ /* 0x000fde00078e00af */
[----:B------:R-:W-:Y:S04]  /*2eaf0*/  STL.64 [R1+0xc0], R32 ;  /* 0x0000c02001007387 */ /* 0x000fe80000100a00 */
[----:B------:R-:W-:Y:S04]  /*2eb00*/  STL.64 [R1+0xc8], R34 ;  /* 0x0000c82201007387 */ /* 0x000fe80000100a00 */
[----:B------:R-:W2:Y:S01]  /*2eb10*/  LDL.LU R175, [R1+0x1d38] ;  /* 0x001d380001af7983 */ /* 0x000ea20000300800 */
[C---:B----4-:R-:W-:Y:S08]  /*2eb20*/  HMMA.1688.F32.TF32 R140, R176.reuse, R232, R140 ;  /* 0x000000e8b08c723c */ /* 0x050ff0000008108c */
[----:B---3--:R-:W-:Y:S01]  /*2eb30*/  HMMA.1688.F32.TF32 R176, R176, R4, R240 ;  /* 0x00000004b0b0723c */ /* 0x008fe200000810f0 */
[----:B------:R-:W-:Y:S04]  /*2eb40*/  LDS R240, [R0+UR12+0xa000] ;  /* 0x00a0000c00f07984 */ /* 0x000fe80008000800 */
[----:B------:R-:W-:Y:S04]  /*2eb50*/  LDS R242, [R0+UR12+0xb000] ;  /* 0x00b0000c00f27984 */ /* 0x000fe80008000800 */
[----:B------:R-:W-:Y:S04]  /*2eb60*/  LDS R241, [R3+UR12+0xa000] ;  /* 0x00a0000c03f17984 */ /* 0x000fe80008000800 */
[----:B------:R-:W1:Y:S01]  /*2eb70*/  LDS R243, [R3+UR12+0xb000] ;  /* 0x00b0000c03f37984 */ /* 0x000e620008000800 */
[----:B------:R-:W-:Y:S01]  /*2eb80*/  MOV R250, R252 ;  /* 0x000000fc00fa7202 */ /* 0x000fe20000000f00 */
[----:B------:R-:W-:Y:S01]  /*2eb90*/  IMAD.MOV.U32 R251, RZ, RZ, R2 ;  /* 0x000000fffffb7224 */ /* 0x000fe200078e0002 */
[C---:B--2---:R-:W-:Y:S08]  /*2eba0*/  HMMA.1688.F32.TF32 R180, R244.reuse, R172, R180 ;  /* 0x000000acf4b4723c */ /* 0x044ff000000810b4 */
[C---:B------:R-:W-:Y:S08]  /*2ebb0*/  HMMA.1688.F32.TF32 R184, R244.reuse, R168, R184 ;  /* 0x000000a8f4b8723c */ /* 0x040ff000000810b8 */
[----:B------:R-:W-:Y:S08]  /*2ebc0*/  HMMA.1688.F32.TF32 R196, R244, R164, R196 ;  /* 0x000000a4f4c4723c */ /* 0x000ff000000810c4 */
[----:B-1----:R-:W-:Y:S08]  /*2ebd0*/  HMMA.1688.F32.TF32 R12, R240, R170, R12 ;  /* 0x000000aaf00c723c */ /* 0x002ff0000008100c */
[----:B------:R-:W-:Y:S11]  /*2ebe0*/  HMMA.1688.F32.TF32 R236, R244, R156, R236 ;  /* 0x0000009cf4ec723c */ /* 0x000ff600000810ec */
[----:B------:R-:W-:Y:S01]  /*2ebf0*/  IMAD.MOV.U32 R172, RZ, RZ, R12 ;  /* 0x000000ffffac7224 */ /* 0x000fe200078e000c */
[----:B------:R-:W-:Y:S01]  /*2ec00*/  MOV R169, R13 ;  /* 0x0000000d00a97202 */ /* 0x000fe20000000f00 */
[----:B------:R-:W-:-:S02]  /*2ec10*/  IMAD.MOV.U32 R168, RZ, RZ, R14 ;  /* 0x000000ffffa87224 */ /* 0x000fc400078e000e */
[----:B------:R-:W-:Y:S02]  /*2ec20*/  IMAD.MOV.U32 R164, RZ, RZ, R15 ;  /* 0x000000ffffa47224 */ /* 0x000fe400078e000f */
[----:B------:R-:W-:Y:S08]  /*2ec30*/  HMMA.1688.F32.TF32 R12, R240, R30, R248 ;  /* 0x0000001ef00c723c */ /* 0x000ff000000810f8 */
[----:B------:R-:W-:Y:S01]  /*2ec40*/  HMMA.1688.F32.TF32 R200, R244, R160, R200 ;  /* 0x000000a0f4c8723c */ /* 0x000fe200000810c8 */
[----:B------:R-:W-:Y:S01]  /*2ec50*/  MOV R248, R159 ;  /* 0x0000009f00f87202 */ /* 0x000fe20000000f00 */
[----:B------:R-:W-:Y:S01]  /*2ec60*/  IMAD.MOV.U32 R249, RZ, RZ, R158 ;  /* 0x000000fffff97224 */ /* 0x000fe200078e009e */
[----:B------:R-:W-:Y:S01]  /*2ec70*/  MOV R251, R6 ;  /* 0x0000000600fb7202 */ /* 0x000fe20000000f00 */
[----:B------:R-:W-:-:S04]  /*2ec80*/  IMAD.MOV.U32 R250, RZ, RZ, R7 ;  /* 0x000000fffffa7224 */ /* 0x000fc800078e0007 */
[----:B------:R-:W-:-:S15]  /*2ec90*/  HMMA.1688.F32.TF32 R16, R240, R174, R16 ;  /* 0x000000aef010723c */ /* 0x000fde0000081010 */
[----:B------:R-:W-:-:S04]  /*2eca0*/  NOP ;  /* 0x0000000000007918 */ /* 0x000fc80000000000 */
[----:B------:R-:W-:Y:S01]  /*2ecb0*/  MOV R157, R18 ;  /* 0x00000012009d7202 */ /* 0x000fe20000000f00 */
[----:B------:R-:W-:Y:S02]  /*2ecc0*/  IMAD.MOV.U32 R161, RZ, RZ, R16 ;  /* 0x000000ffffa17224 */ /* 0x000fe400078e0010 */
[----:B------:R-:W-:Y:S02]  /*2ecd0*/  IMAD.MOV.U32 R160, RZ, RZ, R17 ;  /* 0x000000ffffa07224 */ /* 0x000fe400078e0011 */
[----:B------:R-:W-:Y:S01]  /*2ece0*/  IMAD.MOV.U32 R156, RZ, RZ, R19 ;  /* 0x000000ffff9c7224 */ /* 0x000fe200078e0013 */
[----:B------:R-:W-:Y:S04]  /*2ecf0*/  STL [R1+0x1aac], R157 ;  /* 0x001aac9d01007387 */ /* 0x000fe80000100800 */
[----:B------:R-:W-:Y:S04]  /*2ed00*/  STL [R1+0x1aa8], R161 ;  /* 0x001aa8a101007387 */ /* 0x000fe80000100800 */
[----:B------:R1:W-:Y:S04]  /*2ed10*/  STL [R1+0x1aa4], R160 ;  /* 0x001aa4a001007387 */ /* 0x0003e80000100800 */
[----:B------:R2:W-:Y:S04]  /*2ed20*/  STL [R1+0x1aa0], R156 ;  /* 0x001aa09c01007387 */ /* 0x0005e80000100800 */
[----:B------:R-:W-:Y:S04]  /*2ed30*/  STL [R1+0x1abc], R164 ;  /* 0x001abca401007387 */ /* 0x000fe80000100800 */
[----:B------:R-:W-:Y:S04]  /*2ed40*/  STL [R1+0x1ab8], R168 ;  /* 0x001ab8a801007387 */ /* 0x000fe80000100800 */
[----:B------:R-:W-:Y:S04]  /*2ed50*/  STL [R1+0x1ab4], R169 ;  /* 0x001ab4a901007387 */ /* 0x000fe80000100800 */
[----:B------:R-:W-:Y:S01]  /*2ed60*/  STL [R1+0x1ab0], R172 ;  /* 0x001ab0ac01007387 */ /* 0x000fe20000100800 */
[----:B-1----:R-:W-:-:S03]  /*2ed70*/  MOV R160, R12 ;  /* 0x0000000c00a07202 */ /* 0x002fc60000000f00 */
[----:B------:R1:W-:Y:S01]  /*2ed80*/  STL [R1+0x858], R14 ;  /* 0x0008580e01007387 */ /* 0x0003e20000100800 */
[----:B--2---:R-:W-:-:S03]  /*2ed90*/  IMAD.MOV.U32 R156, RZ, RZ, R13 ;  /* 0x000000ffff9c7224 */ /* 0x004fc600078e000d */
[----:B------:R-:W2:Y:S01]  /*2eda0*/  LDL.LU R159, [R1+0x1d34] ;  /* 0x001d3400019f7983 */ /* 0x000ea20000300800 */
[----:B------:R-:W-:-:S03]  /*2edb0*/  IMAD.MOV.U32 R12, RZ, RZ, R231 ;  /* 0x000000ffff0c7224 */ /* 0x000fc600078e00e7 */
[----:B------:R-:W3:Y:S01]  /*2edc0*/  LDL.LU R158, [R1+0x1d30] ;  /* 0x001d3000019e7983 */ /* 0x000ee20000300800 */
[----:B------:R-:W-:-:S03]  /*2edd0*/  IMAD.MOV.U32 R13, RZ, RZ, R230 ;  /* 0x000000ffff0d7224 */ /* 0x000fc600078e00e6 */
[----:B------:R-:W4:Y:S04]  /*2ede0*/  LDL.LU R7, [R1+0x1d2c] ;  /* 0x001d2c0001077983 */ /* 0x000f280000300800 */
[----:B------:R-:W2:Y:S04]  /*2edf0*/  LDL.LU R6, [R1+0x1d28] ;  /* 0x001d280001067983 */ /* 0x000ea80000300800 */
[----:B------:R-:W2:Y:S04]  /*2ee00*/  LDL.LU R231, [R1+0x1d24] ;  /* 0x001d240001e77983 */ /* 0x000ea80000300800 */
[----:B------:R-:W3:Y:S01]  /*2ee10*/  LDL.LU R230, [R1+0x1d20] ;  /* 0x001d200001e67983 */ /* 0x000ee20000300800 */
[C---:B------:R-:W-:Y:S08]  /*2ee20*/  HMMA.1688.F32.TF32 R20, R244.reuse, R4, R20 ;  /* 0x00000004f414723c */ /* 0x040ff00000081014 */
[----:B------:R-:W-:Y:S01]  /*2ee30*/  HMMA.1688.F32.TF32 R24, R244, R232, R24 ;  /* 0x000000e8f418723c */ /* 0x000fe20000081018 */
[----:B------:R-:W-:Y:S01]  /*2ee40*/  IMAD.MOV.U32 R173, RZ, RZ, R15 ;  /* 0x000000ffffad7224 */ /* 0x000fe200078e000f */
[----:B-1----:R-:W-:Y:S01]  /*2ee50*/  MOV R14, R155 ;  /* 0x0000009b000e7202 */ /* 0x002fe20000000f00 */
[----:B------:R-:W-:Y:S01]  /*2ee60*/  IMAD.MOV.U32 R15, RZ, RZ, R154 ;  /* 0x000000ffff0f7224 */ /* 0x000fe200078e009a */
[----:B------:R-:W4:Y:S04]  /*2ee70*/  LDL.LU R155, [R1+0x1d1c] ;  /* 0x001d1c00019b7983 */ /* 0x000f280000300800 */
[----:B------:R-:W4:Y:S03]  /*2ee80*/  LDL.LU R154, [R1+0x1d18] ;  /* 0x001d1800019a7983 */ /* 0x000f260000300800 */
[----:B------:R-:W-:Y:S01]  /*2ee90*/  MOV R229, R20 ;  /* 0x0000001400e57202 */ /* 0x000fe20000000f00 */
[----:B------:R-:W-:Y:S01]  /*2eea0*/  IMAD.MOV.U32 R228, RZ, RZ, R21 ;  /* 0x000000ffffe47224 */ /* 0x000fe200078e0015 */
[----:B------:R-:W-:Y:S01]  /*2eeb0*/  MOV R21, R150 ;  /* 0x0000009600157202 */ /* 0x000fe20000000f00 */
[----:B------:R-:W-:Y:S01]  /*2eec0*/  IMAD.MOV.U32 R20, RZ, RZ, R151 ;  /* 0x000000ffff147224 */ /* 0x000fe200078e0097 */
[----:B------:R-:W-:Y:S01]  /*2eed0*/  MOV R2, R23 ;  /* 0x0000001700027202 */ /* 0x000fe20000000f00 */
[----:B------:R-:W-:Y:S01]  /*2eee0*/  IMAD.MOV.U32 R165, RZ, RZ, R22 ;  /* 0x000000ffffa57224 */ /* 0x000fe200078e0016 */
[----:B------:R-:W4:Y:S01]  /*2eef0*/  LDL.LU R151, [R1+0x1d14] ;  /* 0x001d140001977983 */ /* 0x000f220000300800 */
[----:B------:R-:W-:Y:S01]  /*2ef00*/  IMAD.MOV.U32 R22, RZ, RZ, R147 ;  /* 0x000000ffff167224 */ /* 0x000fe200078e0093 */
[----:B------:R-:W-:Y:S01]  /*2ef10*/  MOV R252, R25 ;  /* 0x0000001900fc7202 */ /* 0x000fe20000000f00 */
[----:B------:R-:W-:Y:S01]  /*2ef20*/  IMAD.MOV.U32 R127, RZ, RZ, R24 ;  /* 0x000000ffff7f7224 */ /* 0x000fe200078e0018 */
[----:B------:R-:W4:Y:S01]  /*2ef30*/  LDL.LU R150, [R1+0x1d10] ;  /* 0x001d100001967983 */ /* 0x000f220000300800 */
[----:B------:R-:W-:Y:S01]  /*2ef40*/  IMAD.MOV.U32 R23, RZ, RZ, R146 ;  /* 0x000000ffff177224 */ /* 0x000fe200078e0092 */
[----:B------:R-:W-:-:S02]  /*2ef50*/  MOV R24, R55 ;  /* 0x0000003700187202 */ /* 0x000fc40000000f00 */
[----:B------:R-:W4:Y:S01]  /*2ef60*/  LDL.LU R147, [R1+0x1d0c] ;  /* 0x001d0c0001937983 */ /* 0x000f220000300800 */
[----:B------:R-:W-:Y:S02]  /*2ef70*/  IMAD.MOV.U32 R233, RZ, RZ, R26 ;  /* 0x000000ffffe97224 */ /* 0x000fe400078e001a */
[----:B------:R-:W-:Y:S01]  /*2ef80*/  IMAD.MOV.U32 R25, RZ, RZ, R54 ;  /* 0x000000ffff197224 */ /* 0x000fe200078e0036 */
[----:B------:R-:W4:Y:S01]  /*2ef90*/  LDL.LU R146, [R1+0x1d08] ;  /* 0x001d080001927983 */ /* 0x000f220000300800 */
[----:B------:R-:W-:Y:S01]  /*2efa0*/  IMAD.MOV.U32 R232, RZ, RZ, R27 ;  /* 0x000000ffffe87224 */ /* 0x000fe200078e001b */
[----:B------:R-:W-:Y:S01]  /*2efb0*/  MOV R27, R50 ;  /* 0x00000032001b7202 */ /* 0x000fe20000000f00 */
[----:B------:R-:W-:Y:S01]  /*2efc0*/  IMAD.MOV.U32 R26, RZ, RZ, R51 ;  /* 0x000000ffff1a7224 */ /* 0x000fe200078e0033 */
[----:B------:R-:W4:Y:S01]  /*2efd0*/  LDL.LU R55, [R1+0x1d04] ;  /* 0x001d040001377983 */ /* 0x000f220000300800 */
[----:B------:R-:W-:-:S03]  /*2efe0*/  IMAD.MOV.U32 R32, RZ, RZ, R47 ;  /* 0x000000ffff207224 */ /* 0x000fc600078e002f */
[----:B------:R-:W4:Y:S01]  /*2eff0*/  LDL.LU R54, [R1+0x1d00] ;  /* 0x001d000001367983 */ /* 0x000f220000300800 */
[----:B------:R-:W-:-:S03]  /*2f000*/  IMAD.MOV.U32 R33, RZ, RZ, R46 ;  /* 0x000000ffff217224 */ /* 0x000fc600078e002e */
[----:B------:R-:W4:Y:S01]  /*2f010*/  LDL.LU R51, [R1+0x1cfc] ;  /* 0x001cfc0001337983 */ /* 0x000f220000300800 */
[----:B------:R-:W-:-:S03]  /*2f020*/  MOV R34, R235 ;  /* 0x000000eb00227202 */ /* 0x000fc60000000f00 */
        /* <DEDUP_REMOVED lines=10> */
[----:B--2---:R-:W-:Y:S01]  /*2f0d0*/  MOV R41, R231 ;  /* 0x000000e700297202 */ /* 0x004fe20000000f00 */
[----:B---3--:R-:W-:-:S02]  /*2f0e0*/  IMAD.MOV.U32 R40, RZ, RZ, R230 ;  /* 0x000000ffff287224 */ /* 0x008fc400078e00e6 */
[----:B------:R-:W2:Y:S04]  /*2f0f0*/  LDL.LU R230, [R1+0x1ce4] ;  /* 0x001ce40001e67983 */ /* 0x000ea80000300800 */
[----:B------:R-:W3:Y:S01]  /*2f100*/  LDL.LU R231, [R1+0x1ce0] ;  /* 0x001ce00001e77983 */ /* 0x000ee20000300800 */
[----:B------:R-:W-:Y:S02]  /*2f110*/  IMAD.MOV.U32 R42, RZ, RZ, R6 ;  /* 0x000000ffff2a7224 */ /* 0x000fe400078e0006 */
[----:B----4-:R-:W-:Y:S01]  /*2f120*/  IMAD.MOV.U32 R43, RZ, RZ, R7 ;  /* 0x000000ffff2b7224 */ /* 0x010fe200078e0007 */
[----:B------:R-:W4:Y:S04]  /*2f130*/  LDL.LU R6, [R1+0x1cdc] ;  /* 0x001cdc0001067983 */ /* 0x000f280000300800 */
[----:B------:R-:W4:Y:S01]  /*2f140*/  LDL.LU R7, [R1+0x1cd8] ;  /* 0x001cd80001077983 */ /* 0x000f220000300800 */
[----:B------:R-:W-:Y:S01]  /*2f150*/  MOV R59, R155 ;  /* 0x0000009b003b7202 */ /* 0x000fe20000000f00 */
[----:B------:R-:W-:-:S02]  /*2f160*/  IMAD.MOV.U32 R58, RZ, RZ, R154 ;  /* 0x000000ffff3a7224 */ /* 0x000fc400078e009a */
[----:B------:R-:W-:Y:S01]  /*2f170*/  IMAD.MOV.U32 R36, RZ, RZ, R158 ;  /* 0x000000ffff247224 */ /* 0x000fe200078e009e */
[----:B------:R-:W-:Y:S01]  /*2f180*/  MOV R38, R10 ;  /* 0x0000000a00267202 */ /* 0x000fe20000000f00 */
[----:B------:R-:W-:Y:S02]  /*2f190*/  IMAD.MOV.U32 R37, RZ, RZ, R159 ;  /* 0x000000ffff257224 */ /* 0x000fe400078e009f */
[----:B------:R-:W-:Y:S01]  /*2f1a0*/  IMAD.MOV.U32 R57, RZ, RZ, R151 ;  /* 0x000000ffff397224 */ /* 0x000fe200078e0097 */
[----:B------:R-:W-:Y:S01]  /*2f1b0*/  MOV R56, R150 ;  /* 0x0000009600387202 */ /* 0x000fe20000000f00 */
[----:B------:R-:W-:Y:S02]  /*2f1c0*/  IMAD.MOV.U32 R63, RZ, RZ, R147 ;  /* 0x000000ffff3f7224 */ /* 0x000fe400078e0093 */
        /* <DEDUP_REMOVED lines=8> */
[----:B------:R-:W-:Y:S02]  /*2f250*/  MOV R68, R234 ;  /* 0x000000ea00447202 */ /* 0x000fe40000000f00 */
[----:B------:R-:W4:Y:S04]  /*2f260*/  LDL.LU R234, [R1+0x1cd4] ;  /* 0x001cd40001ea7983 */ /* 0x000f280000300800 */
[----:B------:R-:W4:Y:S01]  /*2f270*/  LDL.LU R235, [R1+0x1cd0] ;  /* 0x001cd00001eb7983 */ /* 0x000f220000300800 */
[----:B------:R-:W-:Y:S01]  /*2f280*/  IMAD.MOV.U32 R39, RZ, RZ, R11 ;  /* 0x000000ffff277224 */ /* 0x000fe200078e000b */
[----:B------:R-:W-:Y:S01]  /*2f290*/  MOV R17, R163 ;  /* 0x000000a300117202 */ /* 0x000fe20000000f00 */
[----:B------:R-:W-:-:S02]  /*2f2a0*/  IMAD.MOV.U32 R16, RZ, RZ, R162 ;  /* 0x000000ffff107224 */ /* 0x000fc400078e00a2 */
[----:B------:R-:W-:Y:S02]  /*2f2b0*/  IMAD.MOV.U32 R18, RZ, RZ, R166 ;  /* 0x000000ffff127224 */ /* 0x000fe400078e00a6 */
[----:B------:R-:W-:Y:S02]  /*2f2c0*/  IMAD.MOV.U32 R19, RZ, RZ, R167 ;  /* 0x000000ffff137224 */ /* 0x000fe400078e00a7 */
[----:B--2---:R-:W-:Y:S02]  /*2f2d0*/  IMAD.MOV.U32 R70, RZ, RZ, R230 ;  /* 0x000000ffff467224 */ /* 0x004fe400078e00e6 */
[----:B------:R-:W2:Y:S01]  /*2f2e0*/  LDL.LU R230, [R1+0x1ccc] ;  /* 0x001ccc0001e67983 */ /* 0x000ea20000300800 */
[----:B---3--:R-:W-:-:S03]  /*2f2f0*/  MOV R71, R231 ;  /* 0x000000e700477202 */ /* 0x008fc60000000f00 */
[----:B------:R-:W2:Y:S04]  /*2f300*/  LDL.LU R231, [R1+0x1cc8] ;  /* 0x001cc80001e77983 */ /* 0x000ea80000300800 */
        /* <DEDUP_REMOVED lines=16> */
[----:B------:R-:W4:Y:S04]  /*2f410*/  LDL.LU R162, [R1+0x1c84] ;  /* 0x001c840001a27983 */ /* 0x000f280000300800 */
[----:B------:R-:W4:Y:S04]  /*2f420*/  LDL.LU R163, [R1+0x1c80] ;  /* 0x001c800001a37983 */ /* 0x000f280000300800 */
[----:B------:R-:W4:Y:S04]  /*2f430*/  LDL.LU R166, [R1+0x1c7c] ;  /* 0x001c7c0001a67983 */ /* 0x000f280000300800 */
[----:B------:R-:W4:Y:S04]  /*2f440*/  LDL.LU R167, [R1+0x1c78] ;  /* 0x001c780001a77983 */ /* 0x000f280000300800 */
[----:B------:R-:W-:Y:S04]  /*2f450*/  STL [R1+0x1ac8], R173 ;  /* 0x001ac8ad01007387 */ /* 0x000fe80000100800 */
[----:B------:R-:W-:Y:S01]  /*2f460*/  STL [R1+0x1ac4], R156 ;  /* 0x001ac49c01007387 */ /* 0x000fe20000100800 */
[----:B------:R-:W-:Y:S03]  /*2f470*/  HMMA.1688.F32.TF32 R216, R244, R52, R216 ;  /* 0x00000034f4d8723c */ /* 0x000fe600000810d8 */
[----:B------:R-:W-:Y:S05]  /*2f480*/  STL [R1+0x1ac0], R160 ;  /* 0x001ac0a001007387 */ /* 0x000fea0000100800 */
[C---:B--2---:R-:W-:Y:S08]  /*2f490*/  HMMA.1688.F32.TF32 R60, R240.reuse, R158, R60 ;  /* 0x0000009ef03c723c */ /* 0x044ff0000008103c */
[----:B---3--:R-:W-:Y:S11]  /*2f4a0*/  HMMA.1688.F32.TF32 R72, R240, R10, R72 ;  /* 0x0000000af048723c */ /* 0x008ff60000081048 */
[----:B------:R-:W-:-:S08]  /*2f4b0*/  MOV R53, R62 ;  /* 0x0000003e00357202 */ /* 0x000fd00000000f00 */
[----:B------:R-:W-:Y:S01]  /*2f4c0*/  IMAD.MOV.U32 R157, RZ, RZ, R74 ;  /* 0x000000ffff9d7224 */ /* 0x000fe200078e004a */
[----:B------:R-:W-:Y:S01]  /*2f4d0*/  MOV R169, R72 ;  /* 0x0000004800a97202 */ /* 0x000fe20000000f00 */
[----:B------:R-:W-:-:S03]  /*2f4e0*/  IMAD.MOV.U32 R172, RZ, RZ, R73 ;  /* 0x000000ffffac7224 */ /* 0x000fc600078e0049 */
[----:B------:R-:W-:Y:S01]  /*2f4f0*/  STL [R1+0x1ad4], R157 ;  /* 0x001ad49d01007387 */ /* 0x000fe20000100800 */
[----:B------:R-:W-:-:S03]  /*2f500*/  IMAD.MOV.U32 R52, RZ, RZ, R63 ;  /* 0x000000ffff347224 */ /* 0x000fc600078e003f */
[----:B------:R-:W-:Y:S04]  /*2f510*/  STL [R1+0x1ad0], R172 ;  /* 0x001ad0ac01007387 */ /* 0x000fe80000100800 */
[----:B------:R-:W-:Y:S04]  /*2f520*/  STL [R1+0x1acc], R169 ;  /* 0x001acca901007387 */ /* 0x000fe80000100800 */
[----:B------:R1:W-:Y:S02]  /*2f530*/  STL.64 [R1+0x810], R60 ;  /* 0x0008103c01007387 */ /* 0x0003e40000100a00 */
[C---:B-1----:R-:W-:Y:S08]  /*2f540*/  HMMA.1688.F32.TF32 R60, R240.reuse, R154, R56 ;  /* 0x0000009af03c723c */ /* 0x042ff00000081038 */
[C---:B------:R-:W-:Y:S08]  /*2f550*/  HMMA.1688.F32.TF32 R56, R240.reuse, R150, R40 ;  /* 0x00000096f038723c */ /* 0x040ff00000081028 */
[C---:B------:R-:W-:Y:S08]  /*2f560*/  HMMA.1688.F32.TF32 R40, R240.reuse, R146, R36 ;  /* 0x00000092f028723c */ /* 0x040ff00000081024 */
[C---:B------:R-:W-:Y:S08]  /*2f570*/  HMMA.1688.F32.TF32 R36, R240.reuse, R54, R32 ;  /* 0x00000036f024723c */ /* 0x040ff00000081020 */
[C---:B------:R-:W-:Y:S08]  /*2f580*/  HMMA.1688.F32.TF32 R32, R240.reuse, R50, R24 ;  /* 0x00000032f020723c */ /* 0x040ff00000081018 */
[C---:B------:R-:W-:Y:S01]  /*2f590*/  HMMA.1688.F32.TF32 R24, R240.reuse, R46, R20 ;  /* 0x0000002ef018723c */ /* 0x040fe20000081014 */
[----:B------:R-:W-:Y:S07]  /*2f5a0*/  STL.64 [R1+0x800], R60 ;  /* 0x0008003c01007387 */ /* 0x000fee0000100a00 */
[C---:B------:R-:W-:Y:S01]  /*2f5b0*/  HMMA.1688.F32.TF32 R20, R240.reuse, R230, R16 ;  /* 0x000000e6f014723c */ /* 0x040fe20000081010 */
[----:B------:R-:W-:Y:S07]  /*2f5c0*/  STL.64 [R1+0x808], R62 ;  /* 0x0008083e01007387 */ /* 0x000fee0000100a00 */
[C---:B----4-:R-:W-:Y:S01]  /*2f5d0*/  HMMA.1688.F32.TF32 R16, R240.reuse, R234, R12 ;  /* 0x000000eaf010723c */ /* 0x050fe2000008100c */
        /* <DEDUP_REMOVED lines=14> */
[----:B------:R2:W-:Y:S04]  /*2f6c0*/  STL.64 [R1+0x798], R18 ;  /* 0x0007981201007387 */ /* 0x0005e80000100a00 */
[----:B------:R3:W-:Y:S04]  /*2f6d0*/  STL.64 [R1+0x490], R12 ;  /* 0x0004900c01007387 */ /* 0x0007e80000100a00 */
[----:B-1----:R-:W4:Y:S01]  /*2f6e0*/  LDL.LU R16, [R1+0x340] ;  /* 0x0003400001107983 */ /* 0x002f220000300800 */
[----:B------:R-:W-:Y:S03]  /*2f6f0*/  HMMA.1688.F32.TF32 R64, R240, R162, R64 ;  /* 0x000000a2f040723c */ /* 0x000fe60000081040 */
[----:B------:R-:W4:Y:S04]  /*2f700*/  LDL.LU R17, [R1+0x344] ;  /* 0x0003440001117983 */ /* 0x000f280000300800 */
[----:B--2---:R-:W4:Y:S04]  /*2f710*/  LDL.LU R18, [R1+0x348] ;  /* 0x0003480001127983 */ /* 0x004f280000300800 */
        /* <DEDUP_REMOVED lines=18> */
[----:B------:R-:W2:Y:S01]  /*2f840*/  LDL.LU R60, [R1+0x3b0] ;  /* 0x0003b000013c7983 */ /* 0x000ea20000300800 */
[----:B------:R-:W-:-:S03]  /*2f850*/  MOV R172, R65 ;  /* 0x0000004100ac7202 */ /* 0x000fc60000000f00 */
[----:B------:R-:W2:Y:S01]  /*2f860*/  LDL.LU R61, [R1+0x3b4] ;  /* 0x0003b400013d7983 */ /* 0x000ea20000300800 */
[----:B------:R-:W-:-:S03]  /*2f870*/  IMAD.MOV.U32 R169, RZ, RZ, R66 ;  /* 0x000000ffffa97224 */ /* 0x000fc600078e0042 */
[----:B------:R-:W4:Y:S01]  /*2f880*/  LDL.LU R62, [R1+0x3b8] ;  /* 0x0003b800013e7983 */ /* 0x000f220000300800 */
[----:B------:R-:W-:-:S03]  /*2f890*/  IMAD.MOV.U32 R173, RZ, RZ, R67 ;  /* 0x000000ffffad7224 */ /* 0x000fc600078e0043 */
[----:B------:R-:W4:Y:S04]  /*2f8a0*/  LDL.LU R63, [R1+0x3bc] ;  /* 0x0003bc00013f7983 */ /* 0x000f280000300800 */
[----:B------:R-:W4:Y:S04]  /*2f8b0*/  LDL.LU R64, [R1+0x3c0] ;  /* 0x0003c00001407983 */ /* 0x000f280000300800 */
[----:B------:R-:W4:Y:S04]  /*2f8c0*/  LDL.LU R65, [R1+0x3c4] ;  /* 0x0003c40001417983 */ /* 0x000f280000300800 */
[----:B------:R-:W4:Y:S01]  /*2f8d0*/  LDL.LU R66, [R1+0x3c8] ;  /* 0x0003c80001427983 */ /* 0x000f220000300800 */
[----:B------:R-:W-:-:S03]  /*2f8e0*/  MOV R161, R75 ;  /* 0x0000004b00a17202 */ /* 0x000fc60000000f00 */
        /* <DEDUP_REMOVED lines=47> */
[----:B------:R-:W4:Y:S04]  /*2fbe0*/  LDL.LU R251, [R1+0x32c] ;  /* 0x00032c0001fb7983 */ /* 0x000f280000300800 */
[----:B---3--:R-:W3:Y:S04]  /*2fbf0*/  LDL.LU R12, [R1+0x330] ;  /* 0x00033000010c7983 */ /* 0x008ee80000300800 */
[----:B------:R-:W3:Y:S04]  /*2fc00*/  LDL.LU R13, [R1+0x334] ;  /* 0x00033400010d7983 */ /* 0x000ee80000300800 */
[----:B------:R-:W3:Y:S04]  /*2fc10*/  LDL.LU R14, [R1+0x338] ;  /* 0x00033800010e7983 */ /* 0x000ee80000300800 */
[----:B------:R-:W3:Y:S01]  /*2fc20*/  LDL.LU R15, [R1+0x33c] ;  /* 0x00033c00010f7983 */ /* 0x000ee20000300800 */
[C---:B------:R-:W-:Y:S03]  /*2fc30*/  HMMA.1688.F32.TF32 R188, R244.reuse, R28, R188 ;  /* 0x0000001cf4bc723c */ /* 0x040fe600000810bc */
[----:B------:R-:W-:Y:S04]  /*2fc40*/  LDS R240, [R0+UR12+0xa100] ;  /* 0x00a1000c00f07984 */ /* 0x000fe80008000800 */
[----:B------:R-:W-:Y:S01]  /*2fc50*/  LDS R242, [R0+UR12+0xb100] ;  /* 0x00b1000c00f27984 */ /* 0x000fe20008000800 */
[C---:B------:R-:W-:Y:S03]  /*2fc60*/  HMMA.1688.F32.TF32 R192, R244.reuse, R8, R192 ;  /* 0x00000008f4c0723c */ /* 0x040fe600000810c0 */
[----:B------:R-:W-:Y:S04]  /*2fc70*/  LDS R241, [R3+UR12+0xa100] ;  /* 0x00a1000c03f17984 */ /* 0x000fe80008000800 */
[----:B------:R-:W-:Y:S01]  /*2fc80*/  LDS R243, [R3+UR12+0xb100] ;  /* 0x00b1000c03f37984 */ /* 0x000fe20008000800 */
        /* <DEDUP_REMOVED lines=8> */
[----:B------:R-:W2:Y:S02]  /*2fd10*/  LDS R247, [R3+UR12+0xb080] ;  /* 0x00b0800c03f77984 */ /* 0x000ea40008000800 */
[C---:B--2---:R-:W-:Y:S08]  /*2fd20*/  HMMA.1688.F32.TF32 R40, R244.reuse, R54, R40 ;  /* 0x00000036f428723c */ /* 0x044ff00000081028 */
[C---:B----4-:R-:W-:Y:S08]  /*2fd30*/  HMMA.1688.F32.TF32 R60, R244.reuse, R150, R60 ;  /* 0x00000096f43c723c */ /* 0x050ff0000008103c */
[C---:B------:R-:W-:Y:S08]  /*2fd40*/  HMMA.1688.F32.TF32 R64, R244.reuse, R154, R64 ;  /* 0x0000009af440723c */ /* 0x040ff00000081040 */
[C---:B------:R-:W-:Y:S08]  /*2fd50*/  HMMA.1688.F32.TF32 R72, R244.reuse, R162, R72 ;  /* 0x000000a2f448723c */ /* 0x040ff00000081048 */
[C---:B------:R-:W-:Y:S08]  /*2fd60*/  HMMA.1688.F32.TF32 R80, R244.reuse, R10, R80 ;  /* 0x0000000af450723c */ /* 0x040ff00000081050 */
[C---:B------:R-:W-:Y:S08]  /*2fd70*/  HMMA.1688.F32.TF32 R84, R244.reuse, R30, R84 ;  /* 0x0000001ef454723c */ /* 0x040ff00000081054 */
[C---:B------:R-:W-:Y:S08]  /*2fd80*/  HMMA.1688.F32.TF32 R92, R244.reuse, R174, R92 ;  /* 0x000000aef45c723c */ /* 0x040ff0000008105c */
[C---:B------:R-:W-:Y:S11]  /*2fd90*/  HMMA.1688.F32.TF32 R88, R244.reuse, R170, R88 ;  /* 0x000000aaf458723c */ /* 0x040ff60000081058 */
[----:B------:R-:W-:Y:S01]  /*2fda0*/  STL.64 [R1+0x780], R92 ;  /* 0x0007805c01007387 */ /* 0x000fe20000100a00 */
[C---:B------:R-:W-:Y:S07]  /*2fdb0*/  HMMA.1688.F32.TF32 R76, R244.reuse, R166, R76 ;  /* 0x000000a6f44c723c */ /* 0x040fee000008104c */
[----:B------:R-:W-:Y:S01]  /*2fdc0*/  STL.64 [R1+0x770], R88 ;  /* 0x0007705801007387 */ /* 0x000fe20000100a00 */
[C---:B------:R-:W-:Y:S03]  /*2fdd0*/  HMMA.1688.F32.TF32 R68, R244.reuse, R158, R68 ;  /* 0x0000009ef444723c */ /* 0x040fe60000081044 */
[----:B------:R-:W-:Y:S04]  /*2fde0*/  STL.64 [R1+0x778], R90 ;  /* 0x0007785a01007387 */ /* 0x000fe80000100a00 */
[----:B------:R-:W-:Y:S01]  /*2fdf0*/  STL.64 [R1+0x760], R84 ;  /* 0x0007605401007387 */ /* 0x000fe20000100a00 */
[C---:B------:R-:W-:Y:S08]  /*2fe00*/  HMMA.1688.F32.TF32 R36, R244.reuse, R50, R36 ;  /* 0x00000032f424723c */ /* 0x040ff00000081024 */
[C---:B------:R-:W-:Y:S01]  /*2fe10*/  HMMA.1688.F32.TF32 R56, R244.reuse, R146, R56 ;  /* 0x00000092f438723c */ /* 0x040fe20000081038 */
[----:B------:R-:W-:Y:S04]  /*2fe20*/  STL.64 [R1+0x768], R86 ;  /* 0x0007685601007387 */ /* 0x000fe80000100a00 */
[----:B------:R-:W-:Y:S03]  /*2fe30*/  STL.64 [R1+0x750], R80 ;  /* 0x0007505001007387 */ /* 0x000fe60000100a00 */
[C---:B------:R-:W-:Y:S01]  /*2fe40*/  HMMA.1688.F32.TF32 R24, R244.reuse, R230, R24 ;  /* 0x000000e6f418723c */ /* 0x040fe20000081018 */
[----:B------:R-:W-:Y:S07]  /*2fe50*/  STL.64 [R1+0x758], R82 ;  /* 0x0007585201007387 */ /* 0x000fee0000100a00 */
        /* <DEDUP_REMOVED lines=20> */
[----:B---3--:R-:W-:Y:S03]  /*2ffa0*/  HMMA.1688.F32.TF32 R12, R240, R174, R12 ;  /* 0x000000aef00c723c */ /* 0x008fe6000008100c */
[----:B------:R-:W-:Y:S04]  /*2ffb0*/  STL.64 [R1+0x6b8], R26 ;  /* 0x0006b81a01007387 */ /* 0x000fe80000100a00 */
[----:B------:R-:W-:Y:S04]  /*2ffc0*/  STL.64 [R1+0x6a0], R20 ;  /* 0x0006a01401007387 */ /* 0x000fe80000100a00 */
[----:B------:R-:W-:Y:S04]  /*2ffd0*/  STL.64 [R1+0x6a8], R22 ;  /* 0x0006a81601007387 */ /* 0x000fe80000100a00 */
[----:B------:R-:W-:Y:S04]  /*2ffe0*/  STL.64 [R1+0x480], R16 ;  /* 0x0004801001007387 */ /* 0x000fe80000100a00 */
[----:B------:R1:W-:Y:S01]  /*2fff0*/  STL.64 [R1+0x488], R18 ;  /* 0x0004881201007387 */ /* 0x0003e20000100a00 */
[----:B------:R-:W-:Y:S01]  /*30000*/  IMAD.MOV.U32 R45, RZ, RZ, R62 ;  /* 0x000000ffff2d7224 */ /* 0x000fe200078e003e */
[----:B------:R-:W-:Y:S01]  /*30010*/  MOV R44, R63 ;  /* 0x0000003f002c7202 */ /* 0x000fe20000000f00 */
[----:B------:R-:W-:Y:S01]  /*30020*/  IMAD.MOV.U32 R28, RZ, RZ, R79 ;  /* 0x000000ffff1c7224 */ /* 0x000fe200078e004f */
[----:B------:R-:W-:Y:S01]  /*30030*/  MOV R29, R78 ;  /* 0x0000004e001d7202 */ /* 0x000fe20000000f00 */
[----:B------:R-:W-:Y:S01]  /*30040*/  IMAD.MOV.U32 R9, RZ, RZ, R94 ;  /* 0x000000ffff097224 */ /* 0x000fe200078e005e */
[----:B------:R-:W-:Y:S01]  /*30050*/  LDS R244, [R0+UR12+0xa180] ;  /* 0x00a1800c00f47984 */ /* 0x000fe20008000800 */
[----:B------:R-:W-:-:S03]  /*30060*/  IMAD.MOV.U32 R8, RZ, RZ, R95 ;  /* 0x000000ffff087224 */ /* 0x000fc600078e005f */
[----:B------:R-:W-:Y:S01]  /*30070*/  LDS R246, [R0+UR12+0xb180] ;  /* 0x00b1800c00f67984 */ /* 0x000fe20008000800 */
[C---:B-1----:R-:W-:Y:S03]  /*30080*/  HMMA.1688.F32.TF32 R16, R240.reuse, R170, R248 ;  /* 0x000000aaf010723c */ /* 0x042fe600000810f8 */
[----:B------:R1:W-:Y:S01]  /*30090*/  STL.64 [R1+0x690], R12 ;  /* 0x0006900c01007387 */ /* 0x0003e20000100a00 */
[----:B------:R-:W-:Y:S02]  /*300a0*/  IMAD.MOV.U32 R49, RZ, RZ, R14 ;  /* 0x000000ffff317224 */ /* 0x000fe400078e000e */
[----:B------:R-:W-:Y:S01]  /*300b0*/  IMAD.MOV.U32 R48, RZ, RZ, R15 ;  /* 0x000000ffff307224 */ /* 0x000fe200078e000f */
[----:B------:R-:W-:Y:S04]  /*300c0*/  LDS R245, [R3+UR12+0xa180] ;  /* 0x00a1800c03f57984 */ /* 0x000fe80008000800 */
[----:B------:R-:W2:Y:S04]  /*300d0*/  LDS R247, [R3+UR12+0xb180] ;  /* 0x00b1800c03f77984 */ /* 0x000ea80008000800 */
[----:B-1----:R-:W3:Y:S04]  /*300e0*/  LDL.LU R12, [R1+0x1a0] ;  /* 0x0001a000010c7983 */ /* 0x002ee80000300800 */
[----:B------:R1:W-:Y:S04]  /*300f0*/  STL.64 [R1+0x680], R16 ;  /* 0x0006801001007387 */ /* 0x0003e80000100a00 */
[----:B------:R4:W-:Y:S04]  /*30100*/  STL.64 [R1+0x688], R18 ;  /* 0x0006881201007387 */ /* 0x0009e80000100a00 */
[----:B------:R-:W3:Y:S04]  /*30110*/  LDL.LU R13, [R1+0x1a4] ;  /* 0x0001a400010d7983 */ /* 0x000ee80000300800 */
[----:B------:R-:W3:Y:S04]  /*30120*/  LDL.LU R14, [R1+0x1a8] ;  /* 0x0001a800010e7983 */ /* 0x000ee80000300800 */
[----:B------:R-:W3:Y:S04]  /*30130*/  LDL.LU R15, [R1+0x1ac] ;  /* 0x0001ac00010f7983 */ /* 0x000ee80000300800 */
[----:B-1----:R-:W2:Y:S04]  /*30140*/  LDL.LU R16, [R1+0x1b0] ;  /* 0x0001b00001107983 */ /* 0x002ea80000300800 */
[----:B------:R-:W2:Y:S04]  /*30150*/  LDL.LU R17, [R1+0x1b4] ;  /* 0x0001b40001117983 */ /* 0x000ea80000300800 */
[----:B----4-:R-:W4:Y:S04]  /*30160*/  LDL.LU R18, [R1+0x1b8] ;  /* 0x0001b80001127983 */ /* 0x010f280000300800 */
        /* <DEDUP_REMOVED lines=101> */
[C---:B------:R-:W-:Y:S08]  /*307c0*/  HMMA.1688.F32.TF32 R116, R240.reuse, R10, R116 ;  /* 0x0000000af074723c */ /* 0x040ff00000081074 */
[C---:B------:R-:W-:Y:S08]  /*307d0*/  HMMA.1688.F32.TF32 R120, R240.reuse, R30, R120 ;  /* 0x0000001ef078723c */ /* 0x040ff00000081078 */
[C---:B------:R-:W-:Y:S11]  /*307e0*/  HMMA.1688.F32.TF32 R112, R240.reuse, R166, R112 ;  /* 0x000000a6f070723c */ /* 0x040ff60000081070 */
[----:B------:R-:W-:Y:S04]  /*307f0*/  STL.64 [R1+0x670], R120 ;  /* 0x0006707801007387 */ /* 0x000fe80000100a00 */
[----:B------:R1:W-:Y:S01]  /*30800*/  STL.64 [R1+0x678], R122 ;  /* 0x0006787a01007387 */ /* 0x0003e20000100a00 */
[C---:B------:R-:W-:Y:S03]  /*30810*/  HMMA.1688.F32.TF32 R104, R240.reuse, R158, R104 ;  /* 0x0000009ef068723c */ /* 0x040fe60000081068 */
[----:B-1----:R-:W2:Y:S04]  /*30820*/  LDL.LU.64 R122, [R1+0x1c70] ;  /* 0x001c7000017a7983 */ /* 0x002ea80000300a00 */
[----:B------:R-:W2:Y:S04]  /*30830*/  LDL.LU.64 R120, [R1+0x1c68] ;  /* 0x001c680001787983 */ /* 0x000ea80000300a00 */
[----:B------:R-:W-:Y:S04]  /*30840*/  STL.64 [R1+0x660], R116 ;  /* 0x0006607401007387 */ /* 0x000fe80000100a00 */
[----:B------:R1:W-:Y:S01]  /*30850*/  STL.64 [R1+0x668], R118 ;  /* 0x0006687601007387 */ /* 0x0003e20000100a00 */
[C---:B------:R-:W-:Y:S01]  /*30860*/  HMMA.1688.F32.TF32 R88, R240.reuse, R54, R88 ;  /* 0x00000036f058723c */ /* 0x040fe20000081058 */
[----:B------:R-:W-:Y:S01]  /*30870*/  MOV R153, R110 ;  /* 0x0000006e00997202 */ /* 0x000fe20000000f00 */
[----:B------:R-:W-:Y:S01]  /*30880*/  IMAD.MOV.U32 R152, RZ, RZ, R111 ;  /* 0x000000ffff987224 */ /* 0x000fe200078e006f */
[----:B-1----:R-:W3:Y:S04]  /*30890*/  LDL.LU.64 R118, [R1+0x1c60] ;  /* 0x001c600001767983 */ /* 0x002ee80000300a00 */
[----:B------:R-:W3:Y:S04]  /*308a0*/  LDL.LU.64 R116, [R1+0x1c58] ;  /* 0x001c580001747983 */ /* 0x000ee80000300a00 */
[----:B------:R-:W-:Y:S04]  /*308b0*/  STL.64 [R1+0x650], R112 ;  /* 0x0006507001007387 */ /* 0x000fe80000100a00 */
[----:B------:R1:W-:Y:S01]  /*308c0*/  STL.64 [R1+0x658], R114 ;  /* 0x0006587201007387 */ /* 0x0003e20000100a00 */
[----:B------:R-:W-:Y:S03]  /*308d0*/  HMMA.1688.F32.TF32 R72, R240, R234, R72 ;  /* 0x000000eaf048723c */ /* 0x000fe60000081048 */
[----:B------:R-:W-:Y:S04]  /*308e0*/  LDS R240, [R0+UR12+0xa200] ;  /* 0x00a2000c00f07984 */ /* 0x000fe80008000800 */
[----:B------:R-:W-:Y:S04]  /*308f0*/  LDS R242, [R0+UR12+0xb200] ;  /* 0x00b2000c00f27984 */ /* 0x000fe80008000800 */
[----:B-1----:R-:W4:Y:S04]  /*30900*/  LDL.LU.64 R114, [R1+0x1c50] ;  /* 0x001c500001727983 */ /* 0x002f280000300a00 */
[----:B------:R-:W4:Y:S04]  /*30910*/  LDL.LU.64 R112, [R1+0x1c48] ;  /* 0x001c480001707983 */ /* 0x000f280000300a00 */
[----:B------:R1:W-:Y:S04]  /*30920*/  STL.64 [R1+0x640], R108 ;  /* 0x0006406c01007387 */ /* 0x0003e80000100a00 */
[----:B------:R-:W2:Y:S04]  /*30930*/  LDL.LU.64 R110, [R1+0x1c40] ;  /* 0x001c4000016e7983 */ /* 0x000ea80000300a00 */
[----:B------:R-:W-:Y:S04]  /*30940*/  LDS R241, [R3+UR12+0xa200] ;  /* 0x00a2000c03f17984 */ /* 0x000fe80008000800 */
[----:B-1----:R-:W2:Y:S04]  /*30950*/  LDL.LU.64 R108, [R1+0x1c38] ;  /* 0x001c3800016c7983 */ /* 0x002ea80000300a00 */
[----:B------:R-:W-:Y:S04]  /*30960*/  STL.64 [R1+0x630], R104 ;  /* 0x0006306801007387 */ /* 0x000fe80000100a00 */
[----:B------:R1:W-:Y:S04]  /*30970*/  STL.64 [R1+0x638], R106 ;  /* 0x0006386a01007387 */ /* 0x0003e80000100a00 */
[----:B------:R-:W2:Y:S04]  /*30980*/  LDS R243, [R3+UR12+0xb200] ;  /* 0x00b2000c03f37984 */ /* 0x000ea80008000800 */
[----:B-1----:R-:W2:Y:S04]  /*30990*/  LDL.LU.64 R106, [R1+0x1c30] ;  /* 0x001c3000016a7983 */ /* 0x002ea80000300a00 */
[----:B------:R-:W2:Y:S04]  /*309a0*/  LDL.LU.64 R104, [R1+0x1c28] ;  /* 0x001c280001687983 */ /* 0x000ea80000300a00 */
[----:B------:R-:W-:Y:S04]  /*309b0*/  STL.64 [R1+0x620], R100 ;  /* 0x0006206401007387 */ /* 0x000fe80000100a00 */
[----:B------:R1:W-:Y:S04]  /*309c0*/  STL.64 [R1+0x628], R102 ;  /* 0x0006286601007387 */ /* 0x0003e80000100a00 */
[----:B-1----:R-:W2:Y:S04]  /*309d0*/  LDL.LU.64 R102, [R1+0x1c20] ;  /* 0x001c200001667983 */ /* 0x002ea80000300a00 */
[----:B------:R-:W2:Y:S04]  /*309e0*/  LDL.LU.64 R100, [R1+0x1c18] ;  /* 0x001c180001647983 */ /* 0x000ea80000300a00 */
        /* <DEDUP_REMOVED lines=25> */
[C---:B------:R-:W-:Y:S01]  /*30b80*/  HMMA.1688.F32.TF32 R32, R244.reuse, R154, R20 ;  /* 0x0000009af420723c */ /* 0x040fe20000081014 */
[----:B------:R-:W-:Y:S07]  /*30b90*/  STL.64 [R1+0x590], R68 ;  /* 0x0005904401007387 */ /* 0x000fee0000100a00 */
[C---:B------:R-:W-:Y:S01]  /*30ba0*/  HMMA.1688.F32.TF32 R24, R244.reuse, R150, R16 ;  /* 0x00000096f418723c */ /* 0x040fe20000081010 */
[----:B------:R-:W-:Y:S07]  /*30bb0*/  STL.64 [R1+0x598], R70 ;  /* 0x0005984601007387 */ /* 0x000fee0000100a00 */
        /* <DEDUP_REMOVED lines=92> */
[----:B------:R-:W4:Y:S04]  /*31180*/  LDL.LU R248, [R1] ;  /* 0x0000000001f87983 */ /* 0x000f280000300800 */
        /* <DEDUP_REMOVED lines=9> */
[----:B------:R-:W-:Y:S08]  /*31220*/  HMMA.1688.F32.TF32 R64, R240, R166, R64 ;  /* 0x000000a6f040723c */ /* 0x000ff00000081040 */
[C---:B------:R-:W-:Y:S08]  /*31230*/  HMMA.1688.F32.TF32 R84, R244.reuse, R234, R84 ;  /* 0x000000eaf454723c */ /* 0x040ff00000081054 */
[C---:B------:R-:W-:Y:S08]  /*31240*/  HMMA.1688.F32.TF32 R92, R244.reuse, R46, R92 ;  /* 0x0000002ef45c723c */ /* 0x040ff0000008105c */
[C---:B------:R-:W-:Y:S08]  /*31250*/  HMMA.1688.F32.TF32 R96, R244.reuse, R50, R96 ;  /* 0x00000032f460723c */ /* 0x040ff00000081060 */
[C---:B------:R-:W-:Y:S11]  /*31260*/  HMMA.1688.F32.TF32 R88, R244.reuse, R230, R88 ;  /* 0x000000e6f458723c */ /* 0x040ff60000081058 */
[----:B------:R-:W-:Y:S01]  /*31270*/  STL.64 [R1+0x500], R96 ;  /* 0x0005006001007387 */ /* 0x000fe20000100a00 */
[----:B------:R-:W-:Y:S03]  /*31280*/  HMMA.1688.F32.TF32 R244, R244, R6, R80 ;  /* 0x00000006f4f4723c */ /* 0x000fe60000081050 */
[----:B------:R1:W-:Y:S05]  /*31290*/  STL.64 [R1+0x508], R98 ;  /* 0x0005086201007387 */ /* 0x0003ea0000100a00 */
[C---:B------:R-:W-:Y:S01]  /*312a0*/  HMMA.1688.F32.TF32 R76, R240.reuse, R174, R76 ;  /* 0x000000aef04c723c */ /* 0x040fe2000008104c */
[----:B-1----:R-:W2:Y:S04]  /*312b0*/  LDL.LU.64 R98, [R1+0x1c10] ;  /* 0x001c100001627983 */ /* 0x002ea80000300a00 */
[----:B------:R-:W2:Y:S04]  /*312c0*/  LDL.LU.64 R96, [R1+0x1c08] ;  /* 0x001c080001607983 */ /* 0x000ea80000300a00 */
[----:B------:R-:W-:Y:S01]  /*312d0*/  STL.64 [R1+0x4f0], R92 ;  /* 0x0004f05c01007387 */ /* 0x000fe20000100a00 */
[C---:B------:R-:W-:Y:S03]  /*312e0*/  HMMA.1688.F32.TF32 R72, R240.reuse, R170, R72 ;  /* 0x000000aaf048723c */ /* 0x040fe60000081048 */
[----:B------:R1:W-:Y:S04]  /*312f0*/  STL.64 [R1+0x4f8], R94 ;  /* 0x0004f85e01007387 */ /* 0x0003e80000100a00 */
[----:B-1----:R-:W3:Y:S01]  /*31300*/  LDL.LU.64 R94, [R1+0x1c00] ;  /* 0x001c0000015e7983 */ /* 0x002ee20000300a00 */
[C---:B------:R-:W-:Y:S03]  /*31310*/  HMMA.1688.F32.TF32 R20, R240.reuse, R30, R20 ;  /* 0x0000001ef014723c */ /* 0x040fe60000081014 */
[----:B------:R-:W3:Y:S04]  /*31320*/  LDL.LU.64 R92, [R1+0x1bf8] ;  /* 0x001bf800015c7983 */ /* 0x000ee80000300a00 */
[----:B------:R-:W-:Y:S04]  /*31330*/  STL.64 [R1+0x4e0], R88 ;  /* 0x0004e05801007387 */ /* 0x000fe80000100a00 */
[----:B------:R1:W-:Y:S01]  /*31340*/  STL.64 [R1+0x4e8], R90 ;  /* 0x0004e85a01007387 */ /* 0x0003e20000100a00 */
[C---:B------:R-:W-:Y:S03]  /*31350*/  HMMA.1688.F32.TF32 R68, R240.reuse, R10, R68 ;  /* 0x0000000af044723c */ /* 0x040fe60000081044 */
[----:B-1----:R-:W4:Y:S04]  /*31360*/  LDL.LU.64 R90, [R1+0x1bf0] ;  /* 0x001bf000015a7983 */ /* 0x002f280000300a00 */
[----:B------:R-:W4:Y:S04]  /*31370*/  LDL.LU.64 R88, [R1+0x1be8] ;  /* 0x001be80001587983 */ /* 0x000f280000300a00 */
[----:B------:R-:W-:Y:S04]  /*31380*/  STL.64 [R1+0x4d0], R84 ;  /* 0x0004d05401007387 */ /* 0x000fe80000100a00 */
[----:B------:R1:W-:Y:S01]  /*31390*/  STL.64 [R1+0x4d8], R86 ;  /* 0x0004d85601007387 */ /* 0x0003e20000100a00 */
[----:B------:R-:W-:Y:S01]  /*313a0*/  IMAD.MOV.U32 R144, RZ, RZ, R76 ;  /* 0x000000ffff907224 */ /* 0x000fe200078e004c */
[----:B------:R-:W-:Y:S01]  /*313b0*/  MOV R145, R77 ;  /* 0x0000004d00917202 */ /* 0x000fe20000000f00 */
[----:B------:R-:W-:Y:S01]  /*313c0*/  HMMA.1688.F32.TF32 R60, R240, R162, R60 ;  /* 0x000000a2f03c723c */ /* 0x000fe2000008103c */
[----:B-1----:R-:W2:Y:S04]  /*313d0*/  LDL.LU.64 R86, [R1+0x1be0] ;  /* 0x001be00001567983 */ /* 0x002ea80000300a00 */
[----:B------:R-:W2:Y:S04]  /*313e0*/  LDL.LU.64 R84, [R1+0x1bd8] ;  /* 0x001bd80001547983 */ /* 0x000ea80000300a00 */
[----:B------:R-:W2:Y:S04]  /*313f0*/  LDL.LU.64 R82, [R1+0x1bd0] ;  /* 0x001bd00001527983 */ /* 0x000ea80000300a00 */
[----:B------:R-:W2:Y:S04]  /*31400*/  LDL.LU.64 R80, [R1+0x1bc8] ;  /* 0x001bc80001507983 */ /* 0x000ea80000300a00 */
[----:B------:R-:W-:Y:S04]  /*31410*/  STL.64 [R1+0x460], R244 ;  /* 0x000460f401007387 */ /* 0x000fe80000100a00 */
[----:B------:R-:W-:Y:S04]  /*31420*/  STL.64 [R1+0x468], R246 ;  /* 0x000468f601007387 */ /* 0x000fe80000100a00 */
[----:B------:R1:W-:Y:S01]  /*31430*/  STL.64 [R1+0x4c8], R78 ;  /* 0x0004c84e01007387 */ /* 0x0003e20000100a00 */
[----:B------:R-:W-:-:S02]  /*31440*/  IMAD.MOV.U32 R148, RZ, RZ, R72 ;  /* 0x000000ffff947224 */ /* 0x000fc400078e0048 */
[----:B------:R-:W-:Y:S01]  /*31450*/  IMAD.MOV.U32 R149, RZ, RZ, R73 ;  /* 0x000000ffff957224 */ /* 0x000fe200078e0049 */
[C---:B------:R-:W-:Y:S01]  /*31460*/  HMMA.1688.F32.TF32 R32, R240.reuse, R146, R32 ;  /* 0x00000092f020723c */ /* 0x040fe20000081020 */
[----:B------:R-:W-:Y:S04]  /*31470*/  LDS R244, [R0+UR12+0xa280] ;  /* 0x00a2800c00f47984 */ /* 0x000fe80008000800 */
[----:B------:R-:W-:Y:S04]  /*31480*/  LDS R246, [R0+UR12+0xb280] ;  /* 0x00b2800c00f67984 */ /* 0x000fe80008000800 */
[----:B-1----:R-:W2:Y:S04]  /*31490*/  LDL.LU.64 R78, [R1+0x1bc0] ;  /* 0x001bc000014e7983 */ /* 0x002ea80000300a00 */
[----:B------:R-:W2:Y:S04]  /*314a0*/  LDL.LU.64 R76, [R1+0x1bb8] ;  /* 0x001bb800014c7983 */ /* 0x000ea80000300a00 */
[----:B------:R1:W-:Y:S01]  /*314b0*/  STL.64 [R1+0x4b8], R74 ;  /* 0x0004b84a01007387 */ /* 0x0003e20000100a00 */
[C---:B------:R-:W-:Y:S03]  /*314c0*/  HMMA.1688.F32.TF32 R248, R240.reuse, R230, R248 ;  /* 0x000000e6f0f8723c */ /* 0x040fe600000810f8 */
[----:B------:R-:W-:Y:S04]  /*314d0*/  LDS R245, [R3+UR12+0xa280] ;  /* 0x00a2800c03f57984 */ /* 0x000fe80008000800 */
[----:B------:R-:W2:Y:S04]  /*314e0*/  LDS R247, [R3+UR12+0xb280] ;  /* 0x00b2800c03f77984 */ /* 0x000ea80008000800 */
[----:B-1----:R-:W2:Y:S04]  /*314f0*/  LDL.LU.64 R74, [R1+0x1bb0] ;  /* 0x001bb000014a7983 */ /* 0x002ea80000300a00 */
[----:B------:R-:W2:Y:S04]  /*31500*/  LDL.LU.64 R72, [R1+0x1ba8] ;  /* 0x001ba80001487983 */ /* 0x000ea80000300a00 */
[----:B------:R1:W-:Y:S04]  /*31510*/  STL.64 [R1+0x4a0], R20 ;  /* 0x0004a01401007387 */ /* 0x0003e80000100a00 */
[----:B------:R1:W-:Y:S04]  /*31520*/  STL.64 [R1+0x4a8], R22 ;  /* 0x0004a81601007387 */ /* 0x0003e80000100a00 */
[----:B-1----:R-:W2:Y:S04]  /*31530*/  LDL.LU R20, [R1+0xa0] ;  /* 0x0000a00001147983 */ /* 0x002ea80000300800 */
[----:B------:R-:W2:Y:S04]  /*31540*/  LDL.LU R21, [R1+0xa4] ;  /* 0x0000a40001157983 */ /* 0x000ea80000300800 */
[----:B------:R-:W2:Y:S04]  /*31550*/  LDL.LU R22, [R1+0xa8] ;  /* 0x0000a80001167983 */ /* 0x000ea80000300800 */
[----:B------:R-:W2:Y:S04]  /*31560*/  LDL.LU R23, [R1+0xac] ;  /* 0x0000ac0001177983 */ /* 0x000ea80000300800 */
        /* <DEDUP_REMOVED lines=43> */
[----:B------:R-:W2:Y:S02]  /*31820*/  LDL.LU.64 R248, [R1+0x1af8] ;  /* 0x001af80001f87983 */ /* 0x000ea40000300a00 */
[----:B--2---:R-:W-:-:S15]  /*31830*/  HMMA.1688.F32.TF32 R248, R240, R234, R248 ;  /* 0x000000eaf0f8723c */ /* 0x004fde00000810f8 */
[----:B------:R-:W-:-:S04]  /*31840*/  NOP ;  /* 0x0000000000007918 */ /* 0x000fc80000000000 */
[----:B------:R1:W-:Y:S04]  /*31850*/  STL.64 [R1+0x310], R248 ;  /* 0x000310f801007387 */ /* 0x0003e80000100a00 */
[----:B------:R2:W-:Y:S01]  /*31860*/  STL.64 [R1+0x318], R250 ;  /* 0x000318fa01007387 */ /* 0x0005e20000100a00 */
[----:B-1----:R-:W-:Y:S01]  /*31870*/  MOV R248, R18 ;  /* 0x0000001200f87202 */ /* 0x002fe20000000f00 */
[----:B------:R-:W-:Y:S02]  /*31880*/  IMAD.MOV.U32 R249, RZ, RZ, R19 ;  /* 0x000000fffff97224 */ /* 0x000fe400078e0013 */
[----:B------:R-:W3:Y:S04]  /*31890*/  LDL.LU R18, [R1+0x1af4] ;  /* 0x001af40001127983 */ /* 0x000ee80000300800 */
[----:B------:R-:W3:Y:S01]  /*318a0*/  LDL.LU R19, [R1+0x1af0] ;  /* 0x001af00001137983 */ /* 0x000ee20000300800 */
[----:B------:R-:W-:Y:S03]  /*318b0*/  HMMA.1688.F32.TF32 R12, R240, R6, R12 ;  /* 0x00000006f00c723c */ /* 0x000fe6000008100c */
[----:B--2---:R-:W2:Y:S04]  /*318c0*/  LDL.LU R250, [R1+0x88] ;  /* 0x0000880001fa7983 */ /* 0x004ea80000300800 */
[----:B------:R-:W2:Y:S01]  /*318d0*/  LDL.LU R251, [R1+0x8c] ;  /* 0x00008c0001fb7983 */ /* 0x000ea20000300800 */
[C---:B------:R-:W-:Y:S03]  /*318e0*/  HMMA.1688.F32.TF32 R20, R244.reuse, R170, R20 ;  /* 0x000000aaf414723c */ /* 0x040fe60000081014 */
[----:B------:R-:W-:Y:S04]  /*318f0*/  LDS R240, [R0+UR12+0xa300] ;  /* 0x00a3000c00f07984 */ /* 0x000fe80008000800 */
[----:B------:R-:W-:Y:S04]  /*31900*/  LDS R242, [R0+UR12+0xb300] ;  /* 0x00b3000c00f27984 */ /* 0x000fe80008000800 */
[----:B------:R-:W-:Y:S04]  /*31910*/  STL.64 [R1+0x230], R12 ;  /* 0x0002300c01007387 */ /* 0x000fe80000100a00 */
[----:B------:R3:W-:Y:S04]  /*31920*/  STL.64 [R1+0x238], R14 ;  /* 0x0002380e01007387 */ /* 0x0007e80000100a00 */
[----:B------:R-:W-:Y:S04]  /*31930*/  LDS R241, [R3+UR12+0xa300] ;  /* 0x00a3000c03f17984 */ /* 0x000fe80008000800 */
[----:B------:R-:W1:Y:S01]  /*31940*/  LDS R243, [R3+UR12+0xb300] ;  /* 0x00b3000c03f37984 */ /* 0x000e620008000800 */
[----:B---3--:R-:W-:Y:S03]  /*31950*/  HMMA.1688.F32.TF32 R12, R244, R174, R16 ;  /* 0x000000aef40c723c */ /* 0x008fe60000081010 */
[----:B------:R-:W3:-:S15]  /*31960*/  LDL.LU R16, [R1+0x90] ;  /* 0x0000900001107983 */ /* 0x000ede0000300800 */
[----:B------:R-:W-:Y:S01]  /*31970*/  NOP ;  /* 0x0000000000007918 */ /* 0x000fe20000000000 */
[----:B------:R-:W-:Y:S04]  /*31980*/  STL.64 [R1+0x3d0], R12 ;  /* 0x0003d00c01007387 */ /* 0x000fe80000100a00 */
[----:B------:R-:W-:Y:S04]  /*31990*/  STL.64 [R1+0x3d8], R14 ;  /* 0x0003d80e01007387 */ /* 0x000fe80000100a00 */
[----:B------:R-:W3:Y:S04]  /*319a0*/  LDL.LU R17, [R1+0x94] ;  /* 0x0000940001117983 */ /* 0x000ee80000300800 */
[----:B------:R-:W3:Y:S04]  /*319b0*/  LDL.LU R18, [R1+0x98] ;  /* 0x0000980001127983 */ /* 0x000ee80000300800 */
[----:B------:R-:W3:Y:S04]  /*319c0*/  LDL.LU R19, [R1+0x9c] ;  /* 0x00009c0001137983 */ /* 0x000ee80000300800 */
[----:B------:R-:W-:Y:S04]  /*319d0*/  STL.64 [R1+0x950], R20 ;  /* 0x0009501401007387 */ /* 0x000fe80000100a00 */
[----:B------:R1:W-:Y:S01]  /*319e0*/  STL.64 [R1+0x958], R22 ;  /* 0x0009581601007387 */ /* 0x0003e20000100a00 */
[C---:B--2---:R-:W-:Y:S03]  /*319f0*/  HMMA.1688.F32.TF32 R248, R244.reuse, R10, R248 ;  /* 0x0000000af4f8723c */ /* 0x044fe600000810f8 */
[----:B------:R-:W-:Y:S04]  /*31a00*/  LDS R12, [R0+UR12+0xa380] ;  /* 0x00a3800c000c7984 */ /* 0x000fe80008000800 */
[----:B------:R-:W-:Y:S04]  /*31a10*/  LDS R14, [R0+UR12+0xb380] ;  /* 0x00b3800c000e7984 */ /* 0x000fe80008000800 */
[----:B-1----:R-:W2:Y:S04]  /*31a20*/  LDL.LU.64 R22, [R1+0x1ae8] ;  /* 0x001ae80001167983 */ /* 0x002ea80000300a00 */
[----:B------:R-:W2:Y:S04]  /*31a30*/  LDL.LU.64 R20, [R1+0x1ae0] ;  /* 0x001ae00001147983 */ /* 0x000ea80000300a00 */
[----:B------:R-:W-:Y:S04]  /*31a40*/  LDS R13, [R3+UR12+0xa380] ;  /* 0x00a3800c030d7984 */ /* 0x000fe80008000800 */
[----:B------:R-:W1:Y:S01]  /*31a50*/  LDS R15, [R3+UR12+0xb380] ;  /* 0x00b3800c030f7984 */ /* 0x000e620008000800 */
[----:B---3--:R-:W-:-:S15]  /*31a60*/  HMMA.1688.F32.TF32 R16, R244, R30, R16 ;  /* 0x0000001ef410723c */ /* 0x008fde0000081010 */
[----:B------:R-:W-:-:S04]  /*31a70*/  NOP ;  /* 0x0000000000007918 */ /* 0x000fc80000000000 */
[----:B------:R-:W-:Y:S04]  /*31a80*/  STL.64 [R1+0x940], R16 ;  /* 0x0009401001007387 */ /* 0x000fe80000100a00 */
[----:B------:R2:W-:Y:S02]  /*31a90*/  STL.64 [R1+0x948], R18 ;  /* 0x0009481201007387 */ /* 0x0005e40000100a00 */
[C---:B--2---:R-:W-:Y:S02]  /*31aa0*/  HMMA.1688.F32.TF32 R16, R244.reuse, R166, R20 ;  /* 0x000000a6f410723c */ /* 0x044fe40000081014 */
[----:B------:R-:W-:Y:S04]  /*31ab0*/  STL.64 [R1+0x930], R248 ;  /* 0x000930f801007387 */ /* 0x000fe80000100a00 */
[----:B------:R-:W-:Y:S02]  /*31ac0*/  STL.64 [R1+0x938], R250 ;  /* 0x000938fa01007387 */ /* 0x000fe40000100a00 */
[C---:B------:R-:W-:Y:S08]  /*31ad0*/  HMMA.1688.F32.TF32 R20, R244.reuse, R162, R24 ;  /* 0x000000a2f414723c */ /* 0x040ff00000081018 */
[C---:B------:R-:W-:Y:S03]  /*31ae0*/  HMMA.1688.F32.TF32 R24, R244.reuse, R158, R32 ;  /* 0x0000009ef418723c */ /* 0x040fe60000081020 */
[----:B------:R-:W-:Y:S04]  /*31af0*/  STL.64 [R1+0x920], R16 ;  /* 0x0009201001007387 */ /* 0x000fe80000100a00 */
[----:B------:R2:W-:Y:S02]  /*31b00*/  STL.64 [R1+0x928], R18 ;  /* 0x0009281201007387 */ /* 0x0005e40000100a00 */
[C---:B--2---:R-:W-:Y:S02]  /*31b10*/  HMMA.1688.F32.TF32 R16, R244.reuse, R154, R36 ;  /* 0x0000009af410723c */ /* 0x044fe40000081024 */
[----:B------:R-:W-:Y:S04]  /*31b20*/  STL.64 [R1+0x910], R20 ;  /* 0x0009101401007387 */ /* 0x000fe80000100a00 */
[----:B------:R2:W-:Y:S04]  /*31b30*/  STL.64 [R1+0x918], R22 ;  /* 0x0009181601007387 */ /* 0x0005e80000100a00 */
[----:B------:R-:W-:Y:S04]  /*31b40*/  STL.64 [R1+0x900], R24 ;  /* 0x0009001801007387 */ /* 0x000fe80000100a00 */
[----:B------:R3:W-:Y:S01]  /*31b50*/  STL.64 [R1+0x908], R26 ;  /* 0x0009081a01007387 */ /* 0x0007e20000100a00 */
[C---:B--2---:R-:W-:Y:S04]  /*31b60*/  HMMA.1688.F32.TF32 R20, R244.reuse, R150, R40 ;  /* 0x00000096f414723c */ /* 0x044fe80000081028 */
[----:B------:R-:W-:Y:S04]  /*31b70*/  STL.64 [R1+0x8f0], R16 ;  /* 0x0008f01001007387 */ /* 0x000fe80000100a00 */
[----:B------:R2:W-:Y:S01]  /*31b80*/  STL.64 [R1+0x8f8], R18 ;  /* 0x0008f81201007387 */ /* 0x0005e20000100a00 */
[C---:B---3--:R-:W-:Y:S08]  /*31b90*/  HMMA.1688.F32.TF32 R24, R244.reuse, R146, R56 ;  /* 0x00000092f418723c */ /* 0x048ff00000081038 */
[C---:B--2---:R-:W-:Y:S02]  /*31ba0*/  HMMA.1688.F32.TF32 R16, R244.reuse, R54, R60 ;  /* 0x00000036f410723c */ /* 0x044fe4000008103c */
[----:B------:R-:W-:Y:S04]  /*31bb0*/  STL.64 [R1+0x8e0], R20 ;  /* 0x0008e01401007387 */ /* 0x000fe80000100a00 */
[----:B------:R2:W-:Y:S05]  /*31bc0*/  STL.64 [R1+0x8e8], R22 ;  /* 0x0008e81601007387 */ /* 0x0005ea0000100a00 */
[----:B------:R-:W-:Y:S04]  /*31bd0*/  STL.64 [R1+0x8d0], R24 ;  /* 0x0008d01801007387 */ /* 0x000fe80000100a00 */
[----:B------:R3:W-:Y:S01]  /*31be0*/  STL.64 [R1+0x8d8], R26 ;  /* 0x0008d81a01007387 */ /* 0x0007e20000100a00 */
[C---:B--2---:R-:W-:Y:S03]  /*31bf0*/  HMMA.1688.F32.TF32 R20, R244.reuse, R50, R64 ;  /* 0x00000032f414723c */ /* 0x044fe60000081040 */
[----:B------:R-:W-:Y:S04]  /*31c00*/  STL.64 [R1+0x8c0], R16 ;  /* 0x0008c01001007387 */ /* 0x000fe80000100a00 */
[----:B------:R2:W-:Y:S01]  /*31c10*/  STL.64 [R1+0x8c8], R18 ;  /* 0x0008c81201007387 */ /* 0x0005e20000100a00 */
[C---:B---3--:R-:W-:Y:S08]  /*31c20*/  HMMA.1688.F32.TF32 R24, R244.reuse, R46, R68 ;  /* 0x0000002ef418723c */ /* 0x048ff00000081044 */
[C---:B--2---:R-:W-:Y:S03]  /*31c30*/  HMMA.1688.F32.TF32 R16, R244.reuse, R230, R72 ;  /* 0x000000e6f410723c */ /* 0x044fe60000081048 */
[----:B------:R-:W-:Y:S04]  /*31c40*/  STL.64 [R1+0x8b0], R20 ;  /* 0x0008b01401007387 */ /* 0x000fe80000100a00 */
[----:B------:R2:W-:Y:S04]  /*31c50*/  STL.64 [R1+0x8b8], R22 ;  /* 0x0008b81601007387 */ /* 0x0005e80000100a00 */
[----:B------:R-:W-:Y:S04]  /*31c60*/  STL.64 [R1+0x8a0], R24 ;  /* 0x0008a01801007387 */ /* 0x000fe80000100a00 */
[----:B------:R3:W-:Y:S01]  /*31c70*/  STL.64 [R1+0x8a8], R26 ;  /* 0x0008a81a01007387 */ /* 0x0007e20000100a00 */
[C---:B--2---:R-:W-:Y:S03]  /*31c80*/  HMMA.1688.F32.TF32 R20, R244.reuse, R234, R76 ;  /* 0x000000eaf414723c */ /* 0x044fe6000008104c */
[----:B------:R-:W-:Y:S04]  /*31c90*/  STL.64 [R1+0x890], R16 ;  /* 0x0008901001007387 */ /* 0x000fe80000100a00 */
[----:B------:R2:W-:Y:S01]  /*31ca0*/  STL.64 [R1+0x898], R18 ;  /* 0x0008981201007387 */ /* 0x0005e20000100a00 */
[----:B---3--:R-:W-:Y:S08]  /*31cb0*/  HMMA.1688.F32.TF32 R24, R244, R6, R80 ;  /* 0x00000006f418723c */ /* 0x008ff00000081050 */
[C---:B------:R-:W-:Y:S08]  /*31cc0*/  HMMA.1688.F32.TF32 R36, R240.reuse, R154, R112 ;  /* 0x0000009af024723c */ /* 0x040ff00000081070 */
[C---:B------:R-:W-:Y:S08]  /*31cd0*/  HMMA.1688.F32.TF32 R32, R240.reuse, R150, R116 ;  /* 0x00000096f020723c */ /* 0x040ff00000081074 */
[C---:B--2---:R-:W-:Y:S01]  /*31ce0*/  HMMA.1688.F32.TF32 R16, R240.reuse, R174, R84 ;  /* 0x000000aef010723c */ /* 0x044fe20000081054 */
[----:B------:R-:W-:Y:S04]  /*31cf0*/  STL.64 [R1+0x880], R20 ;  /* 0x0008801401007387 */ /* 0x000fe80000100a00 */
[----:B------:R4:W-:Y:S04]  /*31d00*/  STL.64 [R1+0x888], R22 ;  /* 0x0008881601007387 */ /* 0x0009e80000100a00 */
[----:B------:R-:W-:Y:S04]  /*31d10*/  STL.64 [R1+0x3c0], R24 ;  /* 0x0003c01801007387 */ /* 0x000fe80000100a00 */
[----:B------:R2:W-:Y:S01]  /*31d20*/  STL.64 [R1+0x3c8], R26 ;  /* 0x0003c81a01007387 */ /* 0x0005e20000100a00 */
[----:B----4-:R-:W-:Y:S01]  /*31d30*/  HMMA.1688.F32.TF32 R20, R240, R170, R88 ;  /* 0x000000aaf014723c */ /* 0x010fe20000081058 */
[----:B------:R-:W-:-:S04]  /*31d40*/  MOV R251, R2 ;  /* 0x0000000200fb7202 */ /* 0x000fc80000000f00 */
[----:B------:R-:W-:Y:S04]  /*31d50*/  STL.64 [R1+0x3b0], R16 ;  /* 0x0003b01001007387 */ /* 0x000fe80000100a00 */
[----:B------:R3:W-:Y:S01]  /*31d60*/  STL.64 [R1+0x3b8], R18 ;  /* 0x0003b81201007387 */ /* 0x0007e20000100a00 */
[----:B--2---:R-:W-:Y:S01]  /*31d70*/  HMMA.1688.F32.TF32 R24, R240, R30, R92 ;  /* 0x0000001ef018723c */ /* 0x004fe2000008105c */
[----:B------:R-:W-:Y:S01]  /*31d80*/  MOV R248, R229 ;  /* 0x000000e500f87202 */ /* 0x000fe20000000f00 */
[----:B------:R-:W-:Y:S02]  /*31d90*/  IMAD.MOV.U32 R249, RZ, RZ, R228 ;  /* 0x000000fffff97224 */ /* 0x000fe400078e00e4 */
[----:B------:R-:W-:Y:S02]  /*31da0*/  IMAD.MOV.U32 R250, RZ, RZ, R165 ;  /* 0x000000fffffa7224 */ /* 0x000fe400078e00a5 */
[----:B------:R-:W-:-:S02]  /*31db0*/  IMAD.MOV.U32 R40, RZ, RZ, R156 ;  /* 0x000000ffff287224 */ /* 0x000fc400078e009c */
[----:B------:R-:W-:Y:S01]  /*31dc0*/  IMAD.MOV.U32 R41, RZ, RZ, R160 ;  /* 0x000000ffff297224 */ /* 0x000fe200078e00a0 */
[----:B------:R-:W-:Y:S01]  /*31dd0*/  MOV R42, R164 ;  /* 0x000000a4002a7202 */ /* 0x000fe20000000f00 */
[C---:B---3--:R-:W-:Y:S01]  /*31de0*/  HMMA.1688.F32.TF32 R16, R240.reuse, R10, R96 ;  /* 0x0000000af010723c */ /* 0x048fe20000081060 */
[----:B------:R-:W-:Y:S04]  /*31df0*/  STL.64 [R1+0x3a0], R20 ;  /* 0x0003a01401007387 */ /* 0x000fe80000100a00 */
[----:B------:R2:W-:Y:S04]  /*31e00*/  STL.64 [R1+0x3a8], R22 ;  /* 0x0003a81601007387 */ /* 0x0005e80000100a00 */
[----:B------:R-:W-:Y:S04]  /*31e10*/  STL.64 [R1+0x390], R24 ;  /* 0x0003901801007387 */ /* 0x000fe80000100a00 */
[----:B------:R3:W-:Y:S01]  /*31e20*/  STL.64 [R1+0x398], R26 ;  /* 0x0003981a01007387 */ /* 0x0007e20000100a00 */
[----:B--2---:R-:W-:Y:S01]  /*31e30*/  HMMA.1688.F32.TF32 R20, R240, R166, R100 ;  /* 0x000000a6f014723c */ /* 0x004fe20000081064 */
[----:B------:R-:W-:-:S04]  /*31e40*/  IMAD.MOV.U32 R43, RZ, RZ, R168 ;  /* 0x000000ffff2b7224 */ /* 0x000fc800078e00a8 */
[----:B------:R-:W-:Y:S04]  /*31e50*/  STL.64 [R1+0x380], R16 ;  /* 0x0003801001007387 */ /* 0x000fe80000100a00 */
[----:B------:R2:W-:Y:S01]  /*31e60*/  STL.64 [R1+0x388], R18 ;  /* 0x0003881201007387 */ /* 0x0005e20000100a00 */
[C---:B---3--:R-:W-:Y:S01]  /*31e70*/  HMMA.1688.F32.TF32 R24, R240.reuse, R162, R104 ;  /* 0x000000a2f018723c */ /* 0x048fe20000081068 */
[----:B------:R-:W-:Y:S01]  /*31e80*/  IMAD.MOV.U32 R78, RZ, RZ, R29 ;  /* 0x000000ffff4e7224 */ /* 0x000fe200078e001d */
[----:B------:R-:W-:Y:S01]  /*31e90*/  MOV R79, R28 ;  /* 0x0000001c004f7202 */ /* 0x000fe20000000f00 */
[----:B------:R-:W-:Y:S04]  /*31ea0*/  LDS R80, [R0+UR12+0xc100] ;  /* 0x00c1000c00507984 */ /* 0x000fe80008000800 */
[----:B------:R-:W-:Y:S01]  /*31eb0*/  LDS R82, [R0+UR12+0xd100] ;  /* 0x00d1000c00527984 */ /* 0x000fe20008000800 */
[----:B--2---:R-:W-:Y:S03]  /*31ec0*/  HMMA.1688.F32.TF32 R16, R240, R158, R108 ;  /* 0x0000009ef010723c */ /* 0x004fe6000008106c */
[----:B------:R2:W-:Y:S04]  /*31ed0*/  STL.64 [R1+0x370], R20 ;  /* 0x0003701401007387 */ /* 0x0005e80000100a00 */
[----:B------:R3:W-:Y:S04]  /*31ee0*/  STL.64 [R1+0x378], R22 ;  /* 0x0003781601007387 */ /* 0x0007e80000100a00 */
[----:B------:R-:W-:Y:S04]  /*31ef0*/  LDS R81, [R3+UR12+0xc100] ;  /* 0x00c1000c03517984 */ /* 0x000fe80008000800 */
[----:B--2---:R-:W2:Y:S04]  /*31f00*/  LDL.LU R20, [R1+0xc0] ;  /* 0x0000c00001147983 */ /* 0x004ea80000300800 */
[----:B------:R-:W-:Y:S04]  /*31f10*/  STL.64 [R1+0x360], R24 ;  /* 0x0003601801007387 */ /* 0x000fe80000100a00 */
[----:B------:R-:W-:Y:S04]  /*31f20*/  STL.64 [R1+0x368], R26 ;  /* 0x0003681a01007387 */ /* 0x000fe80000100a00 */
[----:B------:R4:W-:Y:S04]  /*31f30*/  STL.64 [R1+0x350], R16 ;  /* 0x0003501001007387 */ /* 0x0009e80000100a00 */
[----:B------:R-:W-:Y:S04]  /*31f40*/  STL.64 [R1+0x358], R18 ;  /* 0x0003581201007387 */ /* 0x000fe80000100a00 */
[----:B------:R-:W2:Y:S04]  /*31f50*/  LDL.LU R21, [R1+0xc4] ;  /* 0x0000c40001157983 */ /* 0x000ea80000300800 */
[----:B---3--:R-:W2:Y:S01]  /*31f60*/  LDL.LU R22, [R1+0xc8] ;  /* 0x0000c80001167983 */ /* 0x008ea20000300800 */
[----:B----4-:R-:W-:-:S03]  /*31f70*/  IMAD.MOV.U32 R16, RZ, RZ, R127 ;  /* 0x000000ffff107224 */ /* 0x010fc600078e007f */
[----:B------:R-:W2:Y:S04]  /*31f80*/  LDL.LU R23, [R1+0xcc] ;  /* 0x0000cc0001177983 */ /* 0x000ea80000300800 */
[----:B------:R-:W3:Y:S01]  /*31f90*/  LDL.LU R127, [R1+0x1ad8] ;  /* 0x001ad800017f7983 */ /* 0x000ee20000300800 */
[C---:B------:R-:W-:Y:S03]  /*31fa0*/  HMMA.1688.F32.TF32 R24, R240.reuse, R146, R120 ;  /* 0x00000092f018723c */ /* 0x040fe60000081078 */
[----:B------:R-:W-:Y:S04]  /*31fb0*/  STL.64 [R1+0x300], R36 ;  /* 0x0003002401007387 */ /* 0x000fe80000100a00 */
[----:B------:R-:W-:Y:S04]  /*31fc0*/  STL.64 [R1+0x308], R38 ;  /* 0x0003082601007387 */ /* 0x000fe80000100a00 */
[----:B------:R-:W-:Y:S04]  /*31fd0*/  STL.64 [R1+0x2f0], R32 ;  /* 0x0002f02001007387 */ /* 0x000fe80000100a00 */
[----:B------:R4:W-:Y:S04]  /*31fe0*/  STL.64 [R1+0x2f8], R34 ;  /* 0x0002f82201007387 */ /* 0x0009e80000100a00 */
[----:B------:R-:W-:Y:S04]  /*31ff0*/  STL.64 [R1+0x2e0], R24 ;  /* 0x0002e01801007387 */ /* 0x000fe80000100a00 */
[----:B------:R1:W-:Y:S01]  /*32000*/  STL.64 [R1+0x2e8], R26 ;  /* 0x0002e81a01007387 */ /* 0x0003e20000100a00 */
[C---:B----4-:R-:W-:Y:S03]  /*32010*/  HMMA.1688.F32.TF32 R32, R240.reuse, R50, R128 ;  /* 0x00000032f020723c */ /* 0x050fe60000081080 */
[----:B------:R-:W-:Y:S05]  /*32020*/  LDS R83, [R3+UR12+0xd100] ;  /* 0x00d1000c03537984 */ /* 0x000fea0008000800 */
[----:B-1----:R-:W-:Y:S01]  /*32030*/  HMMA.1688.F32.TF32 R24, R240, R46, R132 ;  /* 0x0000002ef018723c */ /* 0x002fe20000081084 */
[----:B------:R-:W-:Y:S01]  /*32040*/  MOV R17, R252 ;  /* 0x000000fc00117202 */ /* 0x000fe20000000f00 */
[----:B------:R-:W-:-:S02]  /*32050*/  IMAD.MOV.U32 R18, RZ, RZ, R233 ;  /* 0x000000ffff127224 */ /* 0x000fc400078e00e9 */
[----:B------:R-:W-:-:S04]  /*32060*/  IMAD.MOV.U32 R19, RZ, RZ, R232 ;  /* 0x000000ffff137224 */ /* 0x000fc800078e00e8 */
[----:B---3--:R-:W-:-:S15]  /*32070*/  HMMA.1688.F32.TF32 R36, R240, R54, R124 ;  /* 0x00000036f024723c */ /* 0x008fde000008107c */
[----:B------:R-:W-:-:S04]  /*32080*/  NOP ;  /* 0x0000000000007918 */ /* 0x000fc80000000000 */
[----:B------:R-:W-:Y:S04]  /*32090*/  STL.64 [R1+0x2d0], R36 ;  /* 0x0002d02401007387 */ /* 0x000fe80000100a00 */
[----:B------:R1:W-:Y:S04]  /*320a0*/  STL.64 [R1+0x2d8], R38 ;  /* 0x0002d82601007387 */ /* 0x0003e80000100a00 */
[----:B------:R-:W-:Y:S04]  /*320b0*/  STL.64 [R1+0x2c0], R32 ;  /* 0x0002c02001007387 */ /* 0x000fe80000100a00 */
[----:B------:R3:W-:Y:S01]  /*320c0*/  STL.64 [R1+0x2c8], R34 ;  /* 0x0002c82201007387 */ /* 0x0007e20000100a00 */
[C---:B-1----:R-:W-:Y:S03]  /*320d0*/  HMMA.1688.F32.TF32 R36, R240.reuse, R230, R136 ;  /* 0x000000e6f024723c */ /* 0x042fe60000081088 */
[----:B------:R-:W-:Y:S04]  /*320e0*/  STL.64 [R1+0x2b0], R24 ;  /* 0x0002b01801007387 */ /* 0x000fe80000100a00 */
[----:B------:R1:W-:Y:S01]  /*320f0*/  STL.64 [R1+0x2b8], R26 ;  /* 0x0002b81a01007387 */ /* 0x0003e20000100a00 */
[C---:B---3--:R-:W-:Y:S01]  /*32100*/  HMMA.1688.F32.TF32 R32, R240.reuse, R234, R140 ;  /* 0x000000eaf020723c */ /* 0x048fe2000008108c */
[----:B------:R-:W-:Y:S01]  /*32110*/  MOV R86, R153 ;  /* 0x0000009900567202 */ /* 0x000fe20000000f00 */
[----:B------:R-:W-:Y:S01]  /*32120*/  IMAD.MOV.U32 R87, RZ, RZ, R152 ;  /* 0x000000ffff577224 */ /* 0x000fe200078e0098 */
[----:B------:R-:W-:Y:S04]  /*32130*/  LDS R140, [R0+UR12+0xc180] ;  /* 0x00c1800c008c7984 */ /* 0x000fe80008000800 */
[----:B------:R-:W-:Y:S01]  /*32140*/  LDS R142, [R0+UR12+0xd180] ;  /* 0x00d1800c008e7984 */ /* 0x000fe20008000800 */
[----:B-1----:R-:W-:Y:S03]  /*32150*/  HMMA.1688.F32.TF32 R24, R240, R6, R176 ;  /* 0x00000006f018723c */ /* 0x002fe600000810b0 */
[----:B------:R-:W-:Y:S04]  /*32160*/  STL.64 [R1+0x2a0], R36 ;  /* 0x0002a02401007387 */ /* 0x000fe80000100a00 */
[----:B------:R1:W-:Y:S04]  /*32170*/  STL.64 [R1+0x2a8], R38 ;  /* 0x0002a82601007387 */ /* 0x0003e80000100a00 */
[----:B------:R-:W-:Y:S04]  /*32180*/  STL.64 [R1+0x290], R32 ;  /* 0x0002902001007387 */ /* 0x000fe80000100a00 */
[----:B------:R3:W-:Y:S01]  /*32190*/  STL.64 [R1+0x298], R34 ;  /* 0x0002982201007387 */ /* 0x0007e20000100a00 */
[C---:B-1----:R-:W-:Y:S03]  /*321a0*/  HMMA.1688.F32.TF32 R36, R12.reuse, R174, R180 ;  /* 0x000000ae0c24723c */ /* 0x042fe600000810b4 */
[----:B------:R-:W-:Y:S04]  /*321b0*/  STL.64 [R1+0x280], R24 ;  /* 0x0002801801007387 */ /* 0x000fe80000100a00 */
[----:B------:R1:W-:Y:S01]  /*321c0*/  STL.64 [R1+0x288], R26 ;  /* 0x0002881a01007387 */ /* 0x0003e20000100a00 */
[C---:B---3--:R-:W-:Y:S03]  /*321d0*/  HMMA.1688.F32.TF32 R32, R12.reuse, R170, R184 ;  /* 0x000000aa0c20723c */ /* 0x048fe600000810b8 */
[----:B------:R-:W-:Y:S04]  /*321e0*/  LDS R141, [R3+UR12+0xc180] ;  /* 0x00c1800c038d7984 */ /* 0x000fe80008000800 */
[----:B------:R-:W-:Y:S01]  /*321f0*/  LDS R143, [R3+UR12+0xd180] ;  /* 0x00d1800c038f7984 */ /* 0x000fe20008000800 */
[C---:B-1----:R-:W-:Y:S03]  /*32200*/  HMMA.1688.F32.TF32 R24, R12.reuse, R30, R188 ;  /* 0x0000001e0c18723c */ /* 0x042fe600000810bc */
[----:B------:R-:W-:Y:S04]  /*32210*/  LDS R240, [R0+UR12+0xc200] ;  /* 0x00c2000c00f07984 */ /* 0x000fe80008000800 */
        /* <DEDUP_REMOVED lines=10> */
[----:B-1----:R-:W-:Y:S03]  /*322c0*/  HMMA.1688.F32.TF32 R24, R12, R162, R200 ;  /* 0x000000a20c18723c */ /* 0x002fe600000810c8 */
[----:B------:R-:W-:Y:S04]  /*322d0*/  LDS R243, [R3+UR12+0xd200] ;  /* 0x00d2000c03f37984 */ /* 0x000fe80008000800 */
[----:B------:R-:W-:Y:S04]  /*322e0*/  STL.64 [R1+0x240], R36 ;  /* 0x0002402401007387 */ /* 0x000fe80000100a00 */
[----:B------:R-:W-:Y:S04]  /*322f0*/  STL.64 [R1+0x248], R38 ;  /* 0x0002482601007387 */ /* 0x000fe80000100a00 */
[----:B------:R-:W-:Y:S04]  /*32300*/  STL.64 [R1+0x220], R32 ;  /* 0x0002202001007387 */ /* 0x000fe80000100a00 */
[----:B------:R-:W-:Y:S01]  /*32310*/  STL.64 [R1+0x228], R34 ;  /* 0x0002282201007387 */ /* 0x000fe20000100a00 */
[----:B------:R-:W-:-:S03]  /*32320*/  IMAD.MOV.U32 R252, RZ, RZ, R26 ;  /* 0x000000fffffc7224 */ /* 0x000fc600078e001a */
[----:B------:R1:W-:Y:S01]  /*32330*/  STL.64 [R1+0x210], R24 ;  /* 0x0002101801007387 */ /* 0x0003e20000100a00 */
[----:B------:R-:W-:Y:S02]  /*32340*/  IMAD.MOV.U32 R2, RZ, RZ, R27 ;  /* 0x000000ffff027224 */ /* 0x000fe400078e001b */
[C---:B-1----:R-:W-:Y:S08]  /*32350*/  HMMA.1688.F32.TF32 R24, R12.reuse, R158, R236 ;  /* 0x0000009e0c18723c */ /* 0x042ff000000810ec */
[C---:B------:R-:W-:Y:S08]  /*32360*/  HMMA.1688.F32.TF32 R36, R12.reuse, R154, R204 ;  /* 0x0000009a0c24723c */ /* 0x040ff000000810cc */
[C---:B------:R-:W-:Y:S03]  /*32370*/  HMMA.1688.F32.TF32 R32, R12.reuse, R150, R208 ;  /* 0x000000960c20723c */ /* 0x040fe600000810d0 */
[----:B------:R-:W-:Y:S04]  /*32380*/  STL.64 [R1+0x200], R24 ;  /* 0x0002001801007387 */ /* 0x000fe80000100a00 */
[----:B------:R1:W-:Y:S02]  /*32390*/  STL.64 [R1+0x208], R26 ;  /* 0x0002081a01007387 */ /* 0x0003e40000100a00 */
[C---:B-1----:R-:W-:Y:S02]  /*323a0*/  HMMA.1688.F32.TF32 R24, R12.reuse, R146, R212 ;  /* 0x000000920c18723c */ /* 0x042fe400000810d4 */
[----:B------:R-:W-:Y:S04]  /*323b0*/  STL.64 [R1+0x1e0], R36 ;  /* 0x0001e02401007387 */ /* 0x000fe80000100a00 */
[----:B------:R1:W-:Y:S04]  /*323c0*/  STL.64 [R1+0x1e8], R38 ;  /* 0x0001e82601007387 */ /* 0x0003e80000100a00 */
[----:B------:R-:W-:Y:S01]  /*323d0*/  STL.64 [R1+0x1a0], R32 ;  /* 0x0001a02001007387 */ /* 0x000fe20000100a00 */
[C---:B--2---:R-:W-:Y:S03]  /*323e0*/  HMMA.1688.F32.TF32 R228, R12.reuse, R230, R20 ;  /* 0x000000e60ce4723c */ /* 0x044fe60000081014 */
[----:B------:R2:W-:Y:S05]  /*323f0*/  STL.64 [R1+0x1a8], R34 ;  /* 0x0001a82201007387 */ /* 0x0005ea0000100a00 */
[C---:B-1----:R-:W-:Y:S01]  /*32400*/  HMMA.1688.F32.TF32 R36, R12.reuse, R54, R216 ;  /* 0x000000360c24723c */ /* 0x042fe200000810d8 */
[----:B------:R-:W-:Y:S04]  /*32410*/  STL.64 [R1+0x140], R24 ;  /* 0x0001401801007387 */ /* 0x000fe80000100a00 */
[----:B------:R1:W-:Y:S03]  /*32420*/  STL.64 [R1+0x148], R26 ;  /* 0x0001481a01007387 */ /* 0x0003e60000100a00 */
[C---:B--2---:R-:W-:Y:S08]  /*32430*/  HMMA.1688.F32.TF32 R32, R12.reuse, R50, R220 ;  /* 0x000000320c20723c */ /* 0x044ff000000810dc */
[C---:B------:R-:W-:Y:S01]  /*32440*/  HMMA.1688.F32.TF32 R232, R12.reuse, R234, R16 ;  /* 0x000000ea0ce8723c */ /* 0x040fe20000081010 */
[----:B------:R-:W-:Y:S01]  /*32450*/  IMAD.MOV.U32 R23, RZ, RZ, R161 ;  /* 0x000000ffff177224 */ /* 0x000fe200078e00a1 */
[----:B------:R-:W-:Y:S04]  /*32460*/  LDS R54, [R0+UR12+0xd080] ;  /* 0x00d0800c00367984 */ /* 0x000fe80008000800 */
[----:B------:R-:W-:Y:S02]  /*32470*/  LDS R55, [R3+UR12+0xd080] ;  /* 0x00d0800c03377984 */ /* 0x000fe40008000800 */
[----:B-1----:R-:W-:Y:S02]  /*32480*/  HMMA.1688.F32.TF32 R24, R12, R46, R224 ;  /* 0x0000002e0c18723c */ /* 0x002fe400000810e0 */
[----:B------:R1:W-:Y:S04]  /*32490*/  STL.64 [R1+0x120], R36 ;  /* 0x0001202401007387 */ /* 0x0003e80000100a00 */
[----:B------:R2:W-:Y:S04]  /*324a0*/  STL.64 [R1+0x128], R38 ;  /* 0x0001282601007387 */ /* 0x0005e80000100a00 */
[----:B------:R-:W-:Y:S04]  /*324b0*/  STL.64 [R1+0x110], R32 ;  /* 0x0001102001007387 */ /* 0x000fe80000100a00 */
[----:B------:R3:W-:Y:S04]  /*324c0*/  STL.64 [R1+0x118], R34 ;  /* 0x0001182201007387 */ /* 0x0007e80000100a00 */
[----:B------:R-:W-:Y:S04]  /*324d0*/  STL.64 [R1+0x1948], R230 ;  /* 0x001948e601007387 */ /* 0x000fe80000100a00 */
[----:B------:R-:W-:Y:S04]  /*324e0*/  STL.64 [R1+0x70], R24 ;  /* 0x0000701801007387 */ /* 0x000fe80000100a00 */
[----:B------:R-:W-:Y:S01]  /*324f0*/  STL.64 [R1+0x78], R26 ;  /* 0x0000781a01007387 */ /* 0x000fe20000100a00 */
[----:B-1----:R-:W-:-:S03]  /*32500*/  MOV R36, R157 ;  /* 0x0000009d00247202 */ /* 0x002fc60000000f00 */
[----:B------:R-:W-:Y:S01]  /*32510*/  STL.64 [R1+0x1940], R228 ;  /* 0x001940e401007387 */ /* 0x000fe20000100a00 */
[----:B------:R-:W-:-:S03]  /*32520*/  IMAD.MOV.U32 R37, RZ, RZ, R172 ;  /* 0x000000ffff257224 */ /* 0x000fc600078e00ac */
[----:B------:R-:W-:Y:S01]  /*32530*/  STL.64 [R1+0x1958], R234 ;  /* 0x001958ea01007387 */ /* 0x000fe20000100a00 */
[----:B--2---:R-:W-:-:S03]  /*32540*/  IMAD.MOV.U32 R38, RZ, RZ, R169 ;  /* 0x000000ffff267224 */ /* 0x004fc600078e00a9 */
[----:B------:R-:W-:Y:S04]  /*32550*/  STL.64 [R1+0x1950], R232 ;  /* 0x001950e801007387 */ /* 0x000fe80000100a00 */
[----:B------:R-:W2:Y:S01]  /*32560*/  LDL.LU R165, [R1+0x9d0] ;  /* 0x0009d00001a57983 */ /* 0x000ea20000300800 */
[----:B------:R-:W-:-:S03]  /*32570*/  MOV R39, R173 ;  /* 0x000000ad00277202 */ /* 0x000fc60000000f00 */
[----:B------:R-:W4:Y:S04]  /*32580*/  LDL.LU R157, [R1+0x1ad4] ;  /* 0x001ad400019d7983 */ /* 0x000f280000300800 */
[----:B------:R-:W3:Y:S04]  /*32590*/  LDL.LU R172, [R1+0x1ad0] ;  /* 0x001ad00001ac7983 */ /* 0x000ee80000300800 */
[----:B------:R-:W3:Y:S04]  /*325a0*/  LDL.LU R169, [R1+0x1acc] ;  /* 0x001acc0001a97983 */ /* 0x000ee80000300800 */
[----:B------:R-:W3:Y:S04]  /*325b0*/  LDL.LU R173, [R1+0x1ac8] ;  /* 0x001ac80001ad7983 */ /* 0x000ee80000300800 */
[----:B------:R-:W3:Y:S04]  /*325c0*/  LDL.LU R156, [R1+0x1ac4] ;  /* 0x001ac400019c7983 */ /* 0x000ee80000300800 */
[----:B------:R-:W3:Y:S04]  /*325d0*/  LDL.LU R160, [R1+0x1ac0] ;  /* 0x001ac00001a07983 */ /* 0x000ee80000300800 */
[----:B------:R-:W3:Y:S04]  /*325e0*/  LDL.LU R164, [R1+0x1abc] ;  /* 0x001abc0001a47983 */ /* 0x000ee80000300800 */
[----:B------:R-:W3:Y:S01]  /*325f0*/  LDL.LU R168, [R1+0x1ab8] ;  /* 0x001ab80001a87983 */ /* 0x000ee20000300800 */
[----:B------:R-:W-:Y:S03]  /*32600*/  HMMA.1688.F32.TF32 R236, R12, R6, R248 ;  /* 0x000000060cec723c */ /* 0x000fe600000810f8 */
[----:B------:R-:W-:Y:S04]  /*32610*/  LDS R24, [R0+UR12+0xc000] ;  /* 0x00c0000c00187984 */ /* 0x000fe80008000800 */
[----:B------:R-:W-:Y:S04]  /*32620*/  LDS R26, [R0+UR12+0xd000] ;  /* 0x00d0000c001a7984 */ /* 0x000fe80008000800 */
[----:B------:R-:W-:Y:S04]  /*32630*/  LDS R25, [R3+UR12+0xc000] ;  /* 0x00c0000c03197984 */ /* 0x000fe80008000800 */
[----:B------:R-:W-:Y:S04]  /*32640*/  LDS R27, [R3+UR12+0xd000] ;  /* 0x00d0000c031b7984 */ /* 0x000fe80008000800 */
[----:B--2---:R-:W1:Y:S01]  /*32650*/  LDSM.16.M88.4 R216, [R165+UR15+0x20080] ;  /* 0x0200800fa5d8783b */ /* 0x004e620008000200 */
[----:B----4-:R-:W-:-:S03]  /*32660*/  IMAD.MOV.U32 R22, RZ, RZ, R157 ;  /* 0x000000ffff167224 */ /* 0x010fc600078e009d */
[----:B------:R-:W2:Y:S01]  /*32670*/  LDSM.16.M88.4 R212, [R165+UR15+0x20880] ;  /* 0x0208800fa5d4783b */ /* 0x000ea20008000200 */
[----:B---3--:R-:W-:-:S03]  /*32680*/  MOV R21, R172 ;  /* 0x000000ac00157202 */ /* 0x008fc60000000f00 */
[----:B------:R-:W3:Y:S01]  /*32690*/  LDSM.16.M88.4 R208, [R165+UR15+0x21080] ;  /* 0x0210800fa5d0783b */ /* 0x000ee20008000200 */
[----:B------:R-:W-:-:S03]  /*326a0*/  IMAD.MOV.U32 R20, RZ, RZ, R169 ;  /* 0x000000ffff147224 */ /* 0x000fc600078e00a9 */
[----:B------:R-:W4:Y:S04]  /*326b0*/  LDSM.16.M88.4 R204, [R165+UR15+0x21880] ;  /* 0x0218800fa5cc783b */ /* 0x000f280008000200 */
[----:B------:R-:W4:Y:S04]  /*326c0*/  LDL.LU R169, [R1+0x1ab4] ;  /* 0x001ab40001a97983 */ /* 0x000f280000300800 */
[----:B------:R-:W4:Y:S01]  /*326d0*/  LDL.LU R172, [R1+0x1ab0] ;  /* 0x001ab00001ac7983 */ /* 0x000f220000300800 */
[----:B------:R-:W-:Y:S01]  /*326e0*/  IMAD.MOV.U32 R57, RZ, RZ, R156 ;  /* 0x000000ffff397224 */ /* 0x000fe200078e009c */
[----:B------:R-:W-:-:S02]  /*326f0*/  MOV R56, R160 ;  /* 0x000000a000387202 */ /* 0x000fc40000000f00 */
[----:B------:R-:W4:Y:S04]  /*32700*/  LDL.LU R157, [R1+0x1aac] ;  /* 0x001aac00019d7983 */ /* 0x000f280000300800 */
[----:B------:R-:W4:Y:S04]  /*32710*/  LDL.LU R161, [R1+0x1aa8] ;  /* 0x001aa80001a17983 */ /* 0x000f280000300800 */
[----:B------:R-:W4:Y:S04]  /*32720*/  LDL.LU R160, [R1+0x1aa4] ;  /* 0x001aa40001a07983 */ /* 0x000f280000300800 */
[----:B------:R-:W4:Y:S04]  /*32730*/  LDL.LU R156, [R1+0x1aa0] ;  /* 0x001aa000019c7983 */ /* 0x000f280000300800 */
[----:B------:R-:W4:Y:S04]  /*32740*/  LDL.LU R58, [R1+0x858] ;  /* 0x00085800013a7983 */ /* 0x000f280000300800 */
[----:B------:R-:W2:Y:S04]  /*32750*/  LDSM.16.M88.4 R200, [R165+UR15+0x22080] ;  /* 0x0220800fa5c8783b */ /* 0x000ea80008000200 */
[----:B------:R-:W-:Y:S04]  /*32760*/  LDSM.16.M88.4 R196, [R165+UR15+0x23880] ;  /* 0x0238800fa5c4783b */ /* 0x000fe80008000200 */
[----:B------:R-:W-:Y:S04]  /*32770*/  LDSM.16.M88.4 R192, [R165+UR15+0x24080] ;  /* 0x0240800fa5c0783b */ /* 0x000fe80008000200 */
[----:B------:R-:W-:Y:S01]  /*32780*/  LDSM.16.M88.4 R188, [R165+UR15+0x24880] ;  /* 0x0248800fa5bc783b */ /* 0x000fe20008000200 */
[----:B------:R-:W-:-:S03]  /*32790*/  IMAD.MOV.U32 R59, RZ, RZ, R173 ;  /* 0x000000ffff3b7224 */ /* 0x000fc600078e00ad */
[----:B------:R-:W-:Y:S01]  /*327a0*/  LDSM.16.M88.4 R184, [R165+UR15+0x25080] ;  /* 0x0250800fa5b8783b */ /* 0x000fe20008000200 */
[----:B------:R-:W-:-:S03]  /*327b0*/  IMAD.MOV.U32 R34, RZ, RZ, R168 ;  /* 0x000000ffff227224 */ /* 0x000fc600078e00a8 */
[----:B------:R-:W-:Y:S04]  /*327c0*/  LDSM.16.M88.4 R180, [R165+UR15+0x25880] ;  /* 0x0258800fa5b4783b */ /* 0x000fe80008000200 */
[----:B------:R-:W-:Y:S04]  /*327d0*/  STL.64 [R1+0x1968], R238 ;  /* 0x001968ee01007387 */ /* 0x000fe80000100a00 */
[----:B------:R-:W-:Y:S04]  /*327e0*/  STL.64 [R1+0x1960], R236 ;  /* 0x001960ec01007387 */ /* 0x000fe80000100a00 */
[----:B-1----:R-:W-:Y:S04]  /*327f0*/  STL [R1+0x1920], R218 ;  /* 0x001920da01007387 */ /* 0x002fe80000100800 */
[----:B------:R-:W-:Y:S04]  /*32800*/  STL [R1+0x191c], R219 ;  /* 0x00191cdb01007387 */ /* 0x000fe80000100800 */
[----:B--2---:R-:W-:Y:S04]  /*32810*/  STL [R1+0x1914], R214 ;  /* 0x001914d601007387 */ /* 0x004fe80000100800 */
[----:B------:R-:W-:Y:S04]  /*32820*/  STL [R1+0x1910], R215 ;  /* 0x001910d701007387 */ /* 0x000fe80000100800 */
[----:B---3--:R-:W-:Y:S04]  /*32830*/  STL [R1+0x1904], R210 ;  /* 0x001904d201007387 */ /* 0x008fe80000100800 */
[----:B------:R-:W-:Y:S04]  /*32840*/  STL [R1+0x1900], R211 ;  /* 0x001900d301007387 */ /* 0x000fe80000100800 */
[----:B----4-:R-:W-:Y:S04]  /*32850*/  STL [R1+0x18f4], R206 ;  /* 0x0018f4ce01007387 */ /* 0x010fe80000100800 */
[----:B------:R-:W-:Y:S04]  /*32860*/  STL [R1+0x18f0], R207 ;  /* 0x0018f0cf01007387 */ /* 0x000fe80000100800 */
[----:B------:R-:W-:Y:S04]  /*32870*/  STL [R1+0x18fc], R202 ;  /* 0x0018fcca01007387 */ /* 0x000fe80000100800 */
[----:B------:R-:W-:Y:S04]  /*32880*/  STL [R1+0x18f8], R203 ;  /* 0x0018f8cb01007387 */ /* 0x000fe80000100800 */
[----:B------:R-:W-:Y:S01]  /*32890*/  LDSM.16.M88.4 R176, [R165+UR15+0x26080] ;  /* 0x0260800fa5b0783b */ /* 0x000fe20008000200 */
[----:B------:R-:W-:Y:S01]  /*328a0*/  MOV R18, R157 ;  /* 0x0000009d00127202 */ /* 0x000fe20000000f00 */
[----:B------:R-:W-:-:S02]  /*328b0*/  IMAD.MOV.U32 R16, RZ, RZ, R161 ;  /* 0x000000ffff107224 */ /* 0x000fc400078e00a1 */
[----:B------:R-:W-:Y:S02]  /*328c0*/  IMAD.MOV.U32 R17, RZ, RZ, R160 ;  /* 0x000000ffff117224 */ /* 0x000fe400078e00a0 */
[----:B------:R-:W1:Y:S01]  /*328d0*/  LDSM.16.M88.4 R160, [R165+UR15+0x22880] ;  /* 0x0228800fa5a0783b */ /* 0x000e620008000200 */
[----:B------:R-:W-:-:S03]  /*328e0*/  IMAD.MOV.U32 R19, RZ, RZ, R156 ;  /* 0x000000ffff137224 */ /* 0x000fc600078e009c */
[----:B------:R-:W2:Y:S01]  /*328f0*/  LDSM.16.M88.4 R156, [R165+UR15+0x23080] ;  /* 0x0230800fa59c783b */ /* 0x000ea20008000200 */
[----:B------:R-:W-:Y:S01]  /*32900*/  MOV R32, R172 ;  /* 0x000000ac00207202 */ /* 0x000fe20000000f00 */
[----:B------:R-:W-:Y:S02]  /*32910*/  IMAD.MOV.U32 R33, RZ, RZ, R169 ;  /* 0x000000ffff217224 */ /* 0x000fe400078e00a9 */
[----:B------:R-:W3:Y:S04]  /*32920*/  LDSM.16.M88.4 R172, [R165+UR15+0x26880] ;  /* 0x0268800fa5ac783b */ /* 0x000ee80008000200 */
[----:B------:R-:W4:Y:S04]  /*32930*/  LDSM.16.M88.4 R168, [R165+UR15+0x27080] ;  /* 0x0270800fa5a8783b */ /* 0x000f280008000200 */
[----:B-1----:R-:W-:Y:S04]  /*32940*/  STL [R1+0x1908], R162 ;  /* 0x001908a201007387 */ /* 0x002fe80000100800 */
[----:B------:R-:W-:Y:S04]  /*32950*/  STL [R1+0x18ec], R163 ;  /* 0x0018eca301007387 */ /* 0x000fe80000100800 */
[----:B--2---:R-:W-:Y:S04]  /*32960*/  STL [R1+0x1918], R158 ;  /* 0x0019189e01007387 */ /* 0x004fe80000100800 */
        /* <DEDUP_REMOVED lines=11> */
[----:B---3--:R-:W-:Y:S04]  /*32a20*/  STL [R1+0x1870], R174 ;  /* 0x001870ae01007387 */ /* 0x008fe80000100800 */
[----:B------:R-:W-:Y:S04]  /*32a30*/  STL [R1+0x186c], R175 ;  /* 0x00186caf01007387 */ /* 0x000fe80000100800 */
[----:B----4-:R-:W-:Y:S04]  /*32a40*/  STL [R1+0x1878], R170 ;  /* 0x001878aa01007387 */ /* 0x010fe80000100800 */
[----:B------:R-:W-:Y:S04]  /*32a50*/  STL [R1+0x1874], R171 ;  /* 0x001874ab01007387 */ /* 0x000fe80000100800 */
[----:B------:R-:W2:Y:S04]  /*32a60*/  LDL.LU R248, [R1+0x810] ;  /* 0x0008100001f87983 */ /* 0x000ea80000300800 */
[----:B------:R-:W2:Y:S01]  /*32a70*/  LDL.LU R249, [R1+0x814] ;  /* 0x0008140001f97983 */ /* 0x000ea20000300800 */
[----:B------:R-:W-:-:S03]  /*32a80*/  MOV R35, R164 ;  /* 0x000000a400237202 */ /* 0x000fc60000000f00 */
[----:B------:R-:W1:Y:S01]  /*32a90*/  LDSM.16.M88.4 R164, [R165+UR15+0x27880] ;  /* 0x0278800fa5a4783b */ /* 0x000e620008000200 */
[C---:B------:R-:W-:Y:S08]  /*32aa0*/  HMMA.1688.F32.TF32 R16, R24.reuse, R216, R16 ;  /* 0x000000d81810723c */ /* 0x040ff00000081010 */
[C---:B------:R-:W-:Y:S08]  /*32ab0*/  HMMA.1688.F32.TF32 R32, R24.reuse, R212, R32 ;  /* 0x000000d41820723c */ /* 0x040ff00000081020 */
[C---:B------:R-:W-:Y:S08]  /*32ac0*/  HMMA.1688.F32.TF32 R224, R24.reuse, R208, R56 ;  /* 0x000000d018e0723c */ /* 0x040ff00000081038 */
[C---:B------:R-:W-:Y:S01]  /*32ad0*/  HMMA.1688.F32.TF32 R12, R24.reuse, R204, R20 ;  /* 0x000000cc180c723c */ /* 0x040fe20000081014 */
[----:B-1----:R-:W-:Y:S04]  /*32ae0*/  STL [R1+0x187c], R166 ;  /* 0x00187ca601007387 */ /* 0x002fe80000100800 */
[----:B------:R-:W-:Y:S04]  /*32af0*/  STL [R1+0x1868], R167 ;  /* 0x001868a701007387 */ /* 0x000fe80000100800 */
[----:B------:R-:W-:Y:S04]  /*32b00*/  STL.64 [R1+0x1978], R18 ;  /* 0x0019781201007387 */ /* 0x000fe80000100a00 */
[----:B------:R-:W-:Y:S04]  /*32b10*/  STL.64 [R1+0x1970], R16 ;  /* 0x0019701001007387 */ /* 0x000fe80000100a00 */
[----:B------:R-:W-:Y:S04]  /*32b20*/  STL.64 [R1+0x1988], R34 ;  /* 0x0019882201007387 */ /* 0x000fe80000100a00 */
[----:B------:R-:W-:Y:S04]  /*32b30*/  STL.64 [R1+0x1980], R32 ;  /* 0x0019802001007387 */ /* 0x000fe80000100a00 */
[----:B------:R-:W-:Y:S04]  /*32b40*/  STL.64 [R1+0x1998], R226 ;  /* 0x001998e201007387 */ /* 0x000fe80000100a00 */
[----:B------:R-:W-:Y:S04]  /*32b50*/  STL.64 [R1+0x1990], R224 ;  /* 0x001990e001007387 */ /* 0x000fe80000100a00 */
[----:B------:R-:W3:Y:S04]  /*32b60*/  LDL.LU R20, [R1+0x800] ;  /* 0x0008000001147983 */ /* 0x000ee80000300800 */
[----:B------:R-:W-:Y:S04]  /*32b70*/  STL.64 [R1+0x60], R12 ;  /* 0x0000600c01007387 */ /* 0x000fe80000100a00 */
[----:B------:R1:W-:Y:S04]  /*32b80*/  STL.64 [R1+0x68], R14 ;  /* 0x0000680e01007387 */ /* 0x0003e80000100a00 */
[----:B------:R-:W3:Y:S04]  /*32b90*/  LDL.LU R21, [R1+0x804] ;  /* 0x0008040001157983 */ /* 0x000ee80000300800 */
[----:B------:R-:W3:Y:S01]  /*32ba0*/  LDL.LU R22, [R1+0x808] ;  /* 0x0008080001167983 */ /* 0x000ee20000300800 */
[----:B-1----:R-:W-:Y:S03]  /*32bb0*/  HMMA.1688.F32.TF32 R12, R24, R200, R40 ;  /* 0x000000c8180c723c */ /* 0x002fe60000081028 */
[----:B------:R-:W3:Y:S01]  /*32bc0*/  LDL.LU R23, [R1+0x80c] ;  /* 0x00080c0001177983 */ /* 0x000ee20000300800 */
[----:B------:R-:W-:Y:S01]  /*32bd0*/  IMAD.MOV.U32 R250, RZ, RZ, R53 ;  /* 0x000000fffffa7224 */ /* 0x000fe200078e0035 */
[----:B------:R-:W-:-:S02]  /*32be0*/  MOV R251, R52 ;  /* 0x0000003400fb7202 */ /* 0x000fc40000000f00 */
[----:B------:R-:W-:Y:S04]  /*32bf0*/  LDS R52, [R0+UR12+0xc080] ;  /* 0x00c0800c00347984 */ /* 0x000fe80008000800 */
[----:B------:R-:W1:Y:S08]  /*32c00*/  LDS R53, [R3+UR12+0xc080] ;  /* 0x00c0800c03357984 */ /* 0x000e700008000800 */
[----:B------:R-:W-:Y:S01]  /*32c10*/  IMAD.MOV.U32 R163, RZ, RZ, R12 ;  /* 0x000000ffffa37224 */ /* 0x000fe200078e000c */
[----:B------:R-:W-:Y:S01]  /*32c20*/  MOV R199, R14 ;  /* 0x0000000e00c77202 */ /* 0x000fe20000000f00 */
[----:B------:R-:W-:-:S02]  /*32c30*/  IMAD.MOV.U32 R198, RZ, RZ, R13 ;  /* 0x000000ffffc67224 */ /* 0x000fc400078e000d */
[----:B------:R-:W-:Y:S02]  /*32c40*/  IMAD.MOV.U32 R195, RZ, RZ, R15 ;  /* 0x000000ffffc37224 */ /* 0x000fe400078e000f */
[----:B------:R-:W-:Y:S01]  /*32c50*/  HMMA.1688.F32.TF32 R12, R24, R160, R36 ;  /* 0x000000a0180c723c */ /* 0x000fe20000081024 */
        /* <DEDUP_REMOVED lines=9> */
[----:B------:R-:W-:Y:S01]  /*32cf0*/  MOV R203, R13 ;  /* 0x0000000d00cb7202 */ /* 0x000fe20000000f00 */
[----:B------:R-:W-:Y:S02]  /*32d00*/  IMAD.MOV.U32 R206, RZ, RZ, R14 ;  /* 0x000000ffffce7224 */ /* 0x000fe400078e000e */
[----:B------:R-:W4:Y:S01]  /*32d10*/  LDL.LU R64, [R1+0x7e0] ;  /* 0x0007e00001407983 */ /* 0x000f220000300800 */
[----:B------:R-:W-:-:S03]  /*32d20*/  IMAD.MOV.U32 R207, RZ, RZ, R15 ;  /* 0x000000ffffcf7224 */ /* 0x000fc600078e000f */
[----:B------:R-:W4:Y:S04]  /*32d30*/  LDL.LU R65, [R1+0x7e4] ;  /* 0x0007e40001417983 */ /* 0x000f280000300800 */
[----:B------:R-:W4:Y:S04]  /*32d40*/  LDL.LU R66, [R1+0x7e8] ;  /* 0x0007e80001427983 */ /* 0x000f280000300800 */
[----:B------:R-:W4:Y:S01]  /*32d50*/  LDL.LU R67, [R1+0x7ec] ;  /* 0x0007ec0001437983 */ /* 0x000f220000300800 */
[----:B--2---:R-:W-:Y:S03]  /*32d60*/  HMMA.1688.F32.TF32 R12, R24, R156, R248 ;  /* 0x0000009c180c723c */ /* 0x004fe600000810f8 */
        /* <DEDUP_REMOVED lines=12> */
[----:B------:R-:W-:Y:S01]  /*32e30*/  MOV R159, R12 ;  /* 0x0000000c009f7202 */ /* 0x000fe20000000f00 */
[----:B------:R-:W-:Y:S01]  /*32e40*/  IMAD.MOV.U32 R162, RZ, RZ, R13 ;  /* 0x000000ffffa27224 */ /* 0x000fe200078e000d */
[----:B------:R-:W-:Y:S01]  /*32e50*/  MOV R211, R15 ;  /* 0x0000000f00d37202 */ /* 0x000fe20000000f00 */
[----:B------:R-:W-:-:S02]  /*32e60*/  IMAD.MOV.U32 R210, RZ, RZ, R14 ;  /* 0x000000ffffd27224 */ /* 0x000fc400078e000e */
[----:B---3--:R-:W-:Y:S01]  /*32e70*/  HMMA.1688.F32.TF32 R12, R24, R196, R20 ;  /* 0x000000c4180c723c */ /* 0x008fe20000081014 */
[----:B------:R-:W3:Y:S04]  /*32e80*/  LDL.LU R20, [R1+0x790] ;  /* 0x0007900001147983 */ /* 0x000ee80000300800 */
[----:B------:R-:W3:Y:S04]  /*32e90*/  LDL.LU R21, [R1+0x794] ;  /* 0x0007940001157983 */ /* 0x000ee80000300800 */
[----:B------:R-:W3:Y:S04]  /*32ea0*/  LDL.LU R22, [R1+0x798] ;  /* 0x0007980001167983 */ /* 0x000ee80000300800 */
[----:B------:R-:W3:Y:S06]  /*32eb0*/  LDL.LU R23, [R1+0x79c] ;  /* 0x00079c0001177983 */ /* 0x000eec0000300800 */
[----:B------:R-:W-:Y:S01]  /*32ec0*/  IMAD.MOV.U32 R219, RZ, RZ, R12 ;  /* 0x000000ffffdb7224 */ /* 0x000fe200078e000c */
[----:B------:R-:W-:Y:S01]  /*32ed0*/  MOV R214, R14 ;  /* 0x0000000e00d67202 */ /* 0x000fe20000000f00 */
[----:B------:R-:W-:-:S02]  /*32ee0*/  IMAD.MOV.U32 R158, RZ, RZ, R13 ;  /* 0x000000ffff9e7224 */ /* 0x000fc400078e000d */
[----:B------:R-:W-:Y:S02]  /*32ef0*/  IMAD.MOV.U32 R215, RZ, RZ, R15 ;  /* 0x000000ffffd77224 */ /* 0x000fe400078e000f */
[C---:B----4-:R-:W-:Y:S01]  /*32f00*/  HMMA.1688.F32.TF32 R12, R24.reuse, R192, R36 ;  /* 0x000000c0180c723c */ /* 0x050fe20000081024 */
[----:B------:R-:W4:Y:S01]  /*32f10*/  LDL.LU R36, [R1+0x490] ;  /* 0x0004900001247983 */ /* 0x000f220000300800 */
[----:B------:R-:W-:Y:S01]  /*32f20*/  MOV R38, R5 ;  /* 0x0000000500267202 */ /* 0x000fe20000000f00 */
[----:B------:R-:W-:Y:S02]  /*32f30*/  IMAD.MOV.U32 R39, RZ, RZ, R4 ;  /* 0x000000ffff277224 */ /* 0x000fe400078e0004 */
[----:B------:R-:W4:Y:S03]  /*32f40*/  LDL.LU R37, [R1+0x494] ;  /* 0x0004940001257983 */ /* 0x000f260000300800 */
[----:B------:R-:W-:-:S15]  /*32f50*/  HMMA.1688.F32.TF32 R4, R24, R188, R64 ;  /* 0x000000bc1804723c */ /* 0x000fde0000081040 */
[----:B------:R-:W-:-:S04]  /*32f60*/  NOP ;  /* 0x0000000000007918 */ /* 0x000fc80000000000 */
[----:B------:R-:W-:Y:S01]  /*32f70*/  IMAD.MOV.U32 R182, RZ, RZ, R4 ;  /* 0x000000ffffb67224 */ /* 0x000fe200078e0004 */
[----:B------:R-:W-:Y:S01]  /*32f80*/  MOV R183, R5 ;  /* 0x0000000500b77202 */ /* 0x000fe20000000f00 */
[----:B------:R-:W-:Y:S02]  /*32f90*/  IMAD.MOV.U32 R186, RZ, RZ, R6 ;  /* 0x000000ffffba7224 */ /* 0x000fe400078e0006 */
[----:B------:R-:W-:Y:S02]  /*32fa0*/  IMAD.MOV.U32 R187, RZ, RZ, R7 ;  /* 0x000000ffffbb7224 */ /* 0x000fe400078e0007 */
[C---:B------:R-:W-:Y:S08]  /*32fb0*/  HMMA.1688.F32.TF32 R4, R24.reuse, R180, R40 ;  /* 0x000000b41804723c */ /* 0x040ff00000081028 */
[----:B--2---:R-:W-:-:S15]  /*32fc0*/  HMMA.1688.F32.TF32 R248, R24, R184, R248 ;  /* 0x000000b818f8723c */ /* 0x004fde00000810f8 */
[----:B------:R-:W-:-:S04]  /*32fd0*/  NOP ;  /* 0x0000000000007918 */ /* 0x000fc80000000000 */
[----:B------:R-:W-:Y:S04]  /*32fe0*/  STL.64 [R1+0x19a8], R250 ;  /* 0x0019a8fa01007387 */ /* 0x000fe80000100a00 */
[----:B------:R-:W-:Y:S04]  /*32ff0*/  STL.64 [R1+0x19a0], R248 ;  /* 0x0019a0f801007387 */ /* 0x000fe80000100a00 */
[----:B------:R-:W1:Y:S04]  /*33000*/  LDL.LU R40, [R1+0x780] ;  /* 0x0007800001287983 */ /* 0x000e680000300800 */
[----:B------:R-:W1:Y:S01]  /*33010*/  LDL.LU R41, [R1+0x784] ;  /* 0x0007840001297983 */ /* 0x000e620000300800 */
[----:B------:R-:W-:Y:S01]  /*33020*/  MOV R42, R9 ;  /* 0x00000009002a7202 */ /* 0x000fe20000000f00 */
[----:B------:R-:W-:Y:S01]  /*33030*/  IMAD.MOV.U32 R43, RZ, RZ, R8 ;  /* 0x000000ffff2b7224 */ /* 0x000fe200078e0008 */
[----:B------:R-:W-:Y:S01]  /*33040*/  MOV R191, R13 ;  /* 0x0000000d00bf7202 */ /* 0x000fe20000000f00 */
[----:B------:R-:W-:Y:S01]  /*33050*/  HMMA.1688.F32.TF32 R8, R24, R176, R60 ;  /* 0x000000b01808723c */ /* 0x000fe2000008103c */
[----:B------:R-:W-:-:S02]  /*33060*/  IMAD.MOV.U32 R190, RZ, RZ, R12 ;  /* 0x000000ffffbe7224 */ /* 0x000fc400078e000c */
[----:B------:R-:W-:Y:S02]  /*33070*/  IMAD.MOV.U32 R194, RZ, RZ, R14 ;  /* 0x000000ffffc27224 */ /* 0x000fe400078e000e */
[----:B------:R-:W-:-:S03]  /*33080*/  IMAD.MOV.U32 R218, RZ, RZ, R15 ;  /* 0x000000ffffda7224 */ /* 0x000fc600078e000f */
[C---:B------:R-:W-:Y:S01]  /*33090*/  HMMA.1688.F32.TF32 R12, R24.reuse, R172, R56 ;  /* 0x000000ac180c723c */ /* 0x040fe20000081038 */
[----:B------:R-:W-:Y:S04]  /*330a0*/  STL.64 [R1+0x19b8], R6 ;  /* 0x0019b80601007387 */ /* 0x000fe80000100a00 */
[----:B------:R2:W-:Y:S06]  /*330b0*/  STL.64 [R1+0x19b0], R4 ;  /* 0x0019b00401007387 */ /* 0x0005ec0000100a00 */
[----:B------:R-:W-:Y:S04]  /*330c0*/  STL.64 [R1+0x19c8], R10 ;  /* 0x0019c80a01007387 */ /* 0x000fe80000100a00 */
[----:B------:R-:W-:Y:S04]  /*330d0*/  STL.64 [R1+0x19c0], R8 ;  /* 0x0019c00801007387 */ /* 0x000fe80000100a00 */
[----:B------:R-:W-:Y:S04]  /*330e0*/  STL [R1+0x188c], R12 ;  /* 0x00188c0c01007387 */ /* 0x000fe80000100800 */
[----:B------:R-:W-:Y:S04]  /*330f0*/  STL [R1+0x1888], R13 ;  /* 0x0018880d01007387 */ /* 0x000fe80000100800 */
[----:B------:R-:W-:Y:S04]  /*33100*/  STL [R1+0x1884], R14 ;  /* 0x0018840e01007387 */ /* 0x000fe80000100800 */
[----:B------:R-:W-:Y:S04]  /*33110*/  STL [R1+0x1880], R15 ;  /* 0x0018800f01007387 */ /* 0x000fe80000100800 */
[----:B------:R-:W2:Y:S04]  /*33120*/  LDL.LU R56, [R1+0x770] ;  /* 0x0007700001387983 */ /* 0x000ea80000300800 */
[----:B------:R-:W2:Y:S04]  /*33130*/  LDL.LU R57, [R1+0x774] ;  /* 0x0007740001397983 */ /* 0x000ea80000300800 */
[----:B------:R-:W2:Y:S04]  /*33140*/  LDL.LU R58, [R1+0x778] ;  /* 0x00077800013a7983 */ /* 0x000ea80000300800 */
[----:B------:R-:W2:Y:S01]  /*33150*/  LDL.LU R59, [R1+0x77c] ;  /* 0x00077c00013b7983 */ /* 0x000ea20000300800 */
[----:B---3--:R-:W-:-:S15]  /*33160*/  HMMA.1688.F32.TF32 R20, R24, R168, R20 ;  /* 0x000000a81814723c */ /* 0x008fde0000081014 */
[----:B------:R-:W-:-:S04]  /*33170*/  NOP ;  /* 0x0000000000007918 */ /* 0x000fc80000000000 */
[----:B------:R-:W-:Y:S04]  /*33180*/  STL [R1+0x189c], R20 ;  /* 0x00189c1401007387 */ /* 0x000fe80000100800 */
[----:B------:R-:W-:Y:S04]  /*33190*/  STL [R1+0x1898], R21 ;  /* 0x0018981501007387 */ /* 0x000fe80000100800 */
[----:B------:R-:W-:Y:S01]  /*331a0*/  STL [R1+0x1894], R22 ;  /* 0x0018941601007387 */ /* 0x000fe20000100800 */
[----:B----4-:R-:W-:Y:S03]  /*331b0*/  HMMA.1688.F32.TF32 R24, R24, R164, R36 ;  /* 0x000000a41818723c */ /* 0x010fe60000081024 */
        /* <DEDUP_REMOVED lines=8> */
[----:B------:R-:W-:Y:S01]  /*33240*/  STL [R1+0x18a0], R27 ;  /* 0x0018a01b01007387 */ /* 0x000fe20000100800 */
[C---:B-1----:R-:W-:Y:S03]  /*33250*/  HMMA.1688.F32.TF32 R60, R52.reuse, R216, R40 ;  /* 0x000000d8343c723c */ /* 0x042fe60000081028 */
        /* <DEDUP_REMOVED lines=10> */
[----:B------:R-:W-:Y:S04]  /*33300*/  STL [R1+0x1864], R60 ;  /* 0x0018643c01007387 */ /* 0x000fe80000100800 */
[----:B------:R-:W-:Y:S04]  /*33310*/  STL [R1+0x1860], R61 ;  /* 0x0018603d01007387 */ /* 0x000fe80000100800 */
[----:B------:R-:W-:Y:S04]  /*33320*/  STL [R1+0x185c], R62 ;  /* 0x00185c3e01007387 */ /* 0x000fe80000100800 */
[----:B------:R-:W-:Y:S04]  /*33330*/  STL [R1+0x1858], R63 ;  /* 0x0018583f01007387 */ /* 0x000fe80000100800 */
[----:B------:R-:W4:Y:S04]  /*33340*/  LDL.LU R64, [R1+0x720] ;  /* 0x0007200001407983 */ /* 0x000f280000300800 */
[----:B------:R-:W4:Y:S04]  /*33350*/  LDL.LU R65, [R1+0x724] ;  /* 0x0007240001417983 */ /* 0x000f280000300800 */
[----:B------:R-:W4:Y:S04]  /*33360*/  LDL.LU R66, [R1+0x728] ;  /* 0x0007280001427983 */ /* 0x000f280000300800 */
[----:B------:R-:W4:Y:S01]  /*33370*/  LDL.LU R67, [R1+0x72c] ;  /* 0x00072c0001437983 */ /* 0x000f220000300800 */
[----:B--2---:R-:W-:-:S15]  /*33380*/  HMMA.1688.F32.TF32 R28, R52, R212, R56 ;  /* 0x000000d4341c723c */ /* 0x004fde0000081038 */
[----:B------:R-:W-:-:S04]  /*33390*/  NOP ;  /* 0x0000000000007918 */ /* 0x000fc80000000000 */
        /* <DEDUP_REMOVED lines=8> */
[----:B---3--:R-:W-:Y:S01]  /*33420*/  HMMA.1688.F32.TF32 R36, R52, R208, R36 ;  /* 0x000000d03424723c */ /* 0x008fe20000081024 */
[----:B------:R-:W-:-:S02]  /*33430*/  IMAD.MOV.U32 R58, RZ, RZ, R45 ;  /* 0x000000ffff3a7224 */ /* 0x000fc400078e002d */
[----:B------:R-:W-:-:S15]  /*33440*/  IMAD.MOV.U32 R59, RZ, RZ, R44 ;  /* 0x000000ffff3b7224 */ /* 0x000fde00078e002c */
[----:B------:R-:W-:Y:S01]  /*33450*/  NOP ;  /* 0x0000000000007918 */ /* 0x000fe20000000000 */
[----:B------:R-:W-:Y:S04]  /*33460*/  STL [R1+0x18cc], R36 ;  /* 0x0018cc2401007387 */ /* 0x000fe80000100800 */
[----:B------:R-:W-:Y:S04]  /*33470*/  STL [R1+0x18c8], R37 ;  /* 0x0018c82501007387 */ /* 0x000fe80000100800 */
[----:B------:R-:W-:Y:S04]  /*33480*/  STL [R1+0x18c4], R38 ;  /* 0x0018c42601007387 */ /* 0x000fe80000100800 */
[----:B------:R-:W-:Y:S04]  /*33490*/  STL [R1+0x18c0], R39 ;  /* 0x0018c02701007387 */ /* 0x000fe80000100800 */
[----:B------:R-:W3:Y:S04]  /*334a0*/  LDL.LU R56, [R1+0x700] ;  /* 0x0007000001387983 */ /* 0x000ee80000300800 */
[----:B------:R-:W3:Y:S01]  /*334b0*/  LDL.LU R57, [R1+0x704] ;  /* 0x0007040001397983 */ /* 0x000ee20000300800 */
[C---:B----4-:R-:W-:Y:S08]  /*334c0*/  HMMA.1688.F32.TF32 R40, R52.reuse, R204, R40 ;  /* 0x000000cc3428723c */ /* 0x050ff00000081028 */
[C---:B------:R-:W-:Y:S08]  /*334d0*/  HMMA.1688.F32.TF32 R4, R52.reuse, R160, R68 ;  /* 0x000000a03404723c */ /* 0x040ff00000081044 */
[----:B------:R-:W-:Y:S03]  /*334e0*/  HMMA.1688.F32.TF32 R44, R52, R200, R76 ;  /* 0x000000c8342c723c */ /* 0x000fe6000008104c */
[----:B------:R-:W-:Y:S04]  /*334f0*/  STL [R1+0x18dc], R40 ;  /* 0x0018dc2801007387 */ /* 0x000fe80000100800 */
[----:B------:R-:W-:Y:S04]  /*33500*/  STL [R1+0x18d8], R41 ;  /* 0x0018d82901007387 */ /* 0x000fe80000100800 */
[----:B------:R-:W-:Y:S04]  /*33510*/  STL [R1+0x18d4], R42 ;  /* 0x0018d42a01007387 */ /* 0x000fe80000100800 */
[----:B------:R-:W-:Y:S04]  /*33520*/  STL [R1+0x18d0], R43 ;  /* 0x0018d02b01007387 */ /* 0x000fe80000100800 */
[----:B------:R-:W-:Y:S04]  /*33530*/  STL.64 [R1+0x19d8], R46 ;  /* 0x0019d82e01007387 */ /* 0x000fe80000100a00 */
[----:B------:R-:W-:Y:S04]  /*33540*/  STL.64 [R1+0x19d0], R44 ;  /* 0x0019d02c01007387 */ /* 0x000fe80000100a00 */
[----:B------:R1:W-:Y:S04]  /*33550*/  STL.64 [R1+0x100], R4 ;  /* 0x0001000401007387 */ /* 0x0003e80000100a00 */
[----:B------:R-:W4:Y:S04]  /*33560*/  LDL.LU R68, [R1+0x6f0] ;  /* 0x0006f00001447983 */ /* 0x000f280000300800 */
[----:B------:R-:W4:Y:S04]  /*33570*/  LDL.LU R69, [R1+0x6f4] ;  /* 0x0006f40001457983 */ /* 0x000f280000300800 */
[----:B------:R-:W4:Y:S04]  /*33580*/  LDL.LU R70, [R1+0x6f8] ;  /* 0x0006f80001467983 */ /* 0x000f280000300800 */
[----:B------:R-:W4:Y:S01]  /*33590*/  LDL.LU R71, [R1+0x6fc] ;  /* 0x0006fc0001477983 */ /* 0x000f220000300800 */
[----:B------:R-:W-:Y:S01]  /*335a0*/  MOV R166, R6 ;  /* 0x0000000600a67202 */ /* 0x000fe20000000f00 */
[----:B------:R-:W-:-:S02]  /*335b0*/  IMAD.MOV.U32 R170, RZ, RZ, R7 ;  /* 0x000000ffffaa7224 */ /* 0x000fc400078e0007 */
[----:B-1----:R-:W-:Y:S01]  /*335c0*/  HMMA.1688.F32.TF32 R4, R52, R156, R64 ;  /* 0x0000009c3404723c */ /* 0x002fe20000081040 */
[----:B------:R-:W4:Y:S04]  /*335d0*/  LDL.LU R64, [R1+0x6e0] ;  /* 0x0006e00001407983 */ /* 0x000f280000300800 */
[----:B------:R-:W4:Y:S04]  /*335e0*/  LDL.LU R65, [R1+0x6e4] ;  /* 0x0006e40001417983 */ /* 0x000f280000300800 */
[----:B------:R-:W4:Y:S04]  /*335f0*/  LDL.LU R66, [R1+0x6e8] ;  /* 0x0006e80001427983 */ /* 0x000f280000300800 */
[----:B------:R-:W4:Y:S06]  /*33600*/  LDL.LU R67, [R1+0x6ec] ;  /* 0x0006ec0001437983 */ /* 0x000f2c0000300800 */
[----:B------:R-:W-:Y:S01]  /*33610*/  IMAD.MOV.U32 R12, RZ, RZ, R4 ;  /* 0x000000ffff0c7224 */ /* 0x000fe200078e0004 */
[----:B------:R-:W-:Y:S01]  /*33620*/  MOV R13, R5 ;  /* 0x00000005000d7202 */ /* 0x000fe20000000f00 */
[----:B------:R-:W-:-:S02]  /*33630*/  IMAD.MOV.U32 R14, RZ, RZ, R6 ;  /* 0x000000ffff0e7224 */ /* 0x000fc400078e0006 */
[----:B------:R-:W-:Y:S02]  /*33640*/  IMAD.MOV.U32 R15, RZ, RZ, R7 ;  /* 0x000000ffff0f7224 */ /* 0x000fe400078e0007 */
[----:B--2---:R-:W-:Y:S03]  /*33650*/  HMMA.1688.F32.TF32 R4, R52, R196, R72 ;  /* 0x000000c43404723c */ /* 0x004fe60000081048 */
[----:B------:R-:W-:Y:S04]  /*33660*/  STL.64 [R1+0x19e8], R14 ;  /* 0x0019e80e01007387 */ /* 0x000fe80000100a00 */
[----:B------:R-:W-:-:S12]  /*33670*/  STL.64 [R1+0x19e0], R12 ;  /* 0x0019e00c01007387 */ /* 0x000fd80000100a00 */
[----:B------:R-:W-:Y:S01]  /*33680*/  IMAD.MOV.U32 R22, RZ, RZ, R6 ;  /* 0x000000ffff167224 */ /* 0x000fe200078e0006 */
[----:B------:R-:W-:Y:S01]  /*33690*/  MOV R23, R7 ;  /* 0x0000000700177202 */ /* 0x000fe20000000f00 */
[----:B------:R-:W-:Y:S01]  /*336a0*/  IMAD.MOV.U32 R21, RZ, RZ, R5 ;  /* 0x000000ffff157224 */ /* 0x000fe200078e0005 */
[----:B------:R-:W-:-:S03]  /*336b0*/  MOV R20, R4 ;  /* 0x0000000400147202 */ /* 0x000fc60000000f00 */
[----:B------:R-:W-:Y:S04]  /*336c0*/  STL.64 [R1+0x19f8], R22 ;  /* 0x0019f81601007387 */ /* 0x000fe80000100a00 */
[----:B------:R-:W-:Y:S04]  /*336d0*/  STL.64 [R1+0x19f0], R20 ;  /* 0x0019f01401007387 */ /* 0x000fe80000100a00 */
        /* <DEDUP_REMOVED lines=9> */
[----:B------:R-:W-:Y:S01]  /*33770*/  MOV R26, R6 ;  /* 0x00000006001a7202 */ /* 0x000fe20000000f00 */
[----:B------:R-:W-:-:S02]  /*33780*/  IMAD.MOV.U32 R27, RZ, RZ, R7 ;  /* 0x000000ffff1b7224 */ /* 0x000fc400078e0007 */
[----:B------:R-:W-:Y:S02]  /*33790*/  IMAD.MOV.U32 R24, RZ, RZ, R4 ;  /* 0x000000ffff187224 */ /* 0x000fe400078e0004 */
[----:B------:R-:W-:Y:S01]  /*337a0*/  IMAD.MOV.U32 R25, RZ, RZ, R5 ;  /* 0x000000ffff197224 */ /* 0x000fe200078e0005 */
[----:B------:R-:W-:Y:S04]  /*337b0*/  STL.64 [R1+0x1a08], R26 ;  /* 0x001a081a01007387 */ /* 0x000fe80000100a00 */
[----:B------:R-:W-:Y:S04]  /*337c0*/  STL.64 [R1+0x1a00], R24 ;  /* 0x001a001801007387 */ /* 0x000fe80000100a00 */
[----:B------:R-:W3:Y:S04]  /*337d0*/  LDL.LU R72, [R1+0x6b0] ;  /* 0x0006b00001487983 */ /* 0x000ee80000300800 */
[----:B------:R-:W3:Y:S04]  /*337e0*/  LDL.LU R73, [R1+0x6b4] ;  /* 0x0006b40001497983 */ /* 0x000ee80000300800 */
[----:B------:R-:W3:Y:S04]  /*337f0*/  LDL.LU R74, [R1+0x6b8] ;  /* 0x0006b800014a7983 */ /* 0x000ee80000300800 */
[----:B------:R-:W3:Y:S01]  /*33800*/  LDL.LU R75, [R1+0x6bc] ;  /* 0x0006bc00014b7983 */ /* 0x000ee20000300800 */
[----:B----4-:R-:W-:Y:S03]  /*33810*/  HMMA.1688.F32.TF32 R4, R52, R188, R68 ;  /* 0x000000bc3404723c */ /* 0x010fe60000081044 */
[----:B------:R-:W4:Y:S04]  /*33820*/  LDL.LU R68, [R1+0x6a0] ;  /* 0x0006a00001447983 */ /* 0x000f280000300800 */
[----:B------:R-:W4:Y:S04]  /*33830*/  LDL.LU R69, [R1+0x6a4] ;  /* 0x0006a40001457983 */ /* 0x000f280000300800 */
[----:B------:R-:W4:Y:S04]  /*33840*/  LDL.LU R70, [R1+0x6a8] ;  /* 0x0006a80001467983 */ /* 0x000f280000300800 */
[----:B------:R-:W4:Y:S04]  /*33850*/  LDL.LU R71, [R1+0x6ac] ;  /* 0x0006ac0001477983 */ /* 0x000f280000300800 */
        /* <DEDUP_REMOVED lines=8> */
[----:B------:R-:W4:Y:S06]  /*338e0*/  LDL.LU R67, [R1+0x48c] ;  /* 0x00048c0001437983 */ /* 0x000f2c0000300800 */
[----:B------:R-:W-:Y:S01]  /*338f0*/  MOV R28, R4 ;  /* 0x00000004001c7202 */ /* 0x000fe20000000f00 */
[----:B------:R-:W-:Y:S01]  /*33900*/  IMAD.MOV.U32 R29, RZ, RZ, R5 ;  /* 0x000000ffff1d7224 */ /* 0x000fe200078e0005 */
[----:B------:R-:W-:Y:S01]  /*33910*/  MOV R31, R7 ;  /* 0x00000007001f7202 */ /* 0x000fe20000000f00 */
[----:B------:R-:W-:-:S02]  /*33920*/  IMAD.MOV.U32 R30, RZ, RZ, R6 ;  /* 0x000000ffff1e7224 */ /* 0x000fc400078e0006 */
[----:B--2---:R-:W-:-:S15]  /*33930*/  HMMA.1688.F32.TF32 R4, R52, R180, R76 ;  /* 0x000000b43404723c */ /* 0x004fde000008104c */
[----:B------:R-:W-:-:S04]  /*33940*/  NOP ;  /* 0x0000000000007918 */ /* 0x000fc80000000000 */
[----:B------:R-:W-:Y:S01]  /*33950*/  IMAD.MOV.U32 R36, RZ, RZ, R4 ;  /* 0x000000ffff247224 */ /* 0x000fe200078e0004 */
[----:B------:R-:W-:Y:S01]  /*33960*/  MOV R38, R6 ;  /* 0x0000000600267202 */ /* 0x000fe20000000f00 */
[----:B------:R-:W-:Y:S02]  /*33970*/  IMAD.MOV.U32 R37, RZ, RZ, R5 ;  /* 0x000000ffff257224 */ /* 0x000fe400078e0005 */
[----:B------:R-:W-:Y:S02]  /*33980*/  IMAD.MOV.U32 R39, RZ, RZ, R7 ;  /* 0x000000ffff277224 */ /* 0x000fe400078e0007 */
[----:B---3--:R-:W-:Y:S01]  /*33990*/  HMMA.1688.F32.TF32 R4, R52, R176, R56 ;  /* 0x000000b03404723c */ /* 0x008fe20000081038 */
[----:B------:R-:W-:Y:S01]  /*339a0*/  MOV R58, R49 ;  /* 0x00000031003a7202 */ /* 0x000fe20000000f00 */
[----:B------:R-:W-:-:S15]  /*339b0*/  IMAD.MOV.U32 R59, RZ, RZ, R48 ;  /* 0x000000ffff3b7224 */ /* 0x000fde00078e0030 */
[----:B------:R-:W-:Y:S02]  /*339c0*/  NOP ;  /* 0x0000000000007918 */ /* 0x000fe40000000000 */
[----:B------:R-:W-:Y:S01]  /*339d0*/  IMAD.MOV.U32 R40, RZ, RZ, R4 ;  /* 0x000000ffff287224 */ /* 0x000fe200078e0004 */
[----:B------:R-:W-:Y:S01]  /*339e0*/  MOV R41, R5 ;  /* 0x0000000500297202 */ /* 0x000fe20000000f00 */
[----:B------:R-:W-:Y:S02]  /*339f0*/  IMAD.MOV.U32 R42, RZ, RZ, R6 ;  /* 0x000000ffff2a7224 */ /* 0x000fe400078e0006 */
[----:B------:R-:W-:Y:S02]  /*33a00*/  IMAD.MOV.U32 R43, RZ, RZ, R7 ;  /* 0x000000ffff2b7224 */ /* 0x000fe400078e0007 */
[----:B------:R-:W-:Y:S01]  /*33a10*/  HMMA.1688.F32.TF32 R4, R52, R172, R72 ;  /* 0x000000ac3404723c */ /* 0x000fe20000081048 */
[----:B------:R-:W-:Y:S04]  /*33a20*/  STL.64 [R1+0x1a18], R30 ;  /* 0x001a181e01007387 */ /* 0x000fe80000100a00 */
[----:B------:R-:W-:Y:S04]  /*33a30*/  STL.64 [R1+0x1a10], R28 ;  /* 0x001a101c01007387 */ /* 0x000fe80000100a00 */
[----:B------:R-:W-:Y:S04]  /*33a40*/  STL.64 [R1+0x1a28], R38 ;  /* 0x001a282601007387 */ /* 0x000fe80000100a00 */
[----:B------:R-:W-:Y:S04]  /*33a50*/  STL.64 [R1+0x1a20], R36 ;  /* 0x001a202401007387 */ /* 0x000fe80000100a00 */
[----:B------:R-:W2:Y:S02]  /*33a60*/  LDL.LU R56, [R1+0x690] ;  /* 0x0006900001387983 */ /* 0x000ea40000300800 */
[----:B------:R-:W-:Y:S01]  /*33a70*/  IMAD.MOV.U32 R62, RZ, RZ, R6 ;  /* 0x000000ffff3e7224 */ /* 0x000fe200078e0006 */
[----:B------:R-:W-:Y:S01]  /*33a80*/  MOV R61, R5 ;  /* 0x00000005003d7202 */ /* 0x000fe20000000f00 */
[----:B------:R-:W-:Y:S01]  /*33a90*/  IMAD.MOV.U32 R63, RZ, RZ, R7 ;  /* 0x000000ffff3f7224 */ /* 0x000fe200078e0007 */
[----:B------:R-:W2:Y:S01]  /*33aa0*/  LDL.LU R57, [R1+0x694] ;  /* 0x0006940001397983 */ /* 0x000ea20000300800 */
[----:B------:R-:W-:-:S03]  /*33ab0*/  IMAD.MOV.U32 R60, RZ, RZ, R4 ;  /* 0x000000ffff3c7224 */ /* 0x000fc600078e0004 */
[----:B------:R-:W-:Y:S04]  /*33ac0*/  STL.64 [R1+0x1a38], R42 ;  /* 0x001a382a01007387 */ /* 0x000fe80000100a00 */
[----:B------:R-:W-:Y:S04]  /*33ad0*/  STL.64 [R1+0x1a30], R40 ;  /* 0x001a302801007387 */ /* 0x000fe80000100a00 */
[----:B------:R-:W-:Y:S04]  /*33ae0*/  STL.64 [R1+0x1a48], R62 ;  /* 0x001a483e01007387 */ /* 0x000fe80000100a00 */
[----:B------:R-:W-:Y:S01]  /*33af0*/  STL.64 [R1+0x1a40], R60 ;  /* 0x001a403c01007387 */ /* 0x000fe20000100a00 */
[----:B----4-:R-:W-:-:S15]  /*33b00*/  HMMA.1688.F32.TF32 R48, R52, R168, R68 ;  /* 0x000000a83430723c */ /* 0x010fde0000081044 */
[----:B------:R-:W-:-:S04]  /*33b10*/  NOP ;  /* 0x0000000000007918 */ /* 0x000fc80000000000 */
[----:B------:R-:W-:Y:S04]  /*33b20*/  STL.64 [R1+0x1a58], R50 ;  /* 0x001a583201007387 */ /* 0x000fe80000100a00 */
[----:B------:R-:W-:Y:S04]  /*33b30*/  STL.64 [R1+0x1a50], R48 ;  /* 0x001a503001007387 */ /* 0x000fe80000100a00 */
[----:B------:R-:W3:Y:S01]  /*33b40*/  LDL.LU R244, [R1+0x680] ;  /* 0x0006800001f47983 */ /* 0x000ee20000300800 */
[----:B------:R-:W-:Y:S03]  /*33b50*/  HMMA.1688.F32.TF32 R52, R52, R164, R64 ;  /* 0x000000a43434723c */ /* 0x000fe60000081040 */
        /* <DEDUP_REMOVED lines=28> */
[----:B------:R-:W-:Y:S01]  /*33d20*/  STL [R1+0x17e4], R59 ;  /* 0x0017e43b01007387 */ /* 0x000fe20000100800 */
[C---:B---3--:R-:W-:Y:S08]  /*33d30*/  HMMA.1688.F32.TF32 R152, R80.reuse, R212, R244 ;  /* 0x000000d45098723c */ /* 0x048ff000000810f4 */
[C---:B----4-:R-:W-:Y:S11]  /*33d40*/  HMMA.1688.F32.TF32 R64, R80.reuse, R208, R64 ;  /* 0x000000d05040723c */ /* 0x050ff60000081040 */
[----:B------:R-:W-:Y:S04]  /*33d50*/  STL [R1+0x17f4], R152 ;  /* 0x0017f49801007387 */ /* 0x000fe80000100800 */
[----:B------:R-:W-:Y:S04]  /*33d60*/  STL [R1+0x17e0], R153 ;  /* 0x0017e09901007387 */ /* 0x000fe80000100800 */
[----:B------:R-:W-:Y:S04]  /*33d70*/  STL [R1+0x17dc], R154 ;  /* 0x0017dc9a01007387 */ /* 0x000fe80000100800 */
[----:B------:R-:W-:Y:S04]  /*33d80*/  STL [R1+0x17d8], R155 ;  /* 0x0017d89b01007387 */ /* 0x000fe80000100800 */
[----:B------:R1:W-:Y:S04]  /*33d90*/  STL [R1+0x1804], R64 ;  /* 0x0018044001007387 */ /* 0x0003e80000100800 */
[----:B------:R2:W-:Y:S04]  /*33da0*/  STL [R1+0x1800], R65 ;  /* 0x0018004101007387 */ /* 0x0005e80000100800 */
[----:B------:R3:W-:Y:S04]  /*33db0*/  STL [R1+0x17fc], R66 ;  /* 0x0017fc4201007387 */ /* 0x0007e80000100800 */
[----:B------:R4:W-:Y:S04]  /*33dc0*/  STL [R1+0x17f8], R67 ;  /* 0x0017f84301007387 */ /* 0x0009e80000100800 */
[----:B------:R-:W4:Y:S01]  /*33dd0*/  LDL.LU R88, [R1+0x620] ;  /* 0x0006200001587983 */ /* 0x000f220000300800 */
[C---:B------:R-:W-:Y:S03]  /*33de0*/  HMMA.1688.F32.TF32 R68, R80.reuse, R204, R68 ;  /* 0x000000cc5044723c */ /* 0x040fe60000081044 */
[----:B------:R-:W4:Y:S04]  /*33df0*/  LDL.LU R89, [R1+0x624] ;  /* 0x0006240001597983 */ /* 0x000f280000300800 */
[----:B------:R-:W4:Y:S04]  /*33e00*/  LDL.LU R90, [R1+0x628] ;  /* 0x00062800015a7983 */ /* 0x000f280000300800 */
[----:B------:R-:W4:Y:S08]  /*33e10*/  LDL.LU R91, [R1+0x62c] ;  /* 0x00062c00015b7983 */ /* 0x000f300000300800 */
[----:B------:R-:W-:Y:S04]  /*33e20*/  STL [R1+0x1814], R68 ;  /* 0x0018144401007387 */ /* 0x000fe80000100800 */
[----:B------:R-:W-:Y:S04]  /*33e30*/  STL [R1+0x1810], R69 ;  /* 0x0018104501007387 */ /* 0x000fe80000100800 */
[----:B------:R-:W-:Y:S04]  /*33e40*/  STL [R1+0x180c], R70 ;  /* 0x00180c4601007387 */ /* 0x000fe80000100800 */
[----:B------:R1:W-:Y:S04]  /*33e50*/  STL [R1+0x1808], R71 ;  /* 0x0018084701007387 */ /* 0x0003e80000100800 */
[----:B------:R-:W4:Y:S04]  /*33e60*/  LDL.LU R244, [R1+0x610] ;  /* 0x0006100001f47983 */ /* 0x000f280000300800 */
[----:B------:R-:W4:Y:S04]  /*33e70*/  LDL.LU R245, [R1+0x614] ;  /* 0x0006140001f57983 */ /* 0x000f280000300800 */
[----:B------:R-:W4:Y:S04]  /*33e80*/  LDL.LU R246, [R1+0x618] ;  /* 0x0006180001f67983 */ /* 0x000f280000300800 */
[----:B------:R-:W4:Y:S01]  /*33e90*/  LDL.LU R247, [R1+0x61c] ;  /* 0x00061c0001f77983 */ /* 0x000f220000300800 */
[C---:B------:R-:W-:Y:S08]  /*33ea0*/  HMMA.1688.F32.TF32 R72, R80.reuse, R200, R72 ;  /* 0x000000c85048723c */ /* 0x040ff00000081048 */
[C---:B------:R-:W-:Y:S11]  /*33eb0*/  HMMA.1688.F32.TF32 R8, R80.reuse, R160, R84 ;  /* 0x000000a05008723c */ /* 0x040ff60000081054 */
[----:B------:R1:W-:Y:S04]  /*33ec0*/  STL [R1+0x1824], R72 ;  /* 0x0018244801007387 */ /* 0x0003e80000100800 */
[----:B------:R1:W-:Y:S04]  /*33ed0*/  STL [R1+0x1820], R73 ;  /* 0x0018204901007387 */ /* 0x0003e80000100800 */
[----:B------:R1:W-:Y:S04]  /*33ee0*/  STL [R1+0x181c], R74 ;  /* 0x00181c4a01007387 */ /* 0x0003e80000100800 */
[----:B------:R1:W-:Y:S04]  /*33ef0*/  STL [R1+0x1818], R75 ;  /* 0x0018184b01007387 */ /* 0x0003e80000100800 */
[----:B------:R-:W-:Y:S04]  /*33f00*/  STL.64 [R1+0x1d0], R8 ;  /* 0x0001d00801007387 */ /* 0x000fe80000100a00 */
[----:B------:R-:W-:Y:S04]  /*33f10*/  STL.64 [R1+0x1d8], R10 ;  /* 0x0001d80a01007387 */ /* 0x000fe80000100a00 */
        /* <DEDUP_REMOVED lines=9> */
[----:B-1----:R-:W-:Y:S01]  /*33fb0*/  IMAD.MOV.U32 R64, RZ, RZ, R4 ;  /* 0x000000ffff407224 */ /* 0x002fe200078e0004 */
[----:B--2---:R-:W-:Y:S01]  /*33fc0*/  MOV R65, R5 ;  /* 0x0000000500417202 */ /* 0x004fe20000000f00 */
[----:B---3--:R-:W-:-:S02]  /*33fd0*/  IMAD.MOV.U32 R66, RZ, RZ, R6 ;  /* 0x000000ffff427224 */ /* 0x008fc400078e0006 */
[----:B----4-:R-:W-:-:S05]  /*33fe0*/  IMAD.MOV.U32 R67, RZ, RZ, R7 ;  /* 0x000000ffff437224 */ /* 0x010fca00078e0007 */
[----:B------:R1:W-:Y:S04]  /*33ff0*/  STL [R1+0x1834], R67 ;  /* 0x0018344301007387 */ /* 0x0003e80000100800 */
[----:B------:R2:W-:Y:S04]  /*34000*/  STL [R1+0x1830], R66 ;  /* 0x0018304201007387 */ /* 0x0005e80000100800 */
[----:B------:R3:W-:Y:S04]  /*34010*/  STL [R1+0x182c], R65 ;  /* 0x00182c4101007387 */ /* 0x0007e80000100800 */
[----:B------:R4:W-:Y:S01]  /*34020*/  STL [R1+0x1828], R64 ;  /* 0x0018284001007387 */ /* 0x0009e20000100800 */
[----:B------:R-:W-:-:S15]  /*34030*/  HMMA.1688.F32.TF32 R4, R80, R196, R88 ;  /* 0x000000c45004723c */ /* 0x000fde0000081058 */
[----:B------:R-:W-:-:S04]  /*34040*/  NOP ;  /* 0x0000000000007918 */ /* 0x000fc80000000000 */
[----:B------:R-:W-:Y:S01]  /*34050*/  MOV R71, R7 ;  /* 0x0000000700477202 */ /* 0x000fe20000000f00 */
[----:B------:R-:W-:Y:S01]  /*34060*/  IMAD.MOV.U32 R70, RZ, RZ, R6 ;  /* 0x000000ffff467224 */ /* 0x000fe200078e0006 */
[----:B------:R-:W-:Y:S01]  /*34070*/  MOV R68, R4 ;  /* 0x0000000400447202 */ /* 0x000fe20000000f00 */
[----:B------:R-:W-:Y:S02]  /*34080*/  IMAD.MOV.U32 R69, RZ, RZ, R5 ;  /* 0x000000ffff457224 */ /* 0x000fe400078e0005 */
[----:B------:R1:W-:Y:S04]  /*34090*/  STL [R1+0x1844], R71 ;  /* 0x0018444701007387 */ /* 0x0003e80000100800 */
[----:B------:R-:W-:Y:S04]  /*340a0*/  STL [R1+0x1840], R70 ;  /* 0x0018404601007387 */ /* 0x000fe80000100800 */
[----:B------:R1:W-:Y:S04]  /*340b0*/  STL [R1+0x183c], R69 ;  /* 0x00183c4501007387 */ /* 0x0003e80000100800 */
[----:B------:R1:W-:Y:S01]  /*340c0*/  STL [R1+0x1838], R68 ;  /* 0x0018384401007387 */ /* 0x0003e20000100800 */
[----:B------:R-:W-:Y:S03]  /*340d0*/  HMMA.1688.F32.TF32 R4, R80, R192, R244 ;  /* 0x000000c05004723c */ /* 0x000fe600000810f4 */
[----:B------:R-:W4:Y:S04]  /*340e0*/  LDL.LU R244, [R1+0x5e0] ;  /* 0x0005e00001f47983 */ /* 0x000f280000300800 */
[----:B------:R-:W4:Y:S04]  /*340f0*/  LDL.LU R245, [R1+0x5e4] ;  /* 0x0005e40001f57983 */ /* 0x000f280000300800 */
[----:B------:R-:W4:Y:S04]  /*34100*/  LDL.LU R246, [R1+0x5e8] ;  /* 0x0005e80001f67983 */ /* 0x000f280000300800 */
[----:B------:R-:W4:Y:S04]  /*34110*/  LDL.LU R247, [R1+0x5ec] ;  /* 0x0005ec0001f77983 */ /* 0x000f280000300800 */
[----:B------:R-:W-:Y:S01]  /*34120*/  IMAD.MOV.U32 R152, RZ, RZ, R4 ;  /* 0x000000ffff987224 */ /* 0x000fe200078e0004 */
[----:B------:R-:W-:Y:S01]  /*34130*/  MOV R57, R6 ;  /* 0x0000000600397202 */ /* 0x000fe20000000f00 */
[----:B------:R-:W-:-:S02]  /*34140*/  IMAD.MOV.U32 R56, RZ, RZ, R5 ;  /* 0x000000ffff387224 */ /* 0x000fc400078e0005 */
[----:B------:R-:W-:-:S05]  /*34150*/  IMAD.MOV.U32 R58, RZ, RZ, R7 ;  /* 0x000000ffff3a7224 */ /* 0x000fca00078e0007 */
[----:B------:R1:W-:Y:S04]  /*34160*/  STL [R1+0x1854], R58 ;  /* 0x0018543a01007387 */ /* 0x0003e80000100800 */
[----:B------:R1:W-:Y:S01]  /*34170*/  STL [R1+0x1850], R57 ;  /* 0x0018503901007387 */ /* 0x0003e20000100800 */
[----:B------:R-:W-:Y:S03]  /*34180*/  HMMA.1688.F32.TF32 R4, R80, R188, R84 ;  /* 0x000000bc5004723c */ /* 0x000fe60000081054 */
[----:B------:R-:W-:Y:S04]  /*34190*/  STL [R1+0x184c], R56 ;  /* 0x00184c3801007387 */ /* 0x000fe80000100800 */
[----:B------:R1:W-:-:S12]  /*341a0*/  STL [R1+0x1848], R152 ;  /* 0x0018489801007387 */ /* 0x0003d80000100800 */
[----:B------:R-:W-:Y:S01]  /*341b0*/  IMAD.MOV.U32 R72, RZ, RZ, R4 ;  /* 0x000000ffff487224 */ /* 0x000fe200078e0004 */
[----:B------:R-:W-:Y:S01]  /*341c0*/  MOV R73, R5 ;  /* 0x0000000500497202 */ /* 0x000fe20000000f00 */
[----:B------:R-:W-:Y:S02]  /*341d0*/  IMAD.MOV.U32 R74, RZ, RZ, R6 ;  /* 0x000000ffff4a7224 */ /* 0x000fe400078e0006 */
[----:B------:R-:W-:Y:S02]  /*341e0*/  IMAD.MOV.U32 R75, RZ, RZ, R7 ;  /* 0x000000ffff4b7224 */ /* 0x000fe400078e0007 */
[----:B------:R-:W-:Y:S03]  /*341f0*/  HMMA.1688.F32.TF32 R4, R80, R184, R76 ;  /* 0x000000b85004723c */ /* 0x000fe6000008104c */
        /* <DEDUP_REMOVED lines=10> */
[----:B-1----:R-:W-:-:S03]  /*342a0*/  MOV R67, R4 ;  /* 0x0000000400437202 */ /* 0x002fc60000000f00 */
[----:B------:R-:W4:Y:S01]  /*342b0*/  LDL.LU R76, [R1+0x5b0] ;  /* 0x0005b000014c7983 */ /* 0x000f220000300800 */
[----:B--2---:R-:W-:-:S03]  /*342c0*/  IMAD.MOV.U32 R66, RZ, RZ, R5 ;  /* 0x000000ffff427224 */ /* 0x004fc600078e0005 */
[----:B------:R-:W2:Y:S01]  /*342d0*/  LDL.LU R77, [R1+0x5b4] ;  /* 0x0005b400014d7983 */ /* 0x000ea20000300800 */
[----:B---3--:R-:W-:Y:S01]  /*342e0*/  IMAD.MOV.U32 R65, RZ, RZ, R6 ;  /* 0x000000ffff417224 */ /* 0x008fe200078e0006 */
[----:B----4-:R-:W-:Y:S02]  /*342f0*/  MOV R64, R7 ;  /* 0x0000000700407202 */ /* 0x010fe40000000f00 */
[----:B------:R-:W2:Y:S04]  /*34300*/  LDL.LU R78, [R1+0x5b8] ;  /* 0x0005b800014e7983 */ /* 0x000ea80000300800 */
[----:B------:R-:W2:Y:S04]  /*34310*/  LDL.LU R79, [R1+0x5bc] ;  /* 0x0005bc00014f7983 */ /* 0x000ea80000300800 */
[----:B------:R-:W3:Y:S04]  /*34320*/  LDL.LU R100, [R1+0x5c0] ;  /* 0x0005c00001647983 */ /* 0x000ee80000300800 */
[----:B------:R-:W3:Y:S04]  /*34330*/  LDL.LU R101, [R1+0x5c4] ;  /* 0x0005c40001657983 */ /* 0x000ee80000300800 */
[----:B------:R-:W3:Y:S04]  /*34340*/  LDL.LU R102, [R1+0x5c8] ;  /* 0x0005c80001667983 */ /* 0x000ee80000300800 */
[----:B------:R-:W3:Y:S04]  /*34350*/  LDL.LU R103, [R1+0x5cc] ;  /* 0x0005cc0001677983 */ /* 0x000ee80000300800 */
        /* <DEDUP_REMOVED lines=18> */
[----:B------:R-:W-:-:S03]  /*34480*/  IMAD.MOV.U32 R68, RZ, RZ, R7 ;  /* 0x000000ffff447224 */ /* 0x000fc600078e0007 */
[----:B------:R-:W-:Y:S04]  /*34490*/  STL.64 [R1+0x1a98], R70 ;  /* 0x001a984601007387 */ /* 0x000fe80000100a00 */
[----:B------:R-:W-:Y:S01]  /*344a0*/  STL.64 [R1+0x1a90], R68 ;  /* 0x001a904401007387 */ /* 0x000fe20000100a00 */
        /* <DEDUP_REMOVED lines=8> */
[----:B------:R-:W-:Y:S01]  /*34530*/  IMAD.MOV.U32 R155, RZ, RZ, R7 ;  /* 0x000000ffff9b7224 */ /* 0x000fe200078e0007 */
[C---:B--2---:R-:W-:Y:S08]  /*34540*/  HMMA.1688.F32.TF32 R76, R80.reuse, R168, R76 ;  /* 0x000000a8504c723c */ /* 0x044ff0000008104c */
[----:B---3--:R-:W-:Y:S08]  /*34550*/  HMMA.1688.F32.TF32 R4, R80, R172, R100 ;  /* 0x000000ac5004723c */ /* 0x008ff00000081064 */
[C---:B----4-:R-:W-:Y:S08]  /*34560*/  HMMA.1688.F32.TF32 R84, R140.reuse, R216, R84 ;  /* 0x000000d88c54723c */ /* 0x050ff00000081054 */
[----:B------:R-:W-:Y:S11]  /*34570*/  HMMA.1688.F32.TF32 R88, R140, R212, R88 ;  /* 0x000000d48c58723c */ /* 0x000ff60000081058 */
[----:B------:R-:W-:Y:S04]  /*34580*/  STL [R1+0x1728], R84 ;  /* 0x0017285401007387 */ /* 0x000fe80000100800 */
[----:B------:R-:W-:Y:S04]  /*34590*/  STL [R1+0x1724], R85 ;  /* 0x0017245501007387 */ /* 0x000fe80000100800 */
[----:B------:R-:W-:Y:S01]  /*345a0*/  STL [R1+0x1720], R86 ;  /* 0x0017205601007387 */ /* 0x000fe20000100800 */
[----:B------:R-:W-:Y:S03]  /*345b0*/  HMMA.1688.F32.TF32 R80, R80, R164, R92 ;  /* 0x000000a45050723c */ /* 0x000fe6000008105c */
[----:B------:R-:W-:Y:S04]  /*345c0*/  STL [R1+0x171c], R87 ;  /* 0x00171c5701007387 */ /* 0x000fe80000100800 */
[----:B------:R-:W-:Y:S04]  /*345d0*/  STL [R1+0x1738], R88 ;  /* 0x0017385801007387 */ /* 0x000fe80000100800 */
[----:B------:R-:W-:Y:S04]  /*345e0*/  STL [R1+0x1734], R89 ;  /* 0x0017345901007387 */ /* 0x000fe80000100800 */
[----:B------:R-:W-:Y:S04]  /*345f0*/  STL [R1+0x1730], R90 ;  /* 0x0017305a01007387 */ /* 0x000fe80000100800 */
[----:B------:R-:W-:Y:S01]  /*34600*/  STL [R1+0x172c], R91 ;  /* 0x00172c5b01007387 */ /* 0x000fe20000100800 */
[C---:B------:R-:W-:Y:S03]  /*34610*/  HMMA.1688.F32.TF32 R92, R140.reuse, R208, R244 ;  /* 0x000000d08c5c723c */ /* 0x040fe600000810f4 */
[----:B------:R-:W2:Y:S04]  /*34620*/  LDL.LU R244, [R1+0x560] ;  /* 0x0005600001f47983 */ /* 0x000ea80000300800 */
[----:B------:R-:W2:Y:S04]  /*34630*/  LDL.LU R245, [R1+0x564] ;  /* 0x0005640001f57983 */ /* 0x000ea80000300800 */
[----:B------:R-:W2:Y:S04]  /*34640*/  LDL.LU R246, [R1+0x568] ;  /* 0x0005680001f67983 */ /* 0x000ea80000300800 */
[----:B------:R-:W2:Y:S04]  /*34650*/  LDL.LU R247, [R1+0x56c] ;  /* 0x00056c0001f77983 */ /* 0x000ea80000300800 */
        /* <DEDUP_REMOVED lines=28> */
[----:B------:R-:W-:-:S15]  /*34820*/  HMMA.1688.F32.TF32 R96, R140, R204, R96 ;  /* 0x000000cc8c60723c */ /* 0x000fde0000081060 */
[----:B------:R-:W-:-:S04]  /*34830*/  NOP ;  /* 0x0000000000007918 */ /* 0x000fc80000000000 */
[----:B------:R-:W-:Y:S04]  /*34840*/  STL [R1+0x1754], R96 ;  /* 0x0017546001007387 */ /* 0x000fe80000100800 */
[----:B------:R-:W-:Y:S04]  /*34850*/  STL [R1+0x1750], R97 ;  /* 0x0017506101007387 */ /* 0x000fe80000100800 */
[----:B------:R-:W-:Y:S04]  /*34860*/  STL [R1+0x174c], R98 ;  /* 0x00174c6201007387 */ /* 0x000fe80000100800 */
[----:B------:R-:W-:Y:S01]  /*34870*/  STL [R1+0x1748], R99 ;  /* 0x0017486301007387 */ /* 0x000fe20000100800 */
[C---:B--2---:R-:W-:Y:S03]  /*34880*/  HMMA.1688.F32.TF32 R100, R140.reuse, R200, R244 ;  /* 0x000000c88c64723c */ /* 0x044fe600000810f4 */
[----:B------:R-:W2:Y:S04]  /*34890*/  LDL.LU R244, [R1+0x500] ;  /* 0x0005000001f47983 */ /* 0x000ea80000300800 */
[----:B------:R-:W2:Y:S04]  /*348a0*/  LDL.LU R245, [R1+0x504] ;  /* 0x0005040001f57983 */ /* 0x000ea80000300800 */
[----:B------:R-:W2:Y:S04]  /*348b0*/  LDL.LU R246, [R1+0x508] ;  /* 0x0005080001f67983 */ /* 0x000ea80000300800 */
[----:B------:R-:W2:Y:S01]  /*348c0*/  LDL.LU R247, [R1+0x50c] ;  /* 0x00050c0001f77983 */ /* 0x000ea20000300800 */
[----:B------:R-:W-:Y:S01]  /*348d0*/  MOV R58, R4 ;  /* 0x00000004003a7202 */ /* 0x000fe20000000f00 */
[----:B------:R-:W-:Y:S01]  /*348e0*/  IMAD.MOV.U32 R57, RZ, RZ, R5 ;  /* 0x000000ffff397224 */ /* 0x000fe200078e0005 */
[----:B------:R-:W-:Y:S01]  /*348f0*/  MOV R152, R7 ;  /* 0x0000000700987202 */ /* 0x000fe20000000f00 */
[----:B------:R-:W-:Y:S01]  /*34900*/  IMAD.MOV.U32 R56, RZ, RZ, R6 ;  /* 0x000000ffff387224 */ /* 0x000fe200078e0006 */
[----:B------:R-:W-:Y:S01]  /*34910*/  STL [R1+0x1760], R100 ;  /* 0x0017606401007387 */ /* 0x000fe20000100800 */
[C---:B---3--:R-:W-:Y:S08]  /*34920*/  HMMA.1688.F32.TF32 R4, R140.reuse, R160, R124 ;  /* 0x000000a08c04723c */ /* 0x048ff0000008107c */
[C---:B----4-:R-:W-:Y:S01]  /*34930*/  HMMA.1688.F32.TF32 R104, R140.reuse, R156, R104 ;  /* 0x0000009c8c68723c */ /* 0x050fe20000081068 */
[----:B------:R-:W-:Y:S04]  /*34940*/  STL [R1+0x175c], R101 ;  /* 0x00175c6501007387 */ /* 0x000fe80000100800 */
[----:B------:R-:W-:Y:S03]  /*34950*/  STL [R1+0x1758], R102 ;  /* 0x0017586601007387 */ /* 0x000fe60000100800 */
[C---:B------:R-:W-:Y:S01]  /*34960*/  HMMA.1688.F32.TF32 R108, R140.reuse, R196, R108 ;  /* 0x000000c48c6c723c */ /* 0x040fe2000008106c */
[----:B------:R-:W-:Y:S10]  /*34970*/  STL [R1+0x1714], R103 ;  /* 0x0017146701007387 */ /* 0x000ff40000100800 */
[----:B------:R-:W-:Y:S01]  /*34980*/  STL [R1+0x176c], R104 ;  /* 0x00176c6801007387 */ /* 0x000fe20000100800 */
[C---:B------:R-:W-:Y:S03]  /*34990*/  HMMA.1688.F32.TF32 R112, R140.reuse, R192, R112 ;  /* 0x000000c08c70723c */ /* 0x040fe60000081070 */
[----:B------:R-:W-:Y:S04]  /*349a0*/  STL.64 [R1+0x1f0], R4 ;  /* 0x0001f00401007387 */ /* 0x000fe80000100a00 */
[----:B------:R1:W-:Y:S01]  /*349b0*/  STL.64 [R1+0x1f8], R6 ;  /* 0x0001f80601007387 */ /* 0x0003e20000100a00 */
[C---:B------:R-:W-:Y:S03]  /*349c0*/  HMMA.1688.F32.TF32 R116, R140.reuse, R188, R116 ;  /* 0x000000bc8c74723c */ /* 0x040fe60000081074 */
[----:B------:R-:W-:Y:S04]  /*349d0*/  STL [R1+0x1768], R105 ;  /* 0x0017686901007387 */ /* 0x000fe80000100800 */
[----:B------:R3:W-:Y:S04]  /*349e0*/  STL [R1+0x1764], R106 ;  /* 0x0017646a01007387 */ /* 0x0007e80000100800 */
[----:B------:R-:W-:Y:S04]  /*349f0*/  STL [R1+0x1710], R107 ;  /* 0x0017106b01007387 */ /* 0x000fe80000100800 */
[----:B------:R-:W-:Y:S04]  /*34a00*/  STL [R1+0x177c], R108 ;  /* 0x00177c6c01007387 */ /* 0x000fe80000100800 */
[----:B------:R-:W-:Y:S04]  /*34a10*/  STL [R1+0x1778], R109 ;  /* 0x0017786d01007387 */ /* 0x000fe80000100800 */
[----:B------:R4:W-:Y:S04]  /*34a20*/  STL [R1+0x1774], R110 ;  /* 0x0017746e01007387 */ /* 0x0009e80000100800 */
[----:B------:R1:W-:Y:S04]  /*34a30*/  STL [R1+0x1770], R111 ;  /* 0x0017706f01007387 */ /* 0x0003e80000100800 */
[----:B------:R1:W-:Y:S04]  /*34a40*/  STL [R1+0x1784], R112 ;  /* 0x0017847001007387 */ /* 0x0003e80000100800 */
[----:B------:R1:W-:Y:S01]  /*34a50*/  STL [R1+0x1780], R113 ;  /* 0x0017807101007387 */ /* 0x0003e20000100800 */
[C---:B------:R-:W-:Y:S03]  /*34a60*/  HMMA.1688.F32.TF32 R120, R140.reuse, R184, R120 ;  /* 0x000000b88c78723c */ /* 0x040fe60000081078 */
[----:B------:R-:W-:Y:S04]  /*34a70*/  STL [R1+0x170c], R114 ;  /* 0x00170c7201007387 */ /* 0x000fe80000100800 */
[----:B------:R-:W-:Y:S04]  /*34a80*/  STL [R1+0x1708], R115 ;  /* 0x0017087301007387 */ /* 0x000fe80000100800 */
[----:B------:R1:W-:Y:S04]  /*34a90*/  STL [R1+0x1794], R116 ;  /* 0x0017947401007387 */ /* 0x0003e80000100800 */
[----:B------:R1:W-:Y:S04]  /*34aa0*/  STL [R1+0x1790], R117 ;  /* 0x0017907501007387 */ /* 0x0003e80000100800 */
[----:B------:R1:W-:Y:S04]  /*34ab0*/  STL [R1+0x178c], R118 ;  /* 0x00178c7601007387 */ /* 0x0003e80000100800 */
[----:B------:R1:W-:Y:S04]  /*34ac0*/  STL [R1+0x1788], R119 ;  /* 0x0017887701007387 */ /* 0x0003e80000100800 */
[----:B------:R-:W3:Y:S04]  /*34ad0*/  LDL.LU R128, [R1+0x4f0] ;  /* 0x0004f00001807983 */ /* 0x000ee80000300800 */
[----:B------:R-:W3:Y:S04]  /*34ae0*/  LDL.LU R129, [R1+0x4f4] ;  /* 0x0004f40001817983 */ /* 0x000ee80000300800 */
[----:B------:R-:W3:Y:S04]  /*34af0*/  LDL.LU R130, [R1+0x4f8] ;  /* 0x0004f80001827983 */ /* 0x000ee80000300800 */
[----:B------:R-:W3:Y:S04]  /*34b00*/  LDL.LU R131, [R1+0x4fc] ;  /* 0x0004fc0001837983 */ /* 0x000ee80000300800 */
[----:B------:R1:W-:Y:S04]  /*34b10*/  STL [R1+0x17a4], R120 ;  /* 0x0017a47801007387 */ /* 0x0003e80000100800 */
        /* <DEDUP_REMOVED lines=19> */
[C---:B--2---:R-:W-:Y:S03]  /*34c50*/  HMMA.1688.F32.TF32 R124, R140.reuse, R180, R244 ;  /* 0x000000b48c7c723c */ /* 0x044fe600000810f4 */
[----:B------:R-:W1:Y:S04]  /*34c60*/  LDL.LU R244, [R1+0x4a0] ;  /* 0x0004a00001f47983 */ /* 0x000e680000300800 */
[----:B------:R-:W1:Y:S04]  /*34c70*/  LDL.LU R245, [R1+0x4a4] ;  /* 0x0004a40001f57983 */ /* 0x000e680000300800 */
[----:B------:R-:W1:Y:S04]  /*34c80*/  LDL.LU R246, [R1+0x4a8] ;  /* 0x0004a80001f67983 */ /* 0x000e680000300800 */
[----:B------:R-:W1:Y:S04]  /*34c90*/  LDL.LU R247, [R1+0x4ac] ;  /* 0x0004ac0001f77983 */ /* 0x000e680000300800 */
[----:B------:R2:W-:Y:S04]  /*34ca0*/  STL [R1+0x17b4], R124 ;  /* 0x0017b47c01007387 */ /* 0x0005e80000100800 */
[----:B------:R1:W-:Y:S04]  /*34cb0*/  STL [R1+0x17b0], R125 ;  /* 0x0017b07d01007387 */ /* 0x0003e80000100800 */
[----:B------:R1:W-:Y:S04]  /*34cc0*/  STL [R1+0x17ac], R126 ;  /* 0x0017ac7e01007387 */ /* 0x0003e80000100800 */
[----:B------:R1:W-:Y:S04]  /*34cd0*/  STL [R1+0x17a8], R127 ;  /* 0x0017a87f01007387 */ /* 0x0003e80000100800 */
        /* <DEDUP_REMOVED lines=15> */
[----:B------:R4:W-:Y:S04]  /*34dd0*/  STL [R1+0x17d4], R132 ;  /* 0x0017d48401007387 */ /* 0x0009e80000100800 */
[----:B------:R-:W-:Y:S04]  /*34de0*/  STL [R1+0x17d0], R133 ;  /* 0x0017d08501007387 */ /* 0x000fe80000100800 */
[----:B------:R1:W-:Y:S04]  /*34df0*/  STL [R1+0x17cc], R134 ;  /* 0x0017cc8601007387 */ /* 0x0003e80000100800 */
[----:B------:R1:W-:Y:S02]  /*34e00*/  STL [R1+0x17c8], R135 ;  /* 0x0017c88701007387 */ /* 0x0003e40000100800 */
[----:B-1----:R-:W-:Y:S02]  /*34e10*/  HMMA.1688.F32.TF32 R4, R240, R208, R244 ;  /* 0x000000d0f004723c */ /* 0x002fe400000810f4 */
        /* <DEDUP_REMOVED lines=24> */
[----:B--2---:R-:W-:Y:S01]  /*34fa0*/  HMMA.1688.F32.TF32 R4, R240, R204, R232 ;  /* 0x000000ccf004723c */ /* 0x004fe200000810e8 */
[----:B------:R-:W2:Y:S04]  /*34fb0*/  LDL.LU R232, [R1+0x3e0] ;  /* 0x0003e00001e87983 */ /* 0x000ea80000300800 */
[----:B------:R-:W2:Y:S04]  /*34fc0*/  LDL.LU R233, [R1+0x3e4] ;  /* 0x0003e40001e97983 */ /* 0x000ea80000300800 */
[----:B------:R-:W2:Y:S04]  /*34fd0*/  LDL.LU R234, [R1+0x3e8] ;  /* 0x0003e80001ea7983 */ /* 0x000ea80000300800 */
[----:B------:R-:W2:Y:S06]  /*34fe0*/  LDL.LU R235, [R1+0x3ec] ;  /* 0x0003ec0001eb7983 */ /* 0x000eac0000300800 */
[----:B------:R-:W-:Y:S01]  /*34ff0*/  IMAD.MOV.U32 R92, RZ, RZ, R4 ;  /* 0x000000ffff5c7224 */ /* 0x000fe200078e0004 */
[----:B------:R-:W-:Y:S01]  /*35000*/  MOV R93, R5 ;  /* 0x00000005005d7202 */ /* 0x000fe20000000f00 */
[----:B------:R-:W-:-:S02]  /*35010*/  IMAD.MOV.U32 R94, RZ, RZ, R6 ;  /* 0x000000ffff5e7224 */ /* 0x000fc400078e0006 */
[----:B------:R-:W-:Y:S02]  /*35020*/  IMAD.MOV.U32 R88, RZ, RZ, R7 ;  /* 0x000000ffff587224 */ /* 0x000fe400078e0007 */
[----:B---3--:R-:W-:Y:S01]  /*35030*/  HMMA.1688.F32.TF32 R4, R240, R200, R228 ;  /* 0x000000c8f004723c */ /* 0x008fe200000810e4 */
[----:B------:R-:W3:Y:S04]  /*35040*/  LDL.LU R228, [R1+0x340] ;  /* 0x0003400001e47983 */ /* 0x000ee80000300800 */
[----:B------:R-:W3:Y:S04]  /*35050*/  LDL.LU R229, [R1+0x344] ;  /* 0x0003440001e57983 */ /* 0x000ee80000300800 */
[----:B------:R-:W3:Y:S04]  /*35060*/  LDL.LU R230, [R1+0x348] ;  /* 0x0003480001e67983 */ /* 0x000ee80000300800 */
[----:B------:R-:W3:Y:S06]  /*35070*/  LDL.LU R231, [R1+0x34c] ;  /* 0x00034c0001e77983 */ /* 0x000eec0000300800 */
[----:B------:R-:W-:Y:S01]  /*35080*/  MOV R96, R4 ;  /* 0x0000000400607202 */ /* 0x000fe20000000f00 */
[----:B------:R-:W-:Y:S01]  /*35090*/  IMAD.MOV.U32 R97, RZ, RZ, R5 ;  /* 0x000000ffff617224 */ /* 0x000fe200078e0005 */
[----:B------:R-:W-:Y:S01]  /*350a0*/  MOV R99, R7 ;  /* 0x0000000700637202 */ /* 0x000fe20000000f00 */
[----:B------:R-:W-:-:S02]  /*350b0*/  IMAD.MOV.U32 R98, RZ, RZ, R6 ;  /* 0x000000ffff627224 */ /* 0x000fc400078e0006 */
[----:B----4-:R-:W-:Y:S01]  /*350c0*/  HMMA.1688.F32.TF32 R4, R240, R160, R244 ;  /* 0x000000a0f004723c */ /* 0x010fe200000810f4 */
        /* <DEDUP_REMOVED lines=32> */
[----:B--2---:R-:W-:-:S15]  /*352d0*/  HMMA.1688.F32.TF32 R4, R240, R184, R232 ;  /* 0x000000b8f004723c */ /* 0x004fde00000810e8 */
[----:B------:R-:W-:-:S04]  /*352e0*/  NOP ;  /* 0x0000000000007918 */ /* 0x000fc80000000000 */
[----:B------:R-:W-:Y:S01]  /*352f0*/  MOV R103, R4 ;  /* 0x0000000400677202 */ /* 0x000fe20000000f00 */
[----:B------:R-:W-:Y:S01]  /*35300*/  IMAD.MOV.U32 R107, RZ, RZ, R5 ;  /* 0x000000ffff6b7224 */ /* 0x000fe200078e0005 */
[----:B------:R-:W-:Y:S01]  /*35310*/  MOV R115, R7 ;  /* 0x0000000700737202 */ /* 0x000fe20000000f00 */
[----:B------:R-:W-:Y:S02]  /*35320*/  IMAD.MOV.U32 R114, RZ, RZ, R6 ;  /* 0x000000ffff727224 */ /* 0x000fe400078e0006 */
[----:B---3--:R-:W-:Y:S01]  /*35330*/  HMMA.1688.F32.TF32 R4, R240, R180, R228 ;  /* 0x000000b4f004723c */ /* 0x008fe200000810e4 */
[----:B------:R-:W2:Y:S04]  /*35340*/  LDL.LU R228, [R1+0x8a0] ;  /* 0x0008a00001e47983 */ /* 0x000ea80000300800 */
[----:B------:R-:W2:Y:S04]  /*35350*/  LDL.LU R229, [R1+0x8a4] ;  /* 0x0008a40001e57983 */ /* 0x000ea80000300800 */
[----:B------:R-:W2:Y:S04]  /*35360*/  LDL.LU R230, [R1+0x8a8] ;  /* 0x0008a80001e67983 */ /* 0x000ea80000300800 */
[----:B------:R-:W2:Y:S04]  /*35370*/  LDL.LU R231, [R1+0x8ac] ;  /* 0x0008ac0001e77983 */ /* 0x000ea80000300800 */
[----:B------:R-:W3:Y:S02]  /*35380*/  LDL.LU R236, [R1+0x8c0] ;  /* 0x0008c00001ec7983 */ /* 0x000ee40000300800 */
[----:B------:R-:W-:Y:S01]  /*35390*/  IMAD.MOV.U32 R120, RZ, RZ, R4 ;  /* 0x000000ffff787224 */ /* 0x000fe200078e0004 */
[----:B------:R-:W-:Y:S01]  /*353a0*/  MOV R122, R6 ;  /* 0x00000006007a7202 */ /* 0x000fe20000000f00 */
[----:B------:R-:W-:Y:S01]  /*353b0*/  IMAD.MOV.U32 R121, RZ, RZ, R5 ;  /* 0x000000ffff797224 */ /* 0x000fe200078e0005 */
[----:B------:R-:W3:Y:S01]  /*353c0*/  LDL.LU R237, [R1+0x8c4] ;  /* 0x0008c40001ed7983 */ /* 0x000ee20000300800 */
        /* <DEDUP_REMOVED lines=15> */
[----:B----4-:R-:W-:-:S15]  /*354c0*/  HMMA.1688.F32.TF32 R4, R240, R176, R244 ;  /* 0x000000b0f004723c */ /* 0x010fde00000810f4 */
[----:B------:R-:W-:-:S04]  /*354d0*/  NOP ;  /* 0x0000000000007918 */ /* 0x000fc80000000000 */
[----:B------:R-:W-:Y:S01]  /*354e0*/  IMAD.MOV.U32 R124, RZ, RZ, R4 ;  /* 0x000000ffff7c7224 */ /* 0x000fe200078e0004 */
[----:B------:R-:W-:Y:S01]  /*354f0*/  MOV R125, R5 ;  /* 0x00000005007d7202 */ /* 0x000fe20000000f00 */
[----:B------:R-:W4:Y:S01]  /*35500*/  LDL.LU R4, [R1+0x910] ;  /* 0x0009100001047983 */ /* 0x000f220000300800 */
[----:B------:R-:W-:Y:S02]  /*35510*/  IMAD.MOV.U32 R126, RZ, RZ, R6 ;  /* 0x000000ffff7e7224 */ /* 0x000fe400078e0006 */
[----:B------:R-:W-:Y:S01]  /*35520*/  IMAD.MOV.U32 R127, RZ, RZ, R7 ;  /* 0x000000ffff7f7224 */ /* 0x000fe200078e0007 */
        /* <DEDUP_REMOVED lines=44> */
[----:B------:R-:W-:Y:S01]  /*357f0*/  HMMA.1688.F32.TF32 R140, R140, R164, R220 ;  /* 0x000000a48c8c723c */ /* 0x000fe200000810dc */
[----:B------:R-:W-:Y:S04]  /*35800*/  LDS R220, [R0+UR12+0xc280] ;  /* 0x00c2800c00dc7984 */ /* 0x000fe80008000800 */
[----:B------:R-:W-:Y:S04]  /*35810*/  LDS R222, [R0+UR12+0xd280] ;  /* 0x00d2800c00de7984 */ /* 0x000fe80008000800 */
[----:B------:R-:W-:Y:S04]  /*35820*/  LDS R221, [R3+UR12+0xc280] ;  /* 0x00c2800c03dd7984 */ /* 0x000fe80008000800 */
[----:B------:R-:W4:Y:S01]  /*35830*/  LDS R223, [R3+UR12+0xd280] ;  /* 0x00d2800c03df7984 */ /* 0x000f220008000800 */
[----:B--2---:R-:W-:-:S15]  /*35840*/  HMMA.1688.F32.TF32 R28, R240, R168, R28 ;  /* 0x000000a8f01c723c */ /* 0x004fde000008101c */
[----:B------:R-:W-:-:S04]  /*35850*/  NOP ;  /* 0x0000000000007918 */ /* 0x000fc80000000000 */
[----:B------:R-:W-:Y:S01]  /*35860*/  IMAD.MOV.U32 R132, RZ, RZ, R28 ;  /* 0x000000ffff847224 */ /* 0x000fe200078e001c */
[----:B------:R-:W-:Y:S01]  /*35870*/  MOV R134, R30 ;  /* 0x0000001e00867202 */ /* 0x000fe20000000f00 */
[----:B------:R-:W-:Y:S02]  /*35880*/  IMAD.MOV.U32 R133, RZ, RZ, R29 ;  /* 0x000000ffff857224 */ /* 0x000fe400078e001d */
[----:B------:R-:W-:Y:S02]  /*35890*/  IMAD.MOV.U32 R135, RZ, RZ, R31 ;  /* 0x000000ffff877224 */ /* 0x000fe400078e001f */
[C---:B---3--:R-:W-:Y:S01]  /*358a0*/  HMMA.1688.F32.TF32 R28, R240.reuse, R164, R244 ;  /* 0x000000a4f01c723c */ /* 0x048fe200000810f4 */
[----:B------:R-:W-:Y:S04]  /*358b0*/  LDS R244, [R0+UR12+0xc300] ;  /* 0x00c3000c00f47984 */ /* 0x000fe80008000800 */
[----:B------:R-:W-:Y:S03]  /*358c0*/  LDS R246, [R0+UR12+0xd300] ;  /* 0x00d3000c00f67984 */ /* 0x000fe60008000800 */
[----:B------:R-:W-:Y:S01]  /*358d0*/  HMMA.1688.F32.TF32 R36, R240, R172, R36 ;  /* 0x000000acf024723c */ /* 0x000fe20000081024 */
[----:B------:R-:W-:Y:S04]  /*358e0*/  LDS R245, [R3+UR12+0xc300] ;  /* 0x00c3000c03f57984 */ /* 0x000fe80008000800 */
[----:B------:R-:W1:Y:S03]  /*358f0*/  LDS R247, [R3+UR12+0xd300] ;  /* 0x00d3000c03f77984 */ /* 0x000e660008000800 */
[----:B----4-:R-:W-:Y:S03]  /*35900*/  HMMA.1688.F32.TF32 R24, R220, R216, R24 ;  /* 0x000000d8dc18723c */ /* 0x010fe60000081018 */
[----:B------:R-:W-:Y:S04]  /*35910*/  STL.64 [R1+0x230], R28 ;  /* 0x0002301c01007387 */ /* 0x000fe80000100a00 */
[----:B------:R2:W-:-:S12]  /*35920*/  STL.64 [R1+0x238], R30 ;  /* 0x0002381e01007387 */ /* 0x0005d80000100a00 */
[----:B------:R-:W-:Y:S01]  /*35930*/  STL.64 [R1+0x3d0], R24 ;  /* 0x0003d01801007387 */ /* 0x000fe20000100a00 */
[C---:B--2---:R-:W-:Y:S03]  /*35940*/  HMMA.1688.F32.TF32 R28, R220.reuse, R212, R20 ;  /* 0x000000d4dc1c723c */ /* 0x044fe60000081014 */
[----:B------:R2:W-:Y:S05]  /*35950*/  STL.64 [R1+0x3d8], R26 ;  /* 0x0003d81a01007387 */ /* 0x0005ea0000100a00 */
[C---:B------:R-:W-:Y:S08]  /*35960*/  HMMA.1688.F32.TF32 R20, R220.reuse, R204, R44 ;  /* 0x000000ccdc14723c */ /* 0x040ff0000008102c */
[C---:B--2---:R-:W-:Y:S08]  /*35970*/  HMMA.1688.F32.TF32 R24, R220.reuse, R208, R12 ;  /* 0x000000d0dc18723c */ /* 0x044ff0000008100c */
[C---:B------:R-:W-:Y:S08]  /*35980*/  HMMA.1688.F32.TF32 R12, R220.reuse, R200, R8 ;  /* 0x000000c8dc0c723c */ /* 0x040ff00000081008 */
[C---:B------:R-:W-:Y:S08]  /*35990*/  HMMA.1688.F32.TF32 R8, R220.reuse, R160, R4 ;  /* 0x000000a0dc08723c */ /* 0x040ff00000081004 */
        /* <DEDUP_REMOVED lines=24> */
[----:B--2---:R-:W-:Y:S03]  /*35b20*/  HMMA.1688.F32.TF32 R4, R220, R176, R228 ;  /* 0x000000b0dc04723c */ /* 0x004fe600000810e4 */
        /* <DEDUP_REMOVED lines=22> */
[----:B---3--:R-:W3:Y:S04]  /*35c90*/  LDL.LU R4, [R1+0x2a0] ;  /* 0x0002a00001047983 */ /* 0x008ee80000300800 */
[----:B------:R-:W3:Y:S04]  /*35ca0*/  LDL.LU R5, [R1+0x2a4] ;  /* 0x0002a40001057983 */ /* 0x000ee80000300800 */
[----:B----4-:R-:W3:Y:S04]  /*35cb0*/  LDL.LU R6, [R1+0x2a8] ;  /* 0x0002a80001067983 */ /* 0x010ee80000300800 */
        /* <DEDUP_REMOVED lines=74> */
[C---:B---3--:R-:W-:Y:S11]  /*36160*/  HMMA.1688.F32.TF32 R68, R220.reuse, R168, R68 ;  /* 0x000000a8dc44723c */ /* 0x048ff60000081044 */
[----:B------:R2:W-:Y:S04]  /*36170*/  STL.64 [R1+0x440], R232 ;  /* 0x000440e801007387 */ /* 0x0005e80000100a00 */
[----:B------:R3:W-:Y:S04]  /*36180*/  STL.64 [R1+0x448], R234 ;  /* 0x000448ea01007387 */ /* 0x0007e80000100a00 */
[----:B--2---:R-:W2:Y:S01]  /*36190*/  LDL.LU R232, [R1+0x220] ;  /* 0x0002200001e87983 */ /* 0x004ea20000300800 */
[----:B----4-:R-:W-:Y:S03]  /*361a0*/  HMMA.1688.F32.TF32 R220, R220, R164, R64 ;  /* 0x000000a4dcdc723c */ /* 0x010fe60000081040 */
[----:B------:R-:W2:Y:S04]  /*361b0*/  LDL.LU R233, [R1+0x224] ;  /* 0x0002240001e97983 */ /* 0x000ea80000300800 */
[----:B---3--:R-:W2:Y:S04]  /*361c0*/  LDL.LU R234, [R1+0x228] ;  /* 0x0002280001ea7983 */ /* 0x008ea80000300800 */
[----:B------:R-:W2:Y:S04]  /*361d0*/  LDL.LU R235, [R1+0x22c] ;  /* 0x00022c0001eb7983 */ /* 0x000ea80000300800 */
[----:B------:R-:W-:Y:S04]  /*361e0*/  STL.64 [R1+0x430], R68 ;  /* 0x0004304401007387 */ /* 0x000fe80000100a00 */
[----:B------:R3:W-:Y:S04]  /*361f0*/  STL.64 [R1+0x438], R70 ;  /* 0x0004384601007387 */ /* 0x0007e80000100a00 */
[----:B---3--:R-:W3:Y:S04]  /*36200*/  LDL.LU.64 R70, [R1+0x1a98] ;  /* 0x001a980001467983 */ /* 0x008ee80000300a00 */
[----:B------:R-:W4:Y:S04]  /*36210*/  LDL.LU.64 R68, [R1+0x1a90] ;  /* 0x001a900001447983 */ /* 0x000f280000300a00 */
[----:B------:R-:W2:Y:S04]  /*36220*/  LDL.LU.64 R66, [R1+0x1a88] ;  /* 0x001a880001427983 */ /* 0x000ea80000300a00 */
[----:B------:R-:W2:Y:S04]  /*36230*/  LDL.LU.64 R64, [R1+0x1a80] ;  /* 0x001a800001407983 */ /* 0x000ea80000300a00 */
[----:B------:R1:W-:Y:S04]  /*36240*/  STL.64 [R1+0x400], R220 ;  /* 0x000400dc01007387 */ /* 0x0003e80000100a00 */
[----:B------:R1:W-:Y:S04]  /*36250*/  STL.64 [R1+0x408], R222 ;  /* 0x000408de01007387 */ /* 0x0003e80000100a00 */
[----:B-1----:R-:W2:Y:S04]  /*36260*/  LDL.LU R220, [R1+0x280] ;  /* 0x0002800001dc7983 */ /* 0x002ea80000300800 */
[----:B------:R-:W2:Y:S04]  /*36270*/  LDL.LU R221, [R1+0x284] ;  /* 0x0002840001dd7983 */ /* 0x000ea80000300800 */
[----:B------:R-:W2:Y:S04]  /*36280*/  LDL.LU R222, [R1+0x288] ;  /* 0x0002880001de7983 */ /* 0x000ea80000300800 */
[----:B------:R-:W2:Y:S01]  /*36290*/  LDL.LU R223, [R1+0x28c] ;  /* 0x00028c0001df7983 */ /* 0x000ea20000300800 */
[C---:B------:R-:W-:Y:S08]  /*362a0*/  HMMA.1688.F32.TF32 R72, R244.reuse, R216, R72 ;  /* 0x000000d8f448723c */ /* 0x040ff00000081048 */
[C---:B------:R-:W-:Y:S08]  /*362b0*/  HMMA.1688.F32.TF32 R52, R244.reuse, R212, R52 ;  /* 0x000000d4f434723c */ /* 0x040ff00000081034 */
[C---:B------:R-:W-:Y:S03]  /*362c0*/  HMMA.1688.F32.TF32 R228, R244.reuse, R208, R228 ;  /* 0x000000d0f4e4723c */ /* 0x040fe600000810e4 */
        /* <DEDUP_REMOVED lines=8> */
[----:B------:R1:W-:Y:S04]  /*36350*/  STL.64 [R1+0x3a0], R228 ;  /* 0x0003a0e401007387 */ /* 0x0003e80000100a00 */
[----:B------:R-:W-:Y:S04]  /*36360*/  STL.64 [R1+0x3a8], R230 ;  /* 0x0003a8e601007387 */ /* 0x000fe80000100a00 */
[----:B-1----:R-:W3:Y:S04]  /*36370*/  LDL.LU R228, [R1+0x210] ;  /* 0x0002100001e47983 */ /* 0x002ee80000300800 */
[----:B------:R-:W3:Y:S01]  /*36380*/  LDL.LU R229, [R1+0x214] ;  /* 0x0002140001e57983 */ /* 0x000ee20000300800 */
[C---:B------:R-:W-:Y:S08]  /*36390*/  HMMA.1688.F32.TF32 R48, R244.reuse, R204, R48 ;  /* 0x000000ccf430723c */ /* 0x040ff00000081030 */
[C---:B------:R-:W-:Y:S08]  /*363a0*/  HMMA.1688.F32.TF32 R60, R244.reuse, R200, R60 ;  /* 0x000000c8f43c723c */ /* 0x040ff0000008103c */
[----:B------:R-:W-:Y:S08]  /*363b0*/  HMMA.1688.F32.TF32 R40, R244, R160, R40 ;  /* 0x000000a0f428723c */ /* 0x000ff00000081028 */
[C---:B------:R-:W-:Y:S08]  /*363c0*/  HMMA.1688.F32.TF32 R144, R240.reuse, R216, R144 ;  /* 0x000000d8f090723c */ /* 0x040ff00000081090 */
[----:B------:R-:W-:Y:S01]  /*363d0*/  HMMA.1688.F32.TF32 R148, R240, R212, R148 ;  /* 0x000000d4f094723c */ /* 0x000fe20000081094 */
[----:B------:R-:W-:Y:S04]  /*363e0*/  LDS R240, [R0+UR12+0xc380] ;  /* 0x00c3800c00f07984 */ /* 0x000fe80008000800 */
[----:B------:R-:W-:Y:S04]  /*363f0*/  LDS R242, [R0+UR12+0xd380] ;  /* 0x00d3800c00f27984 */ /* 0x000fe80008000800 */
[----:B------:R-:W-:Y:S01]  /*36400*/  LDS R241, [R3+UR12+0xc380] ;  /* 0x00c3800c03f17984 */ /* 0x000fe20008000800 */
[C---:B------:R-:W-:Y:S03]  /*36410*/  HMMA.1688.F32.TF32 R36, R244.reuse, R156, R36 ;  /* 0x0000009cf424723c */ /* 0x040fe60000081024 */
[----:B------:R-:W1:Y:S05]  /*36420*/  LDS R243, [R3+UR12+0xd380] ;  /* 0x00d3800c03f37984 */ /* 0x000e6a0008000800 */
[C---:B------:R-:W-:Y:S01]  /*36430*/  HMMA.1688.F32.TF32 R28, R244.reuse, R196, R28 ;  /* 0x000000c4f41c723c */ /* 0x040fe2000008101c */
[----:B------:R-:W-:Y:S04]  /*36440*/  STL.64 [R1+0x390], R48 ;  /* 0x0003903001007387 */ /* 0x000fe80000100a00 */
[----:B------:R1:W-:Y:S03]  /*36450*/  STL.64 [R1+0x398], R50 ;  /* 0x0003983201007387 */ /* 0x0003e60000100a00 */
[C---:B------:R-:W-:Y:S01]  /*36460*/  HMMA.1688.F32.TF32 R24, R244.reuse, R192, R24 ;  /* 0x000000c0f418723c */ /* 0x040fe20000081018 */
[----:B-1----:R-:W3:Y:S07]  /*36470*/  LDL.LU.64 R50, [R1+0x1a58] ;  /* 0x001a580001327983 */ /* 0x002eee0000300a00 */
[C---:B------:R-:W-:Y:S01]  /*36480*/  HMMA.1688.F32.TF32 R20, R244.reuse, R188, R20 ;  /* 0x000000bcf414723c */ /* 0x040fe20000081014 */
[----:B------:R-:W3:Y:S04]  /*36490*/  LDL.LU.64 R48, [R1+0x1a50] ;  /* 0x001a500001307983 */ /* 0x000ee80000300a00 */
[----:B------:R-:W-:Y:S04]  /*364a0*/  STL.64 [R1+0x380], R60 ;  /* 0x0003803c01007387 */ /* 0x000fe80000100a00 */
[----:B------:R1:W-:Y:S01]  /*364b0*/  STL.64 [R1+0x388], R62 ;  /* 0x0003883e01007387 */ /* 0x0003e20000100a00 */
[C---:B------:R-:W-:Y:S03]  /*364c0*/  HMMA.1688.F32.TF32 R12, R244.reuse, R184, R12 ;  /* 0x000000b8f40c723c */ /* 0x040fe6000008100c */
        /* <DEDUP_REMOVED lines=14> */
[C---:B------:R-:W-:Y:S03]  /*365b0*/  HMMA.1688.F32.TF32 R4, R244.reuse, R172, R4 ;  /* 0x000000acf404723c */ /* 0x040fe60000081004 */
[----:B-1----:R-:W4:Y:S04]  /*365c0*/  LDL.LU.64 R30, [R1+0x1a18] ;  /* 0x001a1800011e7983 */ /* 0x002f280000300a00 */
[----:B------:R-:W4:Y:S04]  /*365d0*/  LDL.LU.64 R28, [R1+0x1a10] ;  /* 0x001a1000011c7983 */ /* 0x000f280000300a00 */
[----:B------:R-:W-:Y:S04]  /*365e0*/  STL.64 [R1+0x300], R24 ;  /* 0x0003001801007387 */ /* 0x000fe80000100a00 */
[----:B------:R1:W-:Y:S01]  /*365f0*/  STL.64 [R1+0x308], R26 ;  /* 0x0003081a01007387 */ /* 0x0003e20000100a00 */
[----:B------:R-:W-:Y:S03]  /*36600*/  HMMA.1688.F32.TF32 R248, R244, R168, R248 ;  /* 0x000000a8f4f8723c */ /* 0x000fe600000810f8 */
[----:B-1----:R-:W4:Y:S04]  /*36610*/  LDL.LU.64 R26, [R1+0x1a08] ;  /* 0x001a0800011a7983 */ /* 0x002f280000300a00 */
[----:B------:R-:W4:Y:S04]  /*36620*/  LDL.LU.64 R24, [R1+0x1a00] ;  /* 0x001a000001187983 */ /* 0x000f280000300a00 */
[----:B------:R-:W-:Y:S04]  /*36630*/  STL.64 [R1+0x2f0], R20 ;  /* 0x0002f01401007387 */ /* 0x000fe80000100a00 */
[----:B------:R1:W-:Y:S01]  /*36640*/  STL.64 [R1+0x2f8], R22 ;  /* 0x0002f81601007387 */ /* 0x0003e20000100a00 */
[----:B------:R-:W-:Y:S03]  /*36650*/  HMMA.1688.F32.TF32 R224, R240, R216, R224 ;  /* 0x000000d8f0e0723c */ /* 0x000fe600000810e0 */
[----:B-1----:R-:W4:Y:S04]  /*36660*/  LDL.LU.64 R22, [R1+0x19f8] ;  /* 0x0019f80001167983 */ /* 0x002f280000300a00 */
[----:B------:R-:W4:Y:S01]  /*36670*/  LDL.LU.64 R20, [R1+0x19f0] ;  /* 0x0019f00001147983 */ /* 0x000f220000300a00 */
[----:B--2---:R-:W-:Y:S03]  /*36680*/  HMMA.1688.F32.TF32 R244, R244, R164, R220 ;  /* 0x000000a4f4f4723c */ /* 0x004fe600000810dc */
[----:B------:R-:W-:Y:S04]  /*36690*/  STL.64 [R1+0x2e0], R12 ;  /* 0x0002e00c01007387 */ /* 0x000fe80000100a00 */
[----:B------:R1:W-:Y:S01]  /*366a0*/  STL.64 [R1+0x2e8], R14 ;  /* 0x0002e80e01007387 */ /* 0x0003e20000100a00 */
[C---:B------:R-:W-:Y:S03]  /*366b0*/  HMMA.1688.F32.TF32 R220, R240.reuse, R212, R32 ;  /* 0x000000d4f0dc723c */ /* 0x040fe60000081020 */
[----:B-1----:R-:W2:Y:S04]  /*366c0*/  LDL.LU.64 R14, [R1+0x19e8] ;  /* 0x0019e800010e7983 */ /* 0x002ea80000300a00 */
[----:B------:R-:W2:Y:S01]  /*366d0*/  LDL.LU.64 R12, [R1+0x19e0] ;  /* 0x0019e000010c7983 */ /* 0x000ea20000300a00 */
[C---:B------:R-:W-:Y:S03]  /*366e0*/  HMMA.1688.F32.TF32 R32, R240.reuse, R208, R16 ;  /* 0x000000d0f020723c */ /* 0x040fe60000081010 */
        /* <DEDUP_REMOVED lines=15> */
[----:B------:R-:W-:Y:S01]  /*367e0*/  IMAD.MOV.U32 R230, RZ, RZ, R252 ;  /* 0x000000ffffe67224 */ /* 0x000fe200078e00fc */
[----:B------:R-:W-:-:S02]  /*367f0*/  MOV R231, R2 ;  /* 0x0000000200e77202 */ /* 0x000fc40000000f00 */
[----:B-1----:R-:W2:Y:S04]  /*36800*/  LDL.LU.64 R250, [R1+0x19a8] ;  /* 0x0019a80001fa7983 */ /* 0x002ea80000300a00 */
[----:B------:R-:W2:Y:S04]  /*36810*/  LDL.LU.64 R248, [R1+0x19a0] ;  /* 0x0019a00001f87983 */ /* 0x000ea80000300a00 */
[----:B------:R-:W-:Y:S04]  /*36820*/  STL.64 [R1+0x290], R244 ;  /* 0x000290f401007387 */ /* 0x000fe80000100a00 */
[----:B------:R-:W-:Y:S04]  /*36830*/  STL.64 [R1+0x298], R246 ;  /* 0x000298f601007387 */ /* 0x000fe80000100a00 */
[----:B------:R-:W-:Y:S04]  /*36840*/  STL.64 [R1+0x280], R224 ;  /* 0x000280e001007387 */ /* 0x000fe80000100a00 */
[----:B------:R-:W-:Y:S04]  /*36850*/  STL.64 [R1+0x288], R226 ;  /* 0x000288e201007387 */ /* 0x000fe80000100a00 */
[----:B------:R-:W-:Y:S01]  /*36860*/  STL.64 [R1+0x270], R220 ;  /* 0x000270dc01007387 */ /* 0x000fe20000100a00 */
[----:B------:R-:W-:-:S03]  /*36870*/  IMAD.MOV.U32 R2, RZ, RZ, R18 ;  /* 0x000000ffff027224 */ /* 0x000fc600078e0012 */
[----:B------:R-:W-:Y:S01]  /*36880*/  STL.64 [R1+0x278], R222 ;  /* 0x000278de01007387 */ /* 0x000fe20000100a00 */
[----:B------:R-:W-:-:S03]  /*36890*/  IMAD.MOV.U32 R252, RZ, RZ, R19 ;  /* 0x000000fffffc7224 */ /* 0x000fc600078e0013 */
[----:B------:R-:W-:Y:S04]  /*368a0*/  STL.64 [R1+0x260], R32 ;  /* 0x0002602001007387 */ /* 0x000fe80000100a00 */
[----:B------:R-:W-:Y:S04]  /*368b0*/  STL.64 [R1+0x268], R34 ;  /* 0x0002682201007387 */ /* 0x000fe80000100a00 */
[----:B------:R1:W-:Y:S04]  /*368c0*/  STL.64 [R1+0x250], R16 ;  /* 0x0002501001007387 */ /* 0x0003e80000100a00 */
[----:B------:R-:W-:Y:S04]  /*368d0*/  LDS R220, [R0+UR12+0xe000] ;  /* 0x00e0000c00dc7984 */ /* 0x000fe80008000800 */
[----:B------:R-:W-:Y:S01]  /*368e0*/  LDS R222, [R0+UR12+0xf000] ;  /* 0x00f0000c00de7984 */ /* 0x000fe20008000800 */
[C---:B-1----:R-:W-:Y:S03]  /*368f0*/  HMMA.1688.F32.TF32 R16, R240.reuse, R200, R232 ;  /* 0x000000c8f010723c */ /* 0x042fe600000810e8 */
[----:B------:R-:W-:Y:S04]  /*36900*/  STL [R1+0x16ec], R252 ;  /* 0x0016ecfc01007387 */ /* 0x000fe80000100800 */
[----:B------:R-:W-:Y:S04]  /*36910*/  STL [R1+0x16e8], R2 ;  /* 0x0016e80201007387 */ /* 0x000fe80000100800 */
[----:B------:R-:W2:Y:S04]  /*36920*/  LDL.LU R224, [R1+0x200] ;  /* 0x0002000001e07983 */ /* 0x000ea80000300800 */
[----:B------:R-:W-:Y:S04]  /*36930*/  LDS R221, [R3+UR12+0xe000] ;  /* 0x00e0000c03dd7984 */ /* 0x000fe80008000800 */
[----:B------:R-:W1:Y:S04]  /*36940*/  LDS R223, [R3+UR12+0xf000] ;  /* 0x00f0000c03df7984 */ /* 0x000e680008000800 */
[----:B------:R-:W-:Y:S04]  /*36950*/  STL.64 [R1+0x240], R16 ;  /* 0x0002401001007387 */ /* 0x000fe80000100a00 */
[----:B------:R3:W-:Y:S04]  /*36960*/  STL.64 [R1+0x248], R18 ;  /* 0x0002481201007387 */ /* 0x0007e80000100a00 */
[----:B------:R-:W2:Y:S04]  /*36970*/  LDL.LU R225, [R1+0x204] ;  /* 0x0002040001e17983 */ /* 0x000ea80000300800 */
[----:B------:R-:W2:Y:S01]  /*36980*/  LDL.LU R226, [R1+0x208] ;  /* 0x0002080001e27983 */ /* 0x000ea20000300800 */
[----:B---3--:R-:W-:Y:S03]  /*36990*/  HMMA.1688.F32.TF32 R16, R240, R160, R228 ;  /* 0x000000a0f010723c */ /* 0x008fe600000810e4 */
[----:B------:R-:W2:Y:S04]  /*369a0*/  LDL.LU R227, [R1+0x20c] ;  /* 0x00020c0001e37983 */ /* 0x000ea80000300800 */
[----:B------:R-:W3:Y:S04]  /*369b0*/  LDL.LU R32, [R1+0x1e0] ;  /* 0x0001e00001207983 */ /* 0x000ee80000300800 */
[----:B------:R-:W3:Y:S04]  /*369c0*/  LDL.LU R33, [R1+0x1e4] ;  /* 0x0001e40001217983 */ /* 0x000ee80000300800 */
[----:B------:R-:W3:Y:S04]  /*369d0*/  LDL.LU R34, [R1+0x1e8] ;  /* 0x0001e80001227983 */ /* 0x000ee80000300800 */
[----:B------:R-:W3:Y:S01]  /*369e0*/  LDL.LU R35, [R1+0x1ec] ;  /* 0x0001ec0001237983 */ /* 0x000ee20000300800 */
[----:B------:R-:W-:Y:S01]  /*369f0*/  MOV R217, R16 ;  /* 0x0000001000d97202 */ /* 0x000fe20000000f00 */
[----:B------:R-:W-:-:S02]  /*36a00*/  IMAD.MOV.U32 R216, RZ, RZ, R17 ;  /* 0x000000ffffd87224 */ /* 0x000fc400078e0011 */
[----:B------:R-:W4:Y:S01]  /*36a10*/  LDL.LU R16, [R1+0x1a0] ;  /* 0x0001a00001107983 */ /* 0x000f220000300800 */
[----:B------:R-:W-:Y:S01]  /*36a20*/  IMAD.MOV.U32 R213, RZ, RZ, R18 ;  /* 0x000000ffffd57224 */ /* 0x000fe200078e0012 */
[----:B------:R-:W-:Y:S02]  /*36a30*/  MOV R212, R19 ;  /* 0x0000001300d47202 */ /* 0x000fe40000000f00 */
        /* <DEDUP_REMOVED lines=22> */
[----:B------:R1:W-:Y:S01]  /*36ba0*/  STL [R1+0x16f0], R217 ;  /* 0x0016f0d901007387 */ /* 0x0003e20000100800 */
[C---:B--2---:R-:W-:Y:S08]  /*36bb0*/  HMMA.1688.F32.TF32 R224, R240.reuse, R156, R224 ;  /* 0x0000009cf0e0723c */ /* 0x044ff000000810e0 */
[C---:B---3--:R-:W-:Y:S11]  /*36bc0*/  HMMA.1688.F32.TF32 R32, R240.reuse, R196, R32 ;  /* 0x000000c4f020723c */ /* 0x048ff60000081020 */
[----:B------:R-:W-:Y:S01]  /*36bd0*/  IMAD.MOV.U32 R208, RZ, RZ, R225 ;  /* 0x000000ffffd07224 */ /* 0x000fe200078e00e1 */
[----:B----4-:R-:W-:Y:S01]  /*36be0*/  HMMA.1688.F32.TF32 R16, R240, R192, R16 ;  /* 0x000000c0f010723c */ /* 0x010fe20000081010 */
[----:B------:R-:W-:Y:S01]  /*36bf0*/  IMAD.MOV.U32 R209, RZ, RZ, R224 ;  /* 0x000000ffffd17224 */ /* 0x000fe200078e00e0 */
[----:B------:R-:W-:Y:S01]  /*36c00*/  MOV R205, R226 ;  /* 0x000000e200cd7202 */ /* 0x000fe20000000f00 */
[----:B------:R-:W-:-:S02]  /*36c10*/  IMAD.MOV.U32 R204, RZ, RZ, R227 ;  /* 0x000000ffffcc7224 */ /* 0x000fc400078e00e3 */
[----:B------:R-:W2:Y:S03]  /*36c20*/  LDL.LU.64 R226, [R1+0x1998] ;  /* 0x0019980001e27983 */ /* 0x000ea60000300a00 */
[----:B------:R-:W-:Y:S01]  /*36c30*/  HMMA.1688.F32.TF32 R236, R240, R188, R236 ;  /* 0x000000bcf0ec723c */ /* 0x000fe200000810ec */
[----:B------:R-:W2:Y:S01]  /*36c40*/  LDL.LU.64 R224, [R1+0x1990] ;  /* 0x0019900001e07983 */ /* 0x000ea20000300a00 */
[----:B------:R-:W-:Y:S01]  /*36c50*/  IMAD.MOV.U32 R197, RZ, RZ, R34 ;  /* 0x000000ffffc57224 */ /* 0x000fe200078e0022 */
[----:B------:R-:W-:Y:S01]  /*36c60*/  MOV R157, R33 ;  /* 0x00000021009d7202 */ /* 0x000fe20000000f00 */
[----:B------:R-:W-:Y:S01]  /*36c70*/  IMAD.MOV.U32 R196, RZ, RZ, R35 ;  /* 0x000000ffffc47224 */ /* 0x000fe200078e0023 */
[----:B------:R-:W-:Y:S01]  /*36c80*/  STL [R1+0x1704], R208 ;  /* 0x001704d001007387 */ /* 0x000fe20000100800 */
[----:B------:R-:W-:-:S05]  /*36c90*/  IMAD.MOV.U32 R156, RZ, RZ, R32 ;  /* 0x000000ffff9c7224 */ /* 0x000fca00078e0020 */
[----:B------:R-:W-:Y:S01]  /*36ca0*/  MOV R192, R19 ;  /* 0x0000001300c07202 */ /* 0x000fe20000000f00 */
[----:B------:R3:W-:Y:S01]  /*36cb0*/  STL [R1+0x1700], R209 ;  /* 0x001700d101007387 */ /* 0x0007e20000100800 */
[----:B------:R-:W-:Y:S01]  /*36cc0*/  IMAD.MOV.U32 R193, RZ, RZ, R18 ;  /* 0x000000ffffc17224 */ /* 0x000fe200078e0012 */
[----:B------:R-:W-:Y:S02]  /*36cd0*/  MOV R160, R16 ;  /* 0x0000001000a07202 */ /* 0x000fe40000000f00 */
[----:B------:R-:W4:Y:S01]  /*36ce0*/  LDL.LU.64 R34, [R1+0x1988] ;  /* 0x0019880001227983 */ /* 0x000f220000300a00 */
[----:B------:R-:W-:-:S03]  /*36cf0*/  IMAD.MOV.U32 R161, RZ, RZ, R17 ;  /* 0x000000ffffa17224 */ /* 0x000fc600078e0011 */
[----:B------:R-:W4:Y:S01]  /*36d00*/  LDL.LU.64 R32, [R1+0x1980] ;  /* 0x0019800001207983 */ /* 0x000f220000300a00 */
[----:B------:R-:W-:Y:S03]  /*36d10*/  HMMA.1688.F32.TF32 R232, R240, R184, R232 ;  /* 0x000000b8f0e8723c */ /* 0x000fe600000810e8 */
[----:B------:R-:W2:Y:S01]  /*36d20*/  LDL.LU.64 R18, [R1+0x1978] ;  /* 0x0019780001127983 */ /* 0x000ea20000300a00 */
[----:B------:R-:W-:Y:S01]  /*36d30*/  MOV R189, R238 ;  /* 0x000000ee00bd7202 */ /* 0x000fe20000000f00 */
[----:B------:R-:W-:Y:S02]  /*36d40*/  IMAD.MOV.U32 R188, RZ, RZ, R239 ;  /* 0x000000ffffbc7224 */ /* 0x000fe400078e00ef */
[----:B------:R-:W2:Y:S01]  /*36d50*/  LDL.LU.64 R16, [R1+0x1970] ;  /* 0x0019700001107983 */ /* 0x000ea20000300a00 */
[----:B------:R-:W-:Y:S02]  /*36d60*/  IMAD.MOV.U32 R201, RZ, RZ, R236 ;  /* 0x000000ffffc97224 */ /* 0x000fe400078e00ec */
[----:B------:R-:W-:Y:S01]  /*36d70*/  IMAD.MOV.U32 R200, RZ, RZ, R237 ;  /* 0x000000ffffc87224 */ /* 0x000fe200078e00ed */
[----:B------:R-:W2:Y:S04]  /*36d80*/  LDL.LU.64 R238, [R1+0x1968] ;  /* 0x0019680001ee7983 */ /* 0x000ea80000300a00 */
[----:B------:R-:W2:Y:S04]  /*36d90*/  LDL.LU.64 R236, [R1+0x1960] ;  /* 0x0019600001ec7983 */ /* 0x000ea80000300a00 */
[----:B------:R-:W-:Y:S01]  /*36da0*/  IMAD.MOV.U32 R252, RZ, RZ, R234 ;  /* 0x000000fffffc7224 */ /* 0x000fe200078e00ea */
[----:B-1----:R-:W-:Y:S01]  /*36db0*/  MOV R217, R233 ;  /* 0x000000e900d97202 */ /* 0x002fe20000000f00 */
[----:B------:R-:W-:-:S02]  /*36dc0*/  IMAD.MOV.U32 R2, RZ, RZ, R235 ;  /* 0x000000ffff027224 */ /* 0x000fc400078e00eb */
[----:B------:R-:W-:Y:S01]  /*36dd0*/  IMAD.MOV.U32 R216, RZ, RZ, R232 ;  /* 0x000000ffffd87224 */ /* 0x000fe200078e00e8 */
[----:B------:R-:W4:Y:S01]  /*36de0*/  LDL.LU.64 R234, [R1+0x1958] ;  /* 0x0019580001ea7983 */ /* 0x000f220000300a00 */
[----:B------:R-:W-:Y:S03]  /*36df0*/  HMMA.1688.F32.TF32 R228, R240, R180, R228 ;  /* 0x000000b4f0e4723c */ /* 0x000fe600000810e4 */
[----:B------:R-:W4:-:S15]  /*36e00*/  LDL.LU.64 R232, [R1+0x1950] ;  /* 0x0019500001e87983 */ /* 0x000f1e0000300a00 */
[----:B------:R-:W-:Y:S01]  /*36e10*/  NOP ;  /* 0x0000000000007918 */ /* 0x000fe20000000000 */
[----:B------:R-:W-:Y:S01]  /*36e20*/  IMAD.MOV.U32 R212, RZ, RZ, R230 ;  /* 0x000000ffffd47224 */ /* 0x000fe200078e00e6 */
[----:B------:R-:W-:Y:S01]  /*36e30*/  MOV R213, R231 ;  /* 0x000000e700d57202 */ /* 0x000fe20000000f00 */
[----:B---3--:R-:W-:Y:S01]  /*36e40*/  IMAD.MOV.U32 R209, RZ, RZ, R229 ;  /* 0x000000ffffd17224 */ /* 0x008fe200078e00e5 */
[----:B------:R-:W-:Y:S01]  /*36e50*/  MOV R208, R228 ;  /* 0x000000e400d07202 */ /* 0x000fe20000000f00 */
[----:B------:R-:W3:Y:S04]  /*36e60*/  LDL.LU.64 R230, [R1+0x1948] ;  /* 0x0019480001e67983 */ /* 0x000ee80000300a00 */
[----:B------:R-:W3:Y:S01]  /*36e70*/  LDL.LU.64 R228, [R1+0x1940] ;  /* 0x0019400001e47983 */ /* 0x000ee20000300a00 */
[----:B------:R-:W-:-:S15]  /*36e80*/  HMMA.1688.F32.TF32 R244, R240, R176, R244 ;  /* 0x000000b0f0f4723c */ /* 0x000fde00000810f4 */
[----:B------:R-:W-:-:S04]  /*36e90*/  NOP ;  /* 0x0000000000007918 */ /* 0x000fc80000000000 */
[----:B------:R-:W-:Y:S01]  /*36ea0*/  IMAD.MOV.U32 R185, RZ, RZ, R244 ;  /* 0x000000ffffb97224 */ /* 0x000fe200078e00f4 */
[----:B------:R-:W-:Y:S01]  /*36eb0*/  MOV R181, R246 ;  /* 0x000000f600b57202 */ /* 0x000fe20000000f00 */
[----:B------:R-:W-:Y:S02]  /*36ec0*/  IMAD.MOV.U32 R184, RZ, RZ, R245 ;  /* 0x000000ffffb87224 */ /* 0x000fe400078e00f5 */
[----:B------:R-:W-:Y:S01]  /*36ed0*/  IMAD.MOV.U32 R180, RZ, RZ, R247 ;  /* 0x000000ffffb47224 */ /* 0x000fe200078e00f7 */
[C---:B--2---:R-:W-:Y:S08]  /*36ee0*/  HMMA.1688.F32.TF32 R236, R240.reuse, R164, R236 ;  /* 0x000000a4f0ec723c */ /* 0x044ff000000810ec */
[----:B----4-:R-:W-:-:S15]  /*36ef0*/  HMMA.1688.F32.TF32 R244, R240, R168, R232 ;  /* 0x000000a8f0f4723c */ /* 0x010fde00000810e8 */
[----:B------:R-:W-:-:S04]  /*36f00*/  NOP ;  /* 0x0000000000007918 */ /* 0x000fc80000000000 */
[----:B------:R1:W-:Y:S04]  /*36f10*/  STL.64 [R1+0x15e8], R246 ;  /* 0x0015e8f601007387 */ /* 0x0003e80000100a00 */
[----:B------:R2:W-:Y:S01]  /*36f20*/  STL.64 [R1+0x15e0], R244 ;  /* 0x0015e0f401007387 */ /* 0x0005e20000100a00 */
[----:B---3--:R-:W-:Y:S01]  /*36f30*/  HMMA.1688.F32.TF32 R228, R240, R172, R228 ;  /* 0x000000acf0e4723c */ /* 0x008fe200000810e4 */
[----:B------:R-:W-:Y:S01]  /*36f40*/  IMAD.MOV.U32 R240, RZ, RZ, R190 ;  /* 0x000000fffff07224 */ /* 0x000fe200078e00be */
[----:B------:R-:W-:Y:S01]  /*36f50*/  MOV R242, R194 ;  /* 0x000000c200f27202 */ /* 0x000fe20000000f00 */
[----:B------:R-:W-:Y:S02]  /*36f60*/  IMAD.MOV.U32 R241, RZ, RZ, R191 ;  /* 0x000000fffff17224 */ /* 0x000fe400078e00bf */
[----:B-1----:R-:W-:Y:S01]  /*36f70*/  IMAD.MOV.U32 R246, RZ, RZ, R186 ;  /* 0x000000fffff67224 */ /* 0x002fe200078e00ba */
[----:B------:R-:W-:-:S02]  /*36f80*/  MOV R247, R187 ;  /* 0x000000bb00f77202 */ /* 0x000fc40000000f00 */
[----:B--2---:R-:W-:Y:S01]  /*36f90*/  MOV R244, R182 ;  /* 0x000000b600f47202 */ /* 0x004fe20000000f00 */
[----:B------:R-:W-:Y:S01]  /*36fa0*/  IMAD.MOV.U32 R245, RZ, RZ, R183 ;  /* 0x000000fffff57224 */ /* 0x000fe200078e00b7 */
[----:B------:R-:W2:Y:S04]  /*36fb0*/  LDL.LU R182, [R1+0x193c] ;  /* 0x00193c0001b67983 */ /* 0x000ea80000300800 */
[----:B------:R-:W2:Y:S04]  /*36fc0*/  LDL.LU R183, [R1+0x1938] ;  /* 0x0019380001b77983 */ /* 0x000ea80000300800 */
[----:B------:R-:W3:Y:S01]  /*36fd0*/  LDL.LU R186, [R1+0x1934] ;  /* 0x0019340001ba7983 */ /* 0x000ee20000300800 */
[----:B------:R-:W-:-:S03]  /*36fe0*/  IMAD.MOV.U32 R243, RZ, RZ, R218 ;  /* 0x000000fffff37224 */ /* 0x000fc600078e00da */
[----:B------:R-:W3:Y:S04]  /*36ff0*/  LDL.LU R187, [R1+0x1930] ;  /* 0x0019300001bb7983 */ /* 0x000ee80000300800 */
[----:B------:R-:W4:Y:S04]  /*37000*/  LDL.LU R190, [R1+0x192c] ;  /* 0x00192c0001be7983 */ /* 0x000f280000300800 */
[----:B------:R-:W4:Y:S04]  /*37010*/  LDL.LU R191, [R1+0x1928] ;  /* 0x0019280001bf7983 */ /* 0x000f280000300800 */
[----:B------:R-:W2:Y:S04]  /*37020*/  LDL.LU R194, [R1+0x1924] ;  /* 0x0019240001c27983 */ /* 0x000ea80000300800 */
[----:B------:R-:W2:Y:S04]  /*37030*/  LDL.LU R218, [R1+0x1920] ;  /* 0x0019200001da7983 */ /* 0x000ea80000300800 */
[----:B------:R-:W-:Y:S04]  /*37040*/  STL.64 [R1+0x15f8], R238 ;  /* 0x0015f8ee01007387 */ /* 0x000fe80000100a00 */
[----:B------:R1:W-:Y:S02]  /*37050*/  STL.64 [R1+0x15f0], R236 ;  /* 0x0015f0ec01007387 */ /* 0x0003e40000100a00 */
[----:B-1----:R-:W-:-:S02]  /*37060*/  IMAD.MOV.U32 R236, RZ, RZ, R219 ;  /* 0x000000ffffec7224 */ /* 0x002fc400078e00db */
[----:B------:R-:W2:Y:S01]  /*37070*/  LDL.LU R219, [R1+0x191c] ;  /* 0x00191c0001db7983 */ /* 0x000ea20000300800 */
[----:B------:R-:W-:Y:S01]  /*37080*/  MOV R237, R158 ;  /* 0x0000009e00ed7202 */ /* 0x000fe20000000f00 */
[----:B------:R-:W-:Y:S02]  /*37090*/  IMAD.MOV.U32 R238, RZ, RZ, R214 ;  /* 0x000000ffffee7224 */ /* 0x000fe400078e00d6 */
[----:B------:R-:W3:Y:S01]  /*370a0*/  LDL.LU R158, [R1+0x1918] ;  /* 0x00191800019e7983 */ /* 0x000ee20000300800 */
[----:B------:R-:W-:-:S03]  /*370b0*/  IMAD.MOV.U32 R239, RZ, RZ, R215 ;  /* 0x000000ffffef7224 */ /* 0x000fc600078e00d7 */
[----:B------:R-:W3:Y:S04]  /*370c0*/  LDL.LU R214, [R1+0x1914] ;  /* 0x0019140001d67983 */ /* 0x000ee80000300800 */
[----:B------:R-:W3:Y:S01]  /*370d0*/  LDL.LU R215, [R1+0x1910] ;  /* 0x0019100001d77983 */ /* 0x000ee20000300800 */
[----:B--2---:R-:W-:-:S15]  /*370e0*/  HMMA.1688.F32.TF32 R16, R220, R218, R16 ;  /* 0x000000dadc10723c */ /* 0x004fde0000081010 */
[----:B------:R-:W-:-:S04]  /*370f0*/  NOP ;  /* 0x0000000000007918 */ /* 0x000fc80000000000 */
[----:B------:R1:W-:Y:S04]  /*37100*/  STL.64 [R1+0x1608], R18 ;  /* 0x0016081201007387 */ /* 0x0003e80000100a00 */
[----:B------:R2:W-:Y:S01]  /*37110*/  STL.64 [R1+0x1600], R16 ;  /* 0x0016001001007387 */ /* 0x0005e20000100a00 */
[----:B-1----:R-:W-:Y:S01]  /*37120*/  IMAD.MOV.U32 R18, RZ, RZ, R210 ;  /* 0x000000ffff127224 */ /* 0x002fe200078e00d2 */
[----:B------:R-:W-:Y:S02]  /*37130*/  MOV R19, R211 ;  /* 0x000000d300137202 */ /* 0x000fe40000000f00 */
[----:B--2---:R-:W-:Y:S01]  /*37140*/  MOV R16, R159 ;  /* 0x0000009f00107202 */ /* 0x004fe20000000f00 */
[----:B------:R-:W-:Y:S01]  /*37150*/  IMAD.MOV.U32 R17, RZ, RZ, R162 ;  /* 0x000000ffff117224 */ /* 0x000fe200078e00a2 */
[----:B------:R-:W2:Y:S04]  /*37160*/  LDL.LU R159, [R1+0x190c] ;  /* 0x00190c00019f7983 */ /* 0x000ea80000300800 */
[----:B------:R-:W2:Y:S04]  /*37170*/  LDL.LU R162, [R1+0x1908] ;  /* 0x0019080001a27983 */ /* 0x000ea80000300800 */
[----:B------:R-:W2:Y:S04]  /*37180*/  LDL.LU R210, [R1+0x1904] ;  /* 0x0019040001d27983 */ /* 0x000ea80000300800 */
[----:B------:R-:W2:Y:S01]  /*37190*/  LDL.LU R211, [R1+0x1900] ;  /* 0x0019000001d37983 */ /* 0x000ea20000300800 */
[----:B---3--:R-:W-:-:S15]  /*371a0*/  HMMA.1688.F32.TF32 R232, R220, R214, R32 ;  /* 0x000000d6dce8723c */ /* 0x008fde0000081020 */
[----:B------:R-:W-:-:S04]  /*371b0*/  NOP ;  /* 0x0000000000007918 */ /* 0x000fc80000000000 */
[----:B------:R1:W-:Y:S04]  /*371c0*/  STL.64 [R1+0x1618], R234 ;  /* 0x001618ea01007387 */ /* 0x0003e80000100a00 */
[----:B------:R3:W-:Y:S01]  /*371d0*/  STL.64 [R1+0x1610], R232 ;  /* 0x001610e801007387 */ /* 0x0007e20000100a00 */
[----:B-1----:R-:W-:Y:S01]  /*371e0*/  MOV R234, R206 ;  /* 0x000000ce00ea7202 */ /* 0x002fe20000000f00 */
[----:B------:R-:W-:Y:S02]  /*371f0*/  IMAD.MOV.U32 R235, RZ, RZ, R207 ;  /* 0x000000ffffeb7224 */ /* 0x000fe400078e00cf */
[----:B---3--:R-:W-:Y:S02]  /*37200*/  IMAD.MOV.U32 R232, RZ, RZ, R202 ;  /* 0x000000ffffe87224 */ /* 0x008fe400078e00ca */
[----:B------:R-:W3:Y:S01]  /*37210*/  LDL.LU R202, [R1+0x18fc] ;  /* 0x0018fc0001ca7983 */ /* 0x000ee20000300800 */
[----:B------:R-:W-:-:S03]  /*37220*/  IMAD.MOV.U32 R233, RZ, RZ, R203 ;  /* 0x000000ffffe97224 */ /* 0x000fc600078e00cb */
[----:B------:R-:W3:Y:S04]  /*37230*/  LDL.LU R203, [R1+0x18f8] ;  /* 0x0018f80001cb7983 */ /* 0x000ee80000300800 */
[----:B------:R-:W3:Y:S04]  /*37240*/  LDL.LU R206, [R1+0x18f4] ;  /* 0x0018f40001ce7983 */ /* 0x000ee80000300800 */
[----:B------:R-:W3:Y:S01]  /*37250*/  LDL.LU R207, [R1+0x18f0] ;  /* 0x0018f00001cf7983 */ /* 0x000ee20000300800 */
[----:B--2---:R-:W-:Y:S03]  /*37260*/  HMMA.1688.F32.TF32 R32, R220, R210, R224 ;  /* 0x000000d2dc20723c */ /* 0x004fe600000810e0 */
[----:B------:R-:W2:Y:S04]  /*37270*/  LDL.LU R224, [R1+0x60] ;  /* 0x0000600001e07983 */ /* 0x000ea80000300800 */
[----:B------:R-:W2:Y:S04]  /*37280*/  LDL.LU R225, [R1+0x64] ;  /* 0x0000640001e17983 */ /* 0x000ea80000300800 */
[----:B------:R-:W2:Y:S04]  /*37290*/  LDL.LU R226, [R1+0x68] ;  /* 0x0000680001e27983 */ /* 0x000ea80000300800 */
[----:B------:R-:W2:Y:S04]  /*372a0*/  LDL.LU R227, [R1+0x6c] ;  /* 0x00006c0001e37983 */ /* 0x000ea80000300800 */
[----:B------:R1:W-:Y:S04]  /*372b0*/  STL.64 [R1+0x1628], R34 ;  /* 0x0016282201007387 */ /* 0x0003e80000100a00 */
[----:B------:R4:W-:Y:S01]  /*372c0*/  STL.64 [R1+0x1620], R32 ;  /* 0x0016202001007387 */ /* 0x0009e20000100a00 */
[----:B-1----:R-:W-:-:S02]  /*372d0*/  IMAD.MOV.U32 R34, RZ, RZ, R199 ;  /* 0x000000ffff227224 */ /* 0x002fc400078e00c7 */
[----:B----4-:R-:W-:Y:S02]  /*372e0*/  IMAD.MOV.U32 R32, RZ, RZ, R163 ;  /* 0x000000ffff207224 */ /* 0x010fe400078e00a3 */
[----:B------:R-:W4:Y:S01]  /*372f0*/  LDL.LU R163, [R1+0x18ec] ;  /* 0x0018ec0001a37983 */ /* 0x000f220000300800 */
[----:B------:R-:W-:Y:S01]  /*37300*/  MOV R33, R198 ;  /* 0x000000c600217202 */ /* 0x000fe20000000f00 */
[----:B------:R-:W-:Y:S02]  /*37310*/  IMAD.MOV.U32 R35, RZ, RZ, R195 ;  /* 0x000000ffff237224 */ /* 0x000fe400078e00c3 */
[----:B------:R-:W4:Y:S04]  /*37320*/  LDL.LU R198, [R1+0x18e8] ;  /* 0x0018e80001c67983 */ /* 0x000f280000300800 */
[----:B------:R-:W4:Y:S04]  /*37330*/  LDL.LU R199, [R1+0x18e4] ;  /* 0x0018e40001c77983 */ /* 0x000f280000300800 */
[----:B------:R-:W4:Y:S01]  /*37340*/  LDL.LU R195, [R1+0x18e0] ;  /* 0x0018e00001c37983 */ /* 0x000f220000300800 */
[C---:B---3--:R-:W-:Y:S08]  /*37350*/  HMMA.1688.F32.TF32 R32, R220.reuse, R202, R32 ;  /* 0x000000cadc20723c */ /* 0x048ff00000081020 */
[----:B--2---:R-:W-:-:S15]  /*37360*/  HMMA.1688.F32.TF32 R224, R220, R206, R224 ;  /* 0x000000cedce0723c */ /* 0x004fde00000810e0 */
[----:B------:R-:W-:-:S04]  /*37370*/  NOP ;  /* 0x0000000000007918 */ /* 0x000fc80000000000 */
[----:B------:R-:W-:Y:S04]  /*37380*/  STL.64 [R1+0x1638], R226 ;  /* 0x001638e201007387 */ /* 0x000fe80000100a00 */
[----:B------:R1:W-:Y:S01]  /*37390*/  STL.64 [R1+0x1630], R224 ;  /* 0x001630e001007387 */ /* 0x0003e20000100a00 */
[C---:B----4-:R-:W-:Y:S03]  /*373a0*/  HMMA.1688.F32.TF32 R232, R220.reuse, R162, R232 ;  /* 0x000000a2dce8723c */ /* 0x050fe600000810e8 */
[----:B------:R-:W-:Y:S04]  /*373b0*/  STL.64 [R1+0x50], R32 ;  /* 0x0000502001007387 */ /* 0x000fe80000100a00 */
[----:B------:R2:W-:Y:S01]  /*373c0*/  STL.64 [R1+0x58], R34 ;  /* 0x0000582201007387 */ /* 0x0005e20000100a00 */
[C---:B-1----:R-:W-:Y:S08]  /*373d0*/  HMMA.1688.F32.TF32 R224, R220.reuse, R158, R16 ;  /* 0x0000009edce0723c */ /* 0x042ff00000081010 */
[C---:B--2---:R-:W-:Y:S08]  /*373e0*/  HMMA.1688.F32.TF32 R32, R220.reuse, R198, R236 ;  /* 0x000000c6dc20723c */ /* 0x044ff000000810ec */
        /* <DEDUP_REMOVED lines=12> */
[----:B------:R-:W-:Y:S01]  /*374b0*/  HMMA.1688.F32.TF32 R4, R220, R178, R8 ;  /* 0x000000b2dc04723c */ /* 0x000fe20000081008 */
[----:B------:R-:W-:Y:S04]  /*374c0*/  STL.64 [R1+0x20], R224 ;  /* 0x000020e001007387 */ /* 0x000fe80000100a00 */
[----:B------:R-:W-:Y:S01]  /*374d0*/  STL.64 [R1+0x28], R226 ;  /* 0x000028e201007387 */ /* 0x000fe20000100a00 */
[----:B------:R-:W-:-:S03]  /*374e0*/  MOV R240, R40 ;  /* 0x0000002800f07202 */ /* 0x000fc60000000f00 */
[----:B------:R-:W-:Y:S04]  /*374f0*/  STL.64 [R1+0x10], R32 ;  /* 0x0000102001007387 */ /* 0x000fe80000100a00 */
[----:B------:R-:W-:Y:S04]  /*37500*/  STL.64 [R1+0x18], R34 ;  /* 0x0000182201007387 */ /* 0x000fe80000100a00 */
[----:B------:R1:W-:Y:S01]  /*37510*/  STL.64 [R1], R16 ;  /* 0x0000001001007387 */ /* 0x0003e20000100a00 */
[----:B------:R-:W-:-:S03]  /*37520*/  IMAD.MOV.U32 R241, RZ, RZ, R41 ;  /* 0x000000fffff17224 */ /* 0x000fc600078e0029 */
[----:B------:R2:W-:Y:S01]  /*37530*/  STL.64 [R1+0x8], R18 ;  /* 0x0000081201007387 */ /* 0x0005e20000100a00 */
[----:B------:R-:W-:-:S03]  /*37540*/  IMAD.MOV.U32 R242, RZ, RZ, R42 ;  /* 0x000000fffff27224 */ /* 0x000fc600078e002a */
[----:B------:R-:W3:Y:S01]  /*37550*/  LDL.LU R40, [R1+0x18dc] ;  /* 0x0018dc0001287983 */ /* 0x000ee20000300800 */
[----:B------:R-:W-:-:S03]  /*37560*/  MOV R243, R43 ;  /* 0x0000002b00f37202 */ /* 0x000fc60000000f00 */
[----:B------:R-:W-:Y:S01]  /*37570*/  STL.64 [R1+0x7d0], R4 ;  /* 0x0007d00401007387 */ /* 0x000fe20000100a00 */
[----:B------:R-:W-:-:S03]  /*37580*/  IMAD.MOV.U32 R236, RZ, RZ, R36 ;  /* 0x000000ffffec7224 */ /* 0x000fc600078e0024 */
[----:B------:R-:W-:Y:S01]  /*37590*/  STL.64 [R1+0x7d8], R6 ;  /* 0x0007d80601007387 */ /* 0x000fe20000100a00 */
[----:B------:R-:W-:-:S03]  /*375a0*/  IMAD.MOV.U32 R237, RZ, RZ, R37 ;  /* 0x000000ffffed7224 */ /* 0x000fc600078e0025 */
[----:B------:R-:W3:Y:S01]  /*375b0*/  LDL.LU R41, [R1+0x18d8] ;  /* 0x0018d80001297983 */ /* 0x000ee20000300800 */
[----:B------:R-:W-:-:S03]  /*375c0*/  MOV R238, R38 ;  /* 0x0000002600ee7202 */ /* 0x000fc60000000f00 */
[----:B------:R-:W3:Y:S01]  /*375d0*/  LDL.LU R42, [R1+0x18d4] ;  /* 0x0018d400012a7983 */ /* 0x000ee20000300800 */
[----:B------:R-:W-:-:S03]  /*375e0*/  IMAD.MOV.U32 R239, RZ, RZ, R39 ;  /* 0x000000ffffef7224 */ /* 0x000fc600078e0027 */
[----:B------:R-:W3:Y:S01]  /*375f0*/  LDL.LU R43, [R1+0x18d0] ;  /* 0x0018d000012b7983 */ /* 0x000ee20000300800 */
[----:B-1----:R-:W-:-:S03]  /*37600*/  IMAD.MOV.U32 R16, RZ, RZ, R28 ;  /* 0x000000ffff107224 */ /* 0x002fc600078e001c */
[----:B------:R-:W4:Y:S01]  /*37610*/  LDL.LU R36, [R1+0x18cc] ;  /* 0x0018cc0001247983 */ /* 0x000f220000300800 */
[----:B------:R-:W-:-:S03]  /*37620*/  MOV R17, R29 ;  /* 0x0000001d00117202 */ /* 0x000fc60000000f00 */
[----:B------:R-:W4:Y:S01]  /*37630*/  LDL.LU R37, [R1+0x18c8] ;  /* 0x0018c80001257983 */ /* 0x000f220000300800 */
[----:B--2---:R-:W-:-:S03]  /*37640*/  IMAD.MOV.U32 R18, RZ, RZ, R30 ;  /* 0x000000ffff127224 */ /* 0x004fc600078e001e */
[----:B------:R-:W4:Y:S01]  /*37650*/  LDL.LU R38, [R1+0x18c4] ;  /* 0x0018c40001267983 */ /* 0x000f220000300800 */
[----:B------:R-:W-:-:S03]  /*37660*/  IMAD.MOV.U32 R19, RZ, RZ, R31 ;  /* 0x000000ffff137224 */ /* 0x000fc600078e001f */
[----:B------:R-:W4:Y:S01]  /*37670*/  LDL.LU R39, [R1+0x18c0] ;  /* 0x0018c00001277983 */ /* 0x000f220000300800 */
        /* <DEDUP_REMOVED lines=35> */
[----:B------:R-:W2:Y:S04]  /*378b0*/  LDL.LU R166, [R1+0x187c] ;  /* 0x00187c0001a67983 */ /* 0x000ea80000300800 */
[----:B------:R-:W2:Y:S04]  /*378c0*/  LDL.LU R170, [R1+0x1878] ;  /* 0x0018780001aa7983 */ /* 0x000ea80000300800 */
[----:B------:R-:W2:Y:S04]  /*378d0*/  LDL.LU R171, [R1+0x1874] ;  /* 0x0018740001ab7983 */ /* 0x000ea80000300800 */
[----:B------:R-:W2:Y:S04]  /*378e0*/  LDL.LU R174, [R1+0x1870] ;  /* 0x0018700001ae7983 */ /* 0x000ea80000300800 */
[----:B------:R-:W2:Y:S01]  /*378f0*/  LDL.LU R175, [R1+0x186c] ;  /* 0x00186c0001af7983 */ /* 0x000ea20000300800 */
[----:B------:R-:W-:-:S03]  /*37900*/  IMAD.MOV.U32 R235, RZ, RZ, R167 ;  /* 0x000000ffffeb7224 */ /* 0x000fc600078e00a7 */
[----:B------:R-:W2:Y:S01]  /*37910*/  LDL.LU R167, [R1+0x1868] ;  /* 0x0018680001a77983 */ /* 0x000ea20000300800 */
[----:B------:R-:W-:Y:S01]  /*37920*/  MOV R244, R60 ;  /* 0x0000003c00f47202 */ /* 0x000fe20000000f00 */
[----:B------:R-:W-:Y:S02]  /*37930*/  IMAD.MOV.U32 R245, RZ, RZ, R61 ;  /* 0x000000fffff57224 */ /* 0x000fe400078e003d */
[----:B------:R-:W2:Y:S01]  /*37940*/  LDL.LU R60, [R1+0x1864] ;  /* 0x00186400013c7983 */ /* 0x000ea20000300800 */
[----:B------:R-:W-:Y:S01]  /*37950*/  IMAD.MOV.U32 R246, RZ, RZ, R62 ;  /* 0x000000fffff67224 */ /* 0x000fe200078e003e */
[----:B------:R-:W-:Y:S02]  /*37960*/  MOV R247, R63 ;  /* 0x0000003f00f77202 */ /* 0x000fe40000000f00 */
[----:B------:R-:W2:Y:S04]  /*37970*/  LDL.LU R61, [R1+0x1860] ;  /* 0x00186000013d7983 */ /* 0x000ea80000300800 */
[----:B------:R-:W2:Y:S04]  /*37980*/  LDL.LU R62, [R1+0x185c] ;  /* 0x00185c00013e7983 */ /* 0x000ea80000300800 */
[----:B------:R-:W2:Y:S01]  /*37990*/  LDL.LU R63, [R1+0x1858] ;  /* 0x00185800013f7983 */ /* 0x000ea20000300800 */
[----:B------:R-:W-:Y:S01]  /*379a0*/  IMAD.MOV.U32 R177, RZ, RZ, R228 ;  /* 0x000000ffffb17224 */ /* 0x000fe200078e00e4 */
[----:B------:R-:W-:Y:S01]  /*379b0*/  MOV R176, R229 ;  /* 0x000000e500b07202 */ /* 0x000fe20000000f00 */
[----:B------:R-:W-:Y:S01]  /*379c0*/  IMAD.MOV.U32 R173, RZ, RZ, R230 ;  /* 0x000000ffffad7224 */ /* 0x000fe200078e00e6 */
[----:B------:R-:W-:Y:S01]  /*379d0*/  LDS R228, [R0+UR12+0xe080] ;  /* 0x00e0800c00e47984 */ /* 0x000fe20008000800 */
[----:B------:R-:W-:-:S03]  /*379e0*/  IMAD.MOV.U32 R172, RZ, RZ, R231 ;  /* 0x000000ffffac7224 */ /* 0x000fc600078e00e7 */
[----:B------:R-:W-:Y:S04]  /*379f0*/  LDS R230, [R0+UR12+0xf080] ;  /* 0x00f0800c00e67984 */ /* 0x000fe80008000800 */
[----:B------:R-:W-:Y:S04]  /*37a00*/  LDS R229, [R3+UR12+0xe080] ;  /* 0x00e0800c03e57984 */ /* 0x000fe80008000800 */
[----:B------:R-:W1:Y:S02]  /*37a10*/  LDS R231, [R3+UR12+0xf080] ;  /* 0x00f0800c03e77984 */ /* 0x000e640008000800 */
[C---:B-1----:R-:W-:Y:S08]  /*37a20*/  HMMA.1688.F32.TF32 R44, R228.reuse, R202, R44 ;  /* 0x000000cae42c723c */ /* 0x042ff0000008102c */
[C---:B------:R-:W-:Y:S08]  /*37a30*/  HMMA.1688.F32.TF32 R16, R228.reuse, R186, R16 ;  /* 0x000000bae410723c */ /* 0x040ff00000081010 */
[C---:B---3--:R-:W-:Y:S08]  /*37a40*/  HMMA.1688.F32.TF32 R40, R228.reuse, R206, R40 ;  /* 0x000000cee428723c */ /* 0x048ff00000081028 */
[----:B----4-:R-:W-:Y:S08]  /*37a50*/  HMMA.1688.F32.TF32 R36, R228, R210, R36 ;  /* 0x000000d2e424723c */ /* 0x010ff00000081024 */
[C---:B--2---:R-:W-:Y:S08]  /*37a60*/  HMMA.1688.F32.TF32 R20, R220.reuse, R170, R20 ;  /* 0x000000aadc14723c */ /* 0x044ff00000081014 */
[C---:B------:R-:W-:Y:S08]  /*37a70*/  HMMA.1688.F32.TF32 R4, R220.reuse, R174, R12 ;  /* 0x000000aedc04723c */ /* 0x040ff0000008100c */
[----:B------:R-:W-:Y:S11]  /*37a80*/  HMMA.1688.F32.TF32 R12, R220, R166, R24 ;  /* 0x000000a6dc0c723c */ /* 0x000ff60000081018 */
[----:B------:R-:W-:Y:S04]  /*37a90*/  STL.64 [R1+0x7c0], R4 ;  /* 0x0007c00401007387 */ /* 0x000fe80000100a00 */
[----:B------:R-:W-:Y:S04]  /*37aa0*/  STL.64 [R1+0x7c8], R6 ;  /* 0x0007c80601007387 */ /* 0x000fe80000100a00 */
[----:B------:R-:W-:Y:S04]  /*37ab0*/  STL.64 [R1+0x7b0], R20 ;  /* 0x0007b01401007387 */ /* 0x000fe80000100a00 */
[----:B------:R1:W-:Y:S04]  /*37ac0*/  STL.64 [R1+0x7b8], R22 ;  /* 0x0007b81601007387 */ /* 0x0003e80000100a00 */
[----:B------:R-:W-:Y:S04]  /*37ad0*/  STL.64 [R1+0x7a0], R12 ;  /* 0x0007a00c01007387 */ /* 0x000fe80000100a00 */
[----:B------:R-:W-:Y:S01]  /*37ae0*/  LDS R4, [R0+UR12+0xe100] ;  /* 0x00e1000c00047984 */ /* 0x000fe20008000800 */
[C---:B-1----:R-:W-:Y:S03]  /*37af0*/  HMMA.1688.F32.TF32 R20, R228.reuse, R218, R60 ;  /* 0x000000dae414723c */ /* 0x042fe6000008103c */
[----:B------:R1:W-:Y:S04]  /*37b00*/  STL.64 [R1+0x7a8], R14 ;  /* 0x0007a80e01007387 */ /* 0x0003e80000100a00 */
[----:B------:R-:W-:Y:S01]  /*37b10*/  LDS R6, [R0+UR12+0xf100] ;  /* 0x00f1000c00067984 */ /* 0x000fe20008000800 */
[C---:B------:R-:W-:Y:S03]  /*37b20*/  HMMA.1688.F32.TF32 R60, R228.reuse, R214, R28 ;  /* 0x000000d6e43c723c */ /* 0x040fe6000008101c */
[----:B------:R-:W-:Y:S04]  /*37b30*/  LDS R5, [R3+UR12+0xe100] ;  /* 0x00e1000c03057984 */ /* 0x000fe80008000800 */
[----:B------:R-:W2:Y:S01]  /*37b40*/  LDS R7, [R3+UR12+0xf100] ;  /* 0x00f1000c03077984 */ /* 0x000ea20008000800 */
[C---:B-1----:R-:W-:Y:S08]  /*37b50*/  HMMA.1688.F32.TF32 R12, R228.reuse, R162, R8 ;  /* 0x000000a2e40c723c */ /* 0x042ff00000081008 */
[C---:B------:R-:W-:Y:S01]  /*37b60*/  HMMA.1688.F32.TF32 R8, R228.reuse, R158, R248 ;  /* 0x0000009ee408723c */ /* 0x040fe200000810f8 */
[----:B------:R-:W-:Y:S04]  /*37b70*/  STL.64 [R1+0x1648], R22 ;  /* 0x0016481601007387 */ /* 0x000fe80000100a00 */
[----:B------:R1:W-:Y:S04]  /*37b80*/  STL.64 [R1+0x1640], R20 ;  /* 0x0016401401007387 */ /* 0x0003e80000100a00 */
[----:B------:R-:W-:Y:S04]  /*37b90*/  STL.64 [R1+0x1658], R62 ;  /* 0x0016583e01007387 */ /* 0x000fe80000100a00 */
[----:B------:R-:W-:Y:S04]  /*37ba0*/  STL.64 [R1+0x1650], R60 ;  /* 0x0016503c01007387 */ /* 0x000fe80000100a00 */
[----:B------:R-:W-:Y:S04]  /*37bb0*/  STL.64 [R1+0x1668], R38 ;  /* 0x0016682601007387 */ /* 0x000fe80000100a00 */
[----:B------:R-:W-:Y:S04]  /*37bc0*/  STL.64 [R1+0x1660], R36 ;  /* 0x0016602401007387 */ /* 0x000fe80000100a00 */
[----:B------:R-:W-:Y:S01]  /*37bd0*/  STL.64 [R1+0x1678], R42 ;  /* 0x0016782a01007387 */ /* 0x000fe20000100a00 */
[C---:B-1----:R-:W-:Y:S03]  /*37be0*/  HMMA.1688.F32.TF32 R20, R228.reuse, R198, R224 ;  /* 0x000000c6e414723c */ /* 0x042fe600000810e0 */
[----:B------:R-:W-:Y:S04]  /*37bf0*/  STL.64 [R1+0x1670], R40 ;  /* 0x0016702801007387 */ /* 0x000fe80000100a00 */
[----:B------:R-:W-:Y:S04]  /*37c00*/  STL.64 [R1+0x1688], R46 ;  /* 0x0016882e01007387 */ /* 0x000fe80000100a00 */
[----:B------:R-:W-:Y:S04]  /*37c10*/  STL.64 [R1+0x1680], R44 ;  /* 0x0016802c01007387 */ /* 0x000fe80000100a00 */
[----:B------:R-:W-:Y:S04]  /*37c20*/  STL.64 [R1+0x790], R12 ;  /* 0x0007900c01007387 */ /* 0x000fe80000100a00 */
[----:B------:R1:W-:Y:S04]  /*37c30*/  STL.64 [R1+0x798], R14 ;  /* 0x0007980e01007387 */ /* 0x0003e80000100a00 */
[----:B------:R-:W-:Y:S04]  /*37c40*/  STL.64 [R1+0x780], R8 ;  /* 0x0007800801007387 */ /* 0x000fe80000100a00 */
[----:B------:R3:W-:Y:S01]  /*37c50*/  STL.64 [R1+0x788], R10 ;  /* 0x0007880a01007387 */ /* 0x0007e20000100a00 */
[C---:B-1----:R-:W-:Y:S08]  /*37c60*/  HMMA.1688.F32.TF32 R12, R228.reuse, R194, R32 ;  /* 0x000000c2e40c723c */ /* 0x042ff00000081020 */
[C---:B---3--:R-:W-:Y:S01]  /*37c70*/  HMMA.1688.F32.TF32 R8, R228.reuse, R190, R232 ;  /* 0x000000bee408723c */ /* 0x048fe200000810e8 */
[----:B------:R-:W-:Y:S04]  /*37c80*/  STL.64 [R1+0x770], R20 ;  /* 0x0007701401007387 */ /* 0x000fe80000100a00 */
[----:B------:R-:W-:Y:S06]  /*37c90*/  STL.64 [R1+0x778], R22 ;  /* 0x0007781601007387 */ /* 0x000fec0000100a00 */
        /* <DEDUP_REMOVED lines=14> */
[----:B-1----:R-:W-:Y:S03]  /*37d80*/  HMMA.1688.F32.TF32 R8, R228, R166, R52 ;  /* 0x000000a6e408723c */ /* 0x002fe60000081034 */
[----:B------:R1:W-:Y:S01]  /*37d90*/  STL.64 [R1+0x700], R16 ;  /* 0x0007001001007387 */ /* 0x0003e20000100a00 */
[----:B------:R-:W-:-:S03]  /*37da0*/  IMAD.MOV.U32 R244, RZ, RZ, R58 ;  /* 0x000000fffff47224 */ /* 0x000fc600078e003a */
[----:B------:R3:W-:Y:S01]  /*37db0*/  STL.64 [R1+0x708], R18 ;  /* 0x0007081201007387 */ /* 0x0007e20000100a00 */
[----:B------:R-:W-:-:S03]  /*37dc0*/  IMAD.MOV.U32 R245, RZ, RZ, R57 ;  /* 0x000000fffff57224 */ /* 0x000fc600078e0039 */
[----:B------:R-:W-:Y:S04]  /*37dd0*/  STL.64 [R1+0x6f0], R12 ;  /* 0x0006f00c01007387 */ /* 0x000fe80000100a00 */
[----:B------:R-:W-:Y:S01]  /*37de0*/  STL.64 [R1+0x6f8], R14 ;  /* 0x0006f80e01007387 */ /* 0x000fe20000100a00 */
[----:B------:R-:W-:-:S03]  /*37df0*/  MOV R246, R56 ;  /* 0x0000003800f67202 */ /* 0x000fc60000000f00 */
[----:B------:R-:W4:Y:S01]  /*37e00*/  LDL.LU R58, [R1+0x1854] ;  /* 0x00185400013a7983 */ /* 0x000f220000300800 */
[----:B------:R-:W-:-:S03]  /*37e10*/  IMAD.MOV.U32 R247, RZ, RZ, R152 ;  /* 0x000000fffff77224 */ /* 0x000fc600078e0098 */
[----:B------:R-:W-:Y:S01]  /*37e20*/  STL.64 [R1+0x6e0], R8 ;  /* 0x0006e00801007387 */ /* 0x000fe20000100a00 */
[----:B------:R-:W-:-:S03]  /*37e30*/  IMAD.MOV.U32 R236, RZ, RZ, R71 ;  /* 0x000000ffffec7224 */ /* 0x000fc600078e0047 */
[----:B------:R-:W-:Y:S01]  /*37e40*/  STL.64 [R1+0x6e8], R10 ;  /* 0x0006e80a01007387 */ /* 0x000fe20000100a00 */
[----:B------:R-:W-:-:S03]  /*37e50*/  MOV R237, R70 ;  /* 0x0000004600ed7202 */ /* 0x000fc60000000f00 */
[----:B------:R-:W2:Y:S01]  /*37e60*/  LDL.LU R57, [R1+0x1850] ;  /* 0x0018500001397983 */ /* 0x000ea20000300800 */
[----:B------:R-:W-:-:S03]  /*37e70*/  IMAD.MOV.U32 R238, RZ, RZ, R69 ;  /* 0x000000ffffee7224 */ /* 0x000fc600078e0045 */
[----:B------:R-:W2:Y:S01]  /*37e80*/  LDL.LU R56, [R1+0x184c] ;  /* 0x00184c0001387983 */ /* 0x000ea20000300800 */
[----:B------:R-:W-:-:S03]  /*37e90*/  IMAD.MOV.U32 R239, RZ, RZ, R68 ;  /* 0x000000ffffef7224 */ /* 0x000fc600078e0044 */
[----:B------:R-:W2:Y:S01]  /*37ea0*/  LDL.LU R152, [R1+0x1848] ;  /* 0x0018480001987983 */ /* 0x000ea20000300800 */
[----:B-1----:R-:W-:-:S03]  /*37eb0*/  MOV R16, R67 ;  /* 0x0000004300107202 */ /* 0x002fc60000000f00 */
[----:B------:R-:W2:Y:S01]  /*37ec0*/  LDL.LU R71, [R1+0x1844] ;  /* 0x0018440001477983 */ /* 0x000ea20000300800 */
[----:B------:R-:W-:-:S03]  /*37ed0*/  IMAD.MOV.U32 R17, RZ, RZ, R66 ;  /* 0x000000ffff117224 */ /* 0x000fc600078e0042 */
[----:B------:R-:W2:Y:S01]  /*37ee0*/  LDL.LU R70, [R1+0x1840] ;  /* 0x0018400001467983 */ /* 0x000ea20000300800 */
[----:B---3--:R-:W-:-:S03]  /*37ef0*/  IMAD.MOV.U32 R18, RZ, RZ, R65 ;  /* 0x000000ffff127224 */ /* 0x008fc600078e0041 */
[----:B------:R-:W3:Y:S01]  /*37f00*/  LDL.LU R69, [R1+0x183c] ;  /* 0x00183c0001457983 */ /* 0x000ee20000300800 */
[----:B------:R-:W-:-:S03]  /*37f10*/  MOV R19, R64 ;  /* 0x0000004000137202 */ /* 0x000fc60000000f00 */
[----:B------:R-:W3:Y:S04]  /*37f20*/  LDL.LU R68, [R1+0x1838] ;  /* 0x0018380001447983 */ /* 0x000ee80000300800 */
[----:B------:R-:W3:Y:S04]  /*37f30*/  LDL.LU R67, [R1+0x1834] ;  /* 0x0018340001437983 */ /* 0x000ee80000300800 */
[----:B------:R-:W3:Y:S04]  /*37f40*/  LDL.LU R66, [R1+0x1830] ;  /* 0x0018300001427983 */ /* 0x000ee80000300800 */
[----:B------:R-:W3:Y:S04]  /*37f50*/  LDL.LU R65, [R1+0x182c] ;  /* 0x00182c0001417983 */ /* 0x000ee80000300800 */
[----:B------:R-:W3:Y:S01]  /*37f60*/  LDL.LU R64, [R1+0x1828] ;  /* 0x0018280001407983 */ /* 0x000ee20000300800 */
[----:B------:R-:W-:Y:S01]  /*37f70*/  IMAD.MOV.U32 R232, RZ, RZ, R72 ;  /* 0x000000ffffe87224 */ /* 0x000fe200078e0048 */
[----:B------:R-:W-:Y:S01]  /*37f80*/  MOV R234, R74 ;  /* 0x0000004a00ea7202 */ /* 0x000fe20000000f00 */
[----:B------:R-:W-:Y:S01]  /*37f90*/  IMAD.MOV.U32 R233, RZ, RZ, R73 ;  /* 0x000000ffffe97224 */ /* 0x000fe200078e0049 */
[----:B------:R-:W3:Y:S01]  /*37fa0*/  LDL.LU R72, [R1+0x1824] ;  /* 0x0018240001487983 */ /* 0x000ee20000300800 */
[----:B------:R-:W-:-:S03]  /*37fb0*/  IMAD.MOV.U32 R235, RZ, RZ, R75 ;  /* 0x000000ffffeb7224 */ /* 0x000fc600078e004b */
[----:B------:R-:W3:Y:S04]  /*37fc0*/  LDL.LU R73, [R1+0x1820] ;  /* 0x0018200001497983 */ /* 0x000ee80000300800 */
[----:B------:R-:W3:Y:S04]  /*37fd0*/  LDL.LU R74, [R1+0x181c] ;  /* 0x00181c00014a7983 */ /* 0x000ee80000300800 */
[----:B------:R-:W3:Y:S01]  /*37fe0*/  LDL.LU R75, [R1+0x1818] ;  /* 0x00181800014b7983 */ /* 0x000ee20000300800 */
[----:B------:R-:W-:Y:S01]  /*37ff0*/  IMAD.MOV.U32 R240, RZ, RZ, R59 ;  /* 0x000000fffff07224 */ /* 0x000fe200078e003b */
[----:B------:R-:W-:Y:S01]  /*38000*/  MOV R241, R153 ;  /* 0x0000009900f17202 */ /* 0x000fe20000000f00 */
[----:B------:R-:W-:Y:S01]  /*38010*/  IMAD.MOV.U32 R242, RZ, RZ, R154 ;  /* 0x000000fffff27224 */ /* 0x000fe200078e009a */
[----:B------:R-:W-:Y:S01]  /*38020*/  MOV R61, R97 ;  /* 0x00000061003d7202 */ /* 0x000fe20000000f00 */
[----:B------:R-:W-:-:S02]  /*38030*/  IMAD.MOV.U32 R243, RZ, RZ, R155 ;  /* 0x000000fffff37224 */ /* 0x000fc400078e009b */
[----:B------:R-:W-:Y:S02]  /*38040*/  IMAD.MOV.U32 R60, RZ, RZ, R96 ;  /* 0x000000ffff3c7224 */ /* 0x000fe400078e0060 */
[----:B------:R-:W-:Y:S01]  /*38050*/  IMAD.MOV.U32 R62, RZ, RZ, R98 ;  /* 0x000000ffff3e7224 */ /* 0x000fe200078e0062 */
[----:B------:R-:W-:Y:S01]  /*38060*/  MOV R36, R92 ;  /* 0x0000005c00247202 */ /* 0x000fe20000000f00 */
        /* <DEDUP_REMOVED lines=11> */
[----:B------:R-:W-:Y:S01]  /*38120*/  LDS R10, [R0+UR12+0xf180] ;  /* 0x00f1800c000a7984 */ /* 0x000fe20008000800 */
[----:B------:R-:W-:Y:S02]  /*38130*/  IMAD.MOV.U32 R222, RZ, RZ, R87 ;  /* 0x000000ffffde7224 */ /* 0x000fe400078e0057 */
[----:B------:R-:W-:Y:S01]  /*38140*/  IMAD.MOV.U32 R223, RZ, RZ, R95 ;  /* 0x000000ffffdf7224 */ /* 0x000fe200078e005f */
[----:B------:R-:W-:Y:S04]  /*38150*/  LDS R9, [R3+UR12+0xe180] ;  /* 0x00e1800c03097984 */ /* 0x000fe80008000800 */
[----:B------:R-:W-:Y:S04]  /*38160*/  LDS R11, [R3+UR12+0xf180] ;  /* 0x00f1800c030b7984 */ /* 0x000fe80008000800 */
[----:B------:R-:W-:Y:S04]  /*38170*/  LDS R12, [R0+UR12+0xe200] ;  /* 0x00e2000c000c7984 */ /* 0x000fe80008000800 */
[----:B------:R-:W-:Y:S04]  /*38180*/  LDS R14, [R0+UR12+0xf200] ;  /* 0x00f2000c000e7984 */ /* 0x000fe80008000800 */
[----:B------:R-:W-:Y:S04]  /*38190*/  LDS R13, [R3+UR12+0xe200] ;  /* 0x00e2000c030d7984 */ /* 0x000fe80008000800 */
[----:B------:R-:W1:Y:S01]  /*381a0*/  LDS R15, [R3+UR12+0xf200] ;  /* 0x00f2000c030f7984 */ /* 0x000e620008000800 */
[----:B----4-:R-:W-:Y:S01]  /*381b0*/  IMAD.MOV.U32 R35, RZ, RZ, R58 ;  /* 0x000000ffff237224 */ /* 0x010fe200078e003a */
[----:B--2---:R-:W-:Y:S01]  /*381c0*/  MOV R34, R57 ;  /* 0x0000003900227202 */ /* 0x004fe20000000f00 */
[----:B------:R-:W-:-:S02]  /*381d0*/  IMAD.MOV.U32 R227, RZ, RZ, R71 ;  /* 0x000000ffffe37224 */ /* 0x000fc400078e0047 */
[----:B------:R-:W-:Y:S01]  /*381e0*/  IMAD.MOV.U32 R226, RZ, RZ, R70 ;  /* 0x000000ffffe27224 */ /* 0x000fe200078e0046 */
[----:B---3--:R-:W-:Y:S01]  /*381f0*/  MOV R225, R69 ;  /* 0x0000004500e17202 */ /* 0x008fe20000000f00 */
[----:B------:R-:W-:Y:S02]  /*38200*/  IMAD.MOV.U32 R224, RZ, RZ, R68 ;  /* 0x000000ffffe07224 */ /* 0x000fe400078e0044 */
[----:B------:R-:W2:Y:S04]  /*38210*/  LDL.LU R68, [R1+0x1814] ;  /* 0x0018140001447983 */ /* 0x000ea80000300800 */
[----:B------:R-:W2:Y:S04]  /*38220*/  LDL.LU R69, [R1+0x1810] ;  /* 0x0018100001457983 */ /* 0x000ea80000300800 */
[----:B------:R-:W2:Y:S01]  /*38230*/  LDL.LU R70, [R1+0x180c] ;  /* 0x00180c0001467983 */ /* 0x000ea20000300800 */
[----:B------:R-:W-:-:S02]  /*38240*/  IMAD.MOV.U32 R250, RZ, RZ, R66 ;  /* 0x000000fffffa7224 */ /* 0x000fc400078e0042 */
[----:B------:R-:W-:Y:S01]  /*38250*/  IMAD.MOV.U32 R249, RZ, RZ, R65 ;  /* 0x000000fffff97224 */ /* 0x000fe200078e0041 */
[----:B------:R-:W2:Y:S01]  /*38260*/  LDL.LU R71, [R1+0x1808] ;  /* 0x0018080001477983 */ /* 0x000ea20000300800 */
[----:B------:R-:W-:-:S03]  /*38270*/  MOV R248, R64 ;  /* 0x0000004000f87202 */ /* 0x000fc60000000f00 */
[----:B------:R-:W3:Y:S01]  /*38280*/  LDL.LU R64, [R1+0x1804] ;  /* 0x0018040001407983 */ /* 0x000ee20000300800 */
[----:B------:R-:W-:-:S03]  /*38290*/  MOV R251, R67 ;  /* 0x0000004300fb7202 */ /* 0x000fc60000000f00 */
[----:B------:R-:W3:Y:S04]  /*382a0*/  LDL.LU R65, [R1+0x1800] ;  /* 0x0018000001417983 */ /* 0x000ee80000300800 */
[----:B------:R-:W3:Y:S04]  /*382b0*/  LDL.LU R66, [R1+0x17fc] ;  /* 0x0017fc0001427983 */ /* 0x000ee80000300800 */
[----:B------:R-:W3:Y:S01]  /*382c0*/  LDL.LU R67, [R1+0x17f8] ;  /* 0x0017f80001437983 */ /* 0x000ee20000300800 */
        /* <DEDUP_REMOVED lines=16> */
[----:B------:R-:W-:Y:S01]  /*383d0*/  IMAD.MOV.U32 R224, RZ, RZ, R112 ;  /* 0x000000ffffe07224 */ /* 0x000fe200078e0070 */
[----:B------:R-:W-:Y:S01]  /*383e0*/  MOV R225, R113 ;  /* 0x0000007100e17202 */ /* 0x000fe20000000f00 */
[----:B------:R-:W-:-:S02]  /*383f0*/  IMAD.MOV.U32 R226, RZ, RZ, R108 ;  /* 0x000000ffffe27224 */ /* 0x000fc400078e006c */
[----:B------:R-:W-:-:S03]  /*38400*/  IMAD.MOV.U32 R227, RZ, RZ, R109 ;  /* 0x000000ffffe37224 */ /* 0x000fc600078e006d */
[C---:B--2---:R-:W-:Y:S08]  /*38410*/  HMMA.1688.F32.TF32 R68, R4.reuse, R206, R68 ;  /* 0x000000ce0444723c */ /* 0x044ff00000081044 */
[C---:B---3--:R-:W-:Y:S08]  /*38420*/  HMMA.1688.F32.TF32 R64, R4.reuse, R210, R64 ;  /* 0x000000d20440723c */ /* 0x048ff00000081040 */
[C---:B----4-:R-:W-:Y:S08]  /*38430*/  HMMA.1688.F32.TF32 R28, R4.reuse, R162, R24 ;  /* 0x000000a2041c723c */ /* 0x050ff00000081018 */
[C---:B------:R-:W-:Y:S08]  /*38440*/  HMMA.1688.F32.TF32 R24, R4.reuse, R158, R248 ;  /* 0x0000009e0418723c */ /* 0x040ff000000810f8 */
[C---:B------:R-:W-:Y:S08]  /*38450*/  HMMA.1688.F32.TF32 R56, R4.reuse, R218, R56 ;  /* 0x000000da0438723c */ /* 0x040ff00000081038 */
[C---:B------:R-:W-:Y:S11]  /*38460*/  HMMA.1688.F32.TF32 R152, R4.reuse, R214, R152 ;  /* 0x000000d60498723c */ /* 0x040ff60000081098 */
        /* <DEDUP_REMOVED lines=31> */
[----:B------:R-:W-:Y:S01]  /*38660*/  HMMA.1688.F32.TF32 R4, R4, R166, R80 ;  /* 0x000000a60404723c */ /* 0x000fe20000081050 */
[----:B------:R-:W-:Y:S04]  /*38670*/  STL.64 [R1+0x620], R24 ;  /* 0x0006201801007387 */ /* 0x000fe80000100a00 */
[----:B------:R-:W-:Y:S01]  /*38680*/  STL.64 [R1+0x628], R26 ;  /* 0x0006281a01007387 */ /* 0x000fe20000100a00 */
[----:B------:R-:W-:-:S03]  /*38690*/  MOV R244, R132 ;  /* 0x0000008400f47202 */ /* 0x000fc60000000f00 */
[----:B------:R-:W-:Y:S04]  /*386a0*/  STL.64 [R1+0x600], R20 ;  /* 0x0006001401007387 */ /* 0x000fe80000100a00 */
[----:B------:R-:W-:Y:S04]  /*386b0*/  STL.64 [R1+0x608], R22 ;  /* 0x0006081601007387 */ /* 0x000fe80000100a00 */
[----:B------:R2:W-:Y:S01]  /*386c0*/  STL.64 [R1+0x5f0], R16 ;  /* 0x0005f01001007387 */ /* 0x0005e20000100a00 */
[----:B------:R-:W-:-:S03]  /*386d0*/  IMAD.MOV.U32 R245, RZ, RZ, R133 ;  /* 0x000000fffff57224 */ /* 0x000fc600078e0085 */
[----:B------:R3:W-:Y:S01]  /*386e0*/  STL.64 [R1+0x5f8], R18 ;  /* 0x0005f81201007387 */ /* 0x0007e20000100a00 */
[----:B------:R-:W-:-:S03]  /*386f0*/  IMAD.MOV.U32 R246, RZ, RZ, R134 ;  /* 0x000000fffff67224 */ /* 0x000fc600078e0086 */
[----:B------:R-:W4:Y:S01]  /*38700*/  LDL.LU R132, [R1+0x17d4] ;  /* 0x0017d40001847983 */ /* 0x000f220000300800 */
[----:B------:R-:W-:-:S03]  /*38710*/  MOV R247, R135 ;  /* 0x0000008700f77202 */ /* 0x000fc60000000f00 */
[----:B------:R-:W-:Y:S01]  /*38720*/  STL.64 [R1+0x5e0], R4 ;  /* 0x0005e00401007387 */ /* 0x000fe20000100a00 */
[----:B------:R-:W-:-:S03]  /*38730*/  IMAD.MOV.U32 R240, RZ, RZ, R128 ;  /* 0x000000fffff07224 */ /* 0x000fc600078e0080 */
[----:B------:R1:W-:Y:S01]  /*38740*/  STL.64 [R1+0x5e8], R6 ;  /* 0x0005e80601007387 */ /* 0x0003e20000100a00 */
        /* <DEDUP_REMOVED lines=14> */
[----:B--2---:R-:W-:-:S03]  /*38830*/  MOV R16, R120 ;  /* 0x0000007800107202 */ /* 0x004fc60000000f00 */
[----:B------:R-:W2:Y:S01]  /*38840*/  LDL.LU R124, [R1+0x17b4] ;  /* 0x0017b400017c7983 */ /* 0x000ea20000300800 */
[----:B------:R-:W-:-:S03]  /*38850*/  IMAD.MOV.U32 R17, RZ, RZ, R121 ;  /* 0x000000ffff117224 */ /* 0x000fc600078e0079 */
[----:B------:R-:W2:Y:S01]  /*38860*/  LDL.LU R125, [R1+0x17b0] ;  /* 0x0017b000017d7983 */ /* 0x000ea20000300800 */
[----:B---3--:R-:W-:-:S03]  /*38870*/  IMAD.MOV.U32 R18, RZ, RZ, R122 ;  /* 0x000000ffff127224 */ /* 0x008fc600078e007a */
[----:B------:R-:W2:Y:S01]  /*38880*/  LDL.LU R126, [R1+0x17ac] ;  /* 0x0017ac00017e7983 */ /* 0x000ea20000300800 */
[----:B------:R-:W-:-:S03]  /*38890*/  MOV R19, R123 ;  /* 0x0000007b00137202 */ /* 0x000fc60000000f00 */
[----:B------:R-:W2:Y:S01]  /*388a0*/  LDL.LU R127, [R1+0x17a8] ;  /* 0x0017a800017f7983 */ /* 0x000ea20000300800 */
[----:B------:R-:W-:-:S03]  /*388b0*/  IMAD.MOV.U32 R32, RZ, RZ, R116 ;  /* 0x000000ffff207224 */ /* 0x000fc600078e0074 */
[----:B------:R-:W3:Y:S01]  /*388c0*/  LDL.LU R120, [R1+0x17a4] ;  /* 0x0017a40001787983 */ /* 0x000ee20000300800 */
[----:B------:R-:W-:-:S03]  /*388d0*/  IMAD.MOV.U32 R33, RZ, RZ, R117 ;  /* 0x000000ffff217224 */ /* 0x000fc600078e0075 */
[----:B------:R-:W3:Y:S01]  /*388e0*/  LDL.LU R121, [R1+0x17a0] ;  /* 0x0017a00001797983 */ /* 0x000ee20000300800 */
[----:B------:R-:W-:-:S03]  /*388f0*/  MOV R34, R118 ;  /* 0x0000007600227202 */ /* 0x000fc60000000f00 */
[----:B------:R-:W3:Y:S01]  /*38900*/  LDL.LU R122, [R1+0x179c] ;  /* 0x00179c00017a7983 */ /* 0x000ee20000300800 */
[----:B------:R-:W-:-:S03]  /*38910*/  IMAD.MOV.U32 R35, RZ, RZ, R119 ;  /* 0x000000ffff237224 */ /* 0x000fc600078e0077 */
        /* <DEDUP_REMOVED lines=48> */
[----:B------:R-:W4:Y:S01]  /*38c20*/  LDL.LU R107, [R1+0x1710] ;  /* 0x00171000016b7983 */ /* 0x000f220000300800 */
[----:B------:R-:W-:Y:S01]  /*38c30*/  IMAD.MOV.U32 R234, RZ, RZ, R114 ;  /* 0x000000ffffea7224 */ /* 0x000fe200078e0072 */
[----:B------:R-:W-:-:S02]  /*38c40*/  MOV R235, R115 ;  /* 0x0000007300eb7202 */ /* 0x000fc40000000f00 */
[----:B------:R-:W4:Y:S04]  /*38c50*/  LDL.LU R114, [R1+0x170c] ;  /* 0x00170c0001727983 */ /* 0x000f280000300800 */
[----:B------:R-:W4:Y:S01]  /*38c60*/  LDL.LU R115, [R1+0x1708] ;  /* 0x0017080001737983 */ /* 0x000f220000300800 */
[C---:B-1----:R-:W-:Y:S08]  /*38c70*/  HMMA.1688.F32.TF32 R20, R12.reuse, R162, R20 ;  /* 0x000000a20c14723c */ /* 0x042ff00000081014 */
[----:B------:R-:W-:Y:S08]  /*38c80*/  HMMA.1688.F32.TF32 R52, R12, R202, R60 ;  /* 0x000000ca0c34723c */ /* 0x000ff0000008103c */
[C---:B--2---:R-:W-:Y:S08]  /*38c90*/  HMMA.1688.F32.TF32 R28, R8.reuse, R162, R24 ;  /* 0x000000a2081c723c */ /* 0x044ff00000081018 */
[C---:B---3--:R-:W-:Y:S11]  /*38ca0*/  HMMA.1688.F32.TF32 R24, R8.reuse, R198, R108 ;  /* 0x000000c60818723c */ /* 0x048ff6000008106c */
[----:B------:R-:W-:Y:S04]  /*38cb0*/  STL.64 [R1+0xf0], R28 ;  /* 0x0000f01c01007387 */ /* 0x000fe80000100a00 */
[----:B------:R1:W-:Y:S01]  /*38cc0*/  STL.64 [R1+0xf8], R30 ;  /* 0x0000f81e01007387 */ /* 0x0003e20000100a00 */
[C---:B----4-:R-:W-:Y:S08]  /*38cd0*/  HMMA.1688.F32.TF32 R4, R8.reuse, R158, R104 ;  /* 0x0000009e0804723c */ /* 0x050ff00000081068 */
[C---:B-1----:R-:W-:Y:S11]  /*38ce0*/  HMMA.1688.F32.TF32 R28, R8.reuse, R194, R112 ;  /* 0x000000c2081c723c */ /* 0x042ff60000081070 */
        /* <DEDUP_REMOVED lines=27> */
[----:B------:R-:W-:Y:S04]  /*38ea0*/  LDS R28, [R0+UR12+0xe280] ;  /* 0x00e2800c001c7984 */ /* 0x000fe80008000800 */
[----:B------:R-:W-:Y:S01]  /*38eb0*/  STL.64 [R1+0x590], R4 ;  /* 0x0005900401007387 */ /* 0x000fe20000100a00 */
[C---:B------:R-:W-:Y:S03]  /*38ec0*/  HMMA.1688.F32.TF32 R92, R8.reuse, R210, R92 ;  /* 0x000000d2085c723c */ /* 0x040fe6000008105c */
[----:B------:R1:W-:Y:S04]  /*38ed0*/  STL.64 [R1+0x598], R6 ;  /* 0x0005980601007387 */ /* 0x0003e80000100a00 */
[----:B------:R-:W-:Y:S01]  /*38ee0*/  LDS R30, [R0+UR12+0xf280] ;  /* 0x00f2800c001e7984 */ /* 0x000fe20008000800 */
[C---:B------:R-:W-:Y:S03]  /*38ef0*/  HMMA.1688.F32.TF32 R96, R8.reuse, R206, R96 ;  /* 0x000000ce0860723c */ /* 0x040fe60000081060 */
[----:B------:R-:W-:Y:S04]  /*38f00*/  LDS R29, [R3+UR12+0xe280] ;  /* 0x00e2800c031d7984 */ /* 0x000fe80008000800 */
[----:B------:R-:W2:Y:S01]  /*38f10*/  LDS R31, [R3+UR12+0xf280] ;  /* 0x00f2800c031f7984 */ /* 0x000ea20008000800 */
[----:B------:R-:W-:Y:S08]  /*38f20*/  HMMA.1688.F32.TF32 R100, R8, R202, R100 ;  /* 0x000000ca0864723c */ /* 0x000ff00000081064 */
[C---:B------:R-:W-:Y:S08]  /*38f30*/  HMMA.1688.F32.TF32 R8, R12.reuse, R158, R220 ;  /* 0x0000009e0c08723c */ /* 0x040ff000000810dc */
[C---:B-1----:R-:W-:Y:S01]  /*38f40*/  HMMA.1688.F32.TF32 R4, R12.reuse, R198, R248 ;  /* 0x000000c60c04723c */ /* 0x042fe200000810f8 */
        /* <DEDUP_REMOVED lines=19> */
[----:B------:R-:W-:Y:S04]  /*39080*/  STL.64 [R1+0x528], R10 ;  /* 0x0005280a01007387 */ /* 0x000fe80000100a00 */
[----:B------:R-:W3:Y:S04]  /*39090*/  LDL.LU R16, [R1+0x3c0] ;  /* 0x0003c00001107983 */ /* 0x000ee80000300800 */
[----:B------:R-:W-:Y:S04]  /*390a0*/  STL.64 [R1+0x510], R4 ;  /* 0x0005100401007387 */ /* 0x000fe80000100a00 */
[----:B------:R1:W-:Y:S04]  /*390b0*/  STL.64 [R1+0x518], R6 ;  /* 0x0005180601007387 */ /* 0x0003e80000100a00 */
        /* <DEDUP_REMOVED lines=56> */
[C---:B------:R-:W-:Y:S03]  /*39440*/  HMMA.1688.F32.TF32 R228, R12.reuse, R174, R240 ;  /* 0x000000ae0ce4723c */ /* 0x040fe600000810f0 */
        /* <DEDUP_REMOVED lines=22> */
[----:B------:R-:W-:Y:S04]  /*395b0*/  LDS R8, [R0+UR12+0xe300] ;  /* 0x00e3000c00087984 */ /* 0x000fe80008000800 */
[----:B------:R-:W-:Y:S01]  /*395c0*/  LDS R10, [R0+UR12+0xf300] ;  /* 0x00f3000c000a7984 */ /* 0x000fe20008000800 */
[----:B------:R-:W-:Y:S03]  /*395d0*/  HMMA.1688.F32.TF32 R148, R12, R214, R148 ;  /* 0x000000d60c94723c */ /* 0x000fe60000081094 */
[----:B------:R-:W-:Y:S04]  /*395e0*/  LDS R9, [R3+UR12+0xe300] ;  /* 0x00e3000c03097984 */ /* 0x000fe80008000800 */
[----:B------:R-:W1:Y:S01]  /*395f0*/  LDS R11, [R3+UR12+0xf300] ;  /* 0x00f3000c030b7984 */ /* 0x000e620008000800 */
[----:B------:R-:W-:Y:S01]  /*39600*/  IMAD.MOV.U32 R144, RZ, RZ, R208 ;  /* 0x000000ffff907224 */ /* 0x000fe200078e00d0 */
[----:B------:R-:W-:Y:S01]  /*39610*/  MOV R146, R212 ;  /* 0x000000d400927202 */ /* 0x000fe20000000f00 */
[----:B------:R-:W-:-:S02]  /*39620*/  IMAD.MOV.U32 R145, RZ, RZ, R209 ;  /* 0x000000ffff917224 */ /* 0x000fc400078e00d1 */
[----:B------:R-:W-:Y:S01]  /*39630*/  IMAD.MOV.U32 R147, RZ, RZ, R213 ;  /* 0x000000ffff937224 */ /* 0x000fe200078e00d5 */
[C---:B--2---:R-:W-:Y:S08]  /*39640*/  HMMA.1688.F32.TF32 R20, R28.reuse, R182, R20 ;  /* 0x000000b61c14723c */ /* 0x044ff00000081014 */
[C---:B---3--:R-:W-:Y:S08]  /*39650*/  HMMA.1688.F32.TF32 R40, R28.reuse, R194, R40 ;  /* 0x000000c21c28723c */ /* 0x048ff00000081028 */
[----:B----4-:R-:W-:Y:S08]  /*39660*/  HMMA.1688.F32.TF32 R44, R28, R198, R44 ;  /* 0x000000c61c2c723c */ /* 0x010ff0000008102c */
[----:B-1----:R-:W-:Y:S08]  /*39670*/  HMMA.1688.F32.TF32 R4, R12, R166, R72 ;  /* 0x000000a60c04723c */ /* 0x002ff00000081048 */
[C---:B------:R-:W-:Y:S11]  /*39680*/  HMMA.1688.F32.TF32 R12, R28.reuse, R158, R56 ;  /* 0x0000009e1c0c723c */ /* 0x040ff60000081038 */
[----:B------:R-:W-:Y:S04]  /*39690*/  STL.64 [R1+0x500], R4 ;  /* 0x0005000401007387 */ /* 0x000fe80000100a00 */
[----:B------:R-:W-:Y:S01]  /*396a0*/  STL.64 [R1+0x508], R6 ;  /* 0x0005080601007387 */ /* 0x000fe20000100a00 */
[C---:B------:R-:W-:Y:S03]  /*396b0*/  HMMA.1688.F32.TF32 R108, R28.reuse, R206, R152 ;  /* 0x000000ce1c6c723c */ /* 0x040fe60000081098 */
[----:B------:R-:W-:Y:S04]  /*396c0*/  LDS R7, [R3+UR12+0xf380] ;  /* 0x00f3800c03077984 */ /* 0x000fe80008000800 */
[----:B------:R-:W-:Y:S01]  /*396d0*/  LDS R5, [R3+UR12+0xe380] ;  /* 0x00e3800c03057984 */ /* 0x000fe20008000800 */
[C---:B------:R-:W-:Y:S03]  /*396e0*/  HMMA.1688.F32.TF32 R140, R28.reuse, R218, R244 ;  /* 0x000000da1c8c723c */ /* 0x040fe600000810f4 */
[----:B------:R-:W2:Y:S04]  /*396f0*/  LDL.LU R244, [R1+0x3a0] ;  /* 0x0003a00001f47983 */ /* 0x000ea80000300800 */
[----:B------:R-:W2:Y:S04]  /*39700*/  LDL.LU R245, [R1+0x3a4] ;  /* 0x0003a40001f57983 */ /* 0x000ea80000300800 */
[----:B------:R-:W2:Y:S04]  /*39710*/  LDL.LU R246, [R1+0x3a8] ;  /* 0x0003a80001f67983 */ /* 0x000ea80000300800 */
[----:B------:R-:W2:Y:S04]  /*39720*/  LDL.LU R247, [R1+0x3ac] ;  /* 0x0003ac0001f77983 */ /* 0x000ea80000300800 */
[----:B------:R-:W-:Y:S04]  /*39730*/  STL.64 [R1+0x4f0], R12 ;  /* 0x0004f00c01007387 */ /* 0x000fe80000100a00 */
[----:B------:R1:W-:Y:S04]  /*39740*/  STL.64 [R1+0x4f8], R14 ;  /* 0x0004f80e01007387 */ /* 0x0003e80000100a00 */
[----:B------:R-:W-:Y:S04]  /*39750*/  STL.64 [R1+0x1f0], R44 ;  /* 0x0001f02c01007387 */ /* 0x000fe80000100a00 */
[----:B------:R-:W-:Y:S04]  /*39760*/  STL.64 [R1+0x1f8], R46 ;  /* 0x0001f82e01007387 */ /* 0x000fe80000100a00 */
[----:B------:R-:W-:Y:S04]  /*39770*/  STL.64 [R1+0x4e0], R40 ;  /* 0x0004e02801007387 */ /* 0x000fe80000100a00 */
[----:B------:R-:W-:Y:S01]  /*39780*/  STL.64 [R1+0x4e8], R42 ;  /* 0x0004e82a01007387 */ /* 0x000fe20000100a00 */
[C---:B------:R-:W-:Y:S03]  /*39790*/  HMMA.1688.F32.TF32 R120, R28.reuse, R210, R64 ;  /* 0x000000d21c78723c */ /* 0x040fe60000081040 */
[----:B------:R-:W-:Y:S04]  /*397a0*/  LDS R4, [R0+UR12+0xe380] ;  /* 0x00e3800c00047984 */ /* 0x000fe80008000800 */
[----:B------:R-:W3:Y:S01]  /*397b0*/  LDS R6, [R0+UR12+0xf380] ;  /* 0x00f3800c00067984 */ /* 0x000ee20008000800 */
[C---:B-1----:R-:W-:Y:S08]  /*397c0*/  HMMA.1688.F32.TF32 R12, R28.reuse, R190, R36 ;  /* 0x000000be1c0c723c */ /* 0x042ff00000081024 */
[C---:B------:R-:W-:Y:S11]  /*397d0*/  HMMA.1688.F32.TF32 R36, R28.reuse, R186, R60 ;  /* 0x000000ba1c24723c */ /* 0x040ff6000008103c */
        /* <DEDUP_REMOVED lines=11> */
[----:B-1----:R-:W-:Y:S02]  /*39890*/  HMMA.1688.F32.TF32 R12, R28, R166, R232 ;  /* 0x000000a61c0c723c */ /* 0x002fe400000810e8 */
[----:B------:R-:W-:Y:S04]  /*398a0*/  STL.64 [R1+0x190], R36 ;  /* 0x0001902401007387 */ /* 0x000fe80000100a00 */
[----:B------:R-:W-:Y:S05]  /*398b0*/  STL.64 [R1+0x198], R38 ;  /* 0x0001982601007387 */ /* 0x000fea0000100a00 */
[----:B------:R-:W-:Y:S04]  /*398c0*/  STL.64 [R1+0x180], R20 ;  /* 0x0001801401007387 */ /* 0x000fe80000100a00 */
[----:B------:R-:W-:Y:S04]  /*398d0*/  STL.64 [R1+0x188], R22 ;  /* 0x0001881601007387 */ /* 0x000fe80000100a00 */
[----:B------:R1:W-:Y:S04]  /*398e0*/  STL.64 [R1+0x4c0], R12 ;  /* 0x0004c00c01007387 */ /* 0x0003e80000100a00 */
[----:B------:R4:W-:Y:S04]  /*398f0*/  STL.64 [R1+0x4c8], R14 ;  /* 0x0004c80e01007387 */ /* 0x0009e80000100a00 */
[----:B------:R-:W2:Y:S04]  /*39900*/  LDL.LU R208, [R1+0x1704] ;  /* 0x0017040001d07983 */ /* 0x000ea80000300800 */
[----:B------:R-:W2:Y:S01]  /*39910*/  LDL.LU R209, [R1+0x1700] ;  /* 0x0017000001d17983 */ /* 0x000ea20000300800 */
[----:B-1----:R-:W-:Y:S01]  /*39920*/  IMAD.MOV.U32 R12, RZ, RZ, R216 ;  /* 0x000000ffff0c7224 */ /* 0x002fe200078e00d8 */
[----:B------:R-:W-:-:S02]  /*39930*/  MOV R13, R217 ;  /* 0x000000d9000d7202 */ /* 0x000fc40000000f00 */
[----:B------:R-:W2:Y:S01]  /*39940*/  LDL.LU R212, [R1+0x16fc] ;  /* 0x0016fc0001d47983 */ /* 0x000ea20000300800 */
[----:B----4-:R-:W-:-:S03]  /*39950*/  IMAD.MOV.U32 R14, RZ, RZ, R252 ;  /* 0x000000ffff0e7224 */ /* 0x010fc600078e00fc */
[----:B------:R-:W4:Y:S01]  /*39960*/  LDL.LU R213, [R1+0x16f8] ;  /* 0x0016f80001d57983 */ /* 0x000f220000300800 */
[----:B------:R-:W-:-:S03]  /*39970*/  IMAD.MOV.U32 R15, RZ, RZ, R2 ;  /* 0x000000ffff0f7224 */ /* 0x000fc600078e0002 */
[----:B------:R-:W2:Y:S01]  /*39980*/  LDL.LU R216, [R1+0x16f4] ;  /* 0x0016f40001d87983 */ /* 0x000ea20000300800 */
[-C--:B------:R-:W-:Y:S03]  /*39990*/  HMMA.1688.F32.TF32 R128, R8, R214.reuse, R236 ;  /* 0x000000d60880723c */ /* 0x080fe600000810ec */
        /* <DEDUP_REMOVED lines=69> */
[----:B------:R-:W4:Y:S01]  /*39df0*/  LDL.LU R232, [R1+0x270] ;  /* 0x0002700001e87983 */ /* 0x000f220000300800 */
[----:B------:R-:W-:Y:S03]  /*39e00*/  HMMA.1688.F32.TF32 R240, R28, R162, R240 ;  /* 0x000000a21cf0723c */ /* 0x000fe600000810f0 */
[----:B------:R-:W4:Y:S04]  /*39e10*/  LDL.LU R233, [R1+0x274] ;  /* 0x0002740001e97983 */ /* 0x000f280000300800 */
[----:B------:R-:W4:Y:S01]  /*39e20*/  LDL.LU R234, [R1+0x278] ;  /* 0x0002780001ea7983 */ /* 0x000f220000300800 */
[----:B------:R-:W-:Y:S03]  /*39e30*/  HMMA.1688.F32.TF32 R28, R8, R218, R16 ;  /* 0x000000da081c723c */ /* 0x000fe60000081010 */
[----:B------:R-:W4:Y:S04]  /*39e40*/  LDL.LU R235, [R1+0x27c] ;  /* 0x00027c0001eb7983 */ /* 0x000f280000300800 */
[----:B------:R-:W4:Y:S04]  /*39e50*/  LDL.LU R16, [R1+0x250] ;  /* 0x0002500001107983 */ /* 0x000f280000300800 */
[----:B------:R-:W4:Y:S01]  /*39e60*/  LDL.LU R17, [R1+0x254] ;  /* 0x0002540001117983 */ /* 0x000f220000300800 */
[----:B--2---:R-:W-:-:S02]  /*39e70*/  IMAD.MOV.U32 R19, RZ, RZ, R252 ;  /* 0x000000ffff137224 */ /* 0x004fc400078e00fc */
[----:B---3--:R-:W-:Y:S02]  /*39e80*/  IMAD.MOV.U32 R18, RZ, RZ, R2 ;  /* 0x000000ffff127224 */ /* 0x008fe400078e0002 */
[----:B------:R-:W5:Y:S04]  /*39e90*/  LDL.LU R2, [R1+0x16e4] ;  /* 0x0016e40001027983 */ /* 0x000f680000300800 */
[----:B------:R-:W5:Y:S01]  /*39ea0*/  LDL.LU R252, [R1+0x16e0] ;  /* 0x0016e00001fc7983 */ /* 0x000f620000300800 */
[----:B------:R-:W-:Y:S01]  /*39eb0*/  HMMA.1688.F32.TF32 R124, R8, R210, R244 ;  /* 0x000000d2087c723c */ /* 0x000fe200000810f4 */
[----:B------:R-:W-:Y:S01]  /*39ec0*/  MOV R244, R217 ;  /* 0x000000d900f47202 */ /* 0x000fe20000000f00 */
[----:B------:R-:W-:Y:S01]  /*39ed0*/  IMAD.MOV.U32 R245, RZ, RZ, R216 ;  /* 0x000000fffff57224 */ /* 0x000fe200078e00d8 */
[----:B------:R-:W-:Y:S01]  /*39ee0*/  MOV R247, R212 ;  /* 0x000000d400f77202 */ /* 0x000fe20000000f00 */
[----:B----4-:R-:W-:-:S07]  /*39ef0*/  IMAD.MOV.U32 R246, RZ, RZ, R213 ;  /* 0x000000fffff67224 */ /* 0x010fce00078e00d5 */
[----:B------:R-:W-:Y:S08]  /*39f00*/  HMMA.1688.F32.TF32 R244, R4, R162, R244 ;  /* 0x000000a204f4723c */ /* 0x000ff000000810f4 */
        /* <DEDUP_REMOVED lines=10> */
[----:B------:R1:W-:Y:S04]  /*39fb0*/  STL.64 [R1+0x3b8], R74 ;  /* 0x0003b84a01007387 */ /* 0x0003e80000100a00 */
[----:B-1----:R-:W5:Y:S04]  /*39fc0*/  LDL.LU.64 R74, [R1+0x16d8] ;  /* 0x0016d800014a7983 */ /* 0x002f680000300a00 */
[----:B------:R-:W5:Y:S04]  /*39fd0*/  LDL.LU.64 R72, [R1+0x16d0] ;  /* 0x0016d00001487983 */ /* 0x000f680000300a00 */
[----:B------:R-:W-:Y:S04]  /*39fe0*/  STL.64 [R1+0x3a0], R68 ;  /* 0x0003a04401007387 */ /* 0x000fe80000100a00 */
[----:B------:R1:W-:Y:S01]  /*39ff0*/  STL.64 [R1+0x3a8], R70 ;  /* 0x0003a84601007387 */ /* 0x0003e20000100a00 */
[C---:B------:R-:W-:Y:S03]  /*3a000*/  HMMA.1688.F32.TF32 R60, R8.reuse, R174, R60 ;  /* 0x000000ae083c723c */ /* 0x040fe6000008103c */
[----:B-1----:R-:W5:Y:S04]  /*3a010*/  LDL.LU.64 R70, [R1+0x16c8] ;  /* 0x0016c80001467983 */ /* 0x002f680000300a00 */
[----:B------:R-:W5:Y:S04]  /*3a020*/  LDL.LU.64 R68, [R1+0x16c0] ;  /* 0x0016c00001447983 */ /* 0x000f680000300a00 */
        /* <DEDUP_REMOVED lines=10> */
[----:B------:R1:W-:Y:S01]  /*3a0d0*/  STL.64 [R1+0x3c8], R58 ;  /* 0x0003c83a01007387 */ /* 0x0003e20000100a00 */
[C---:B------:R-:W-:Y:S03]  /*3a0e0*/  HMMA.1688.F32.TF32 R76, R8.reuse, R202, R76 ;  /* 0x000000ca084c723c */ /* 0x040fe6000008104c */
[----:B-1----:R-:W5:Y:S04]  /*3a0f0*/  LDL.LU.64 R58, [R1+0x1698] ;  /* 0x00169800013a7983 */ /* 0x002f680000300a00 */
[----:B------:R-:W5:Y:S01]  /*3a100*/  LDL.LU.64 R56, [R1+0x1690] ;  /* 0x0016900001387983 */ /* 0x000f620000300a00 */
[----:B------:R-:W-:Y:S03]  /*3a110*/  HMMA.1688.F32.TF32 R8, R8, R166, R224 ;  /* 0x000000a60808723c */ /* 0x000fe600000810e0 */
[----:B------:R-:W-:Y:S04]  /*3a120*/  STL.64 [R1+0x3d0], R44 ;  /* 0x0003d02c01007387 */ /* 0x000fe80000100a00 */
[----:B------:R1:W-:Y:S04]  /*3a130*/  STL.64 [R1+0x3d8], R46 ;  /* 0x0003d82e01007387 */ /* 0x0003e80000100a00 */
[----:B-1----:R-:W5:Y:S04]  /*3a140*/  LDL.LU.64 R46, [R1+0x1688] ;  /* 0x00168800012e7983 */ /* 0x002f680000300a00 */
[----:B------:R-:W5:Y:S04]  /*3a150*/  LDL.LU.64 R44, [R1+0x1680] ;  /* 0x00168000012c7983 */ /* 0x000f680000300a00 */
[----:B------:R-:W-:Y:S04]  /*3a160*/  STL.64 [R1+0x400], R40 ;  /* 0x0004002801007387 */ /* 0x000fe80000100a00 */
[----:B------:R1:W-:Y:S01]  /*3a170*/  STL.64 [R1+0x408], R42 ;  /* 0x0004082a01007387 */ /* 0x0003e20000100a00 */
[----:B------:R-:W-:Y:S01]  /*3a180*/  IMAD.MOV.U32 R248, RZ, RZ, R209 ;  /* 0x000000fffff87224 */ /* 0x000fe200078e00d1 */
[----:B------:R-:W-:Y:S01]  /*3a190*/  MOV R250, R205 ;  /* 0x000000cd00fa7202 */ /* 0x000fe20000000f00 */
[----:B------:R-:W-:Y:S01]  /*3a1a0*/  IMAD.MOV.U32 R249, RZ, RZ, R208 ;  /* 0x000000fffff97224 */ /* 0x000fe200078e00d0 */
[----:B-1----:R-:W5:Y:S04]  /*3a1b0*/  LDL.LU.64 R42, [R1+0x1678] ;  /* 0x00167800012a7983 */ /* 0x002f680000300a00 */
[----:B------:R-:W5:Y:S04]  /*3a1c0*/  LDL.LU.64 R40, [R1+0x1670] ;  /* 0x0016700001287983 */ /* 0x000f680000300a00 */
[----:B------:R-:W-:Y:S04]  /*3a1d0*/  STL.64 [R1+0x420], R36 ;  /* 0x0004202401007387 */ /* 0x000fe80000100a00 */
[----:B------:R1:W-:Y:S01]  /*3a1e0*/  STL.64 [R1+0x428], R38 ;  /* 0x0004282601007387 */ /* 0x0003e20000100a00 */
[----:B------:R-:W-:-:S03]  /*3a1f0*/  IMAD.MOV.U32 R251, RZ, RZ, R204 ;  /* 0x000000fffffb7224 */ /* 0x000fc600078e00cc */
[----:B-1----:R-:W5:Y:S04]  /*3a200*/  LDL.LU.64 R38, [R1+0x1668] ;  /* 0x0016680001267983 */ /* 0x002f680000300a00 */
[----:B------:R-:W5:Y:S04]  /*3a210*/  LDL.LU.64 R36, [R1+0x1660] ;  /* 0x0016600001247983 */ /* 0x000f680000300a00 */
[----:B------:R-:W-:Y:S04]  /*3a220*/  STL.64 [R1+0x430], R60 ;  /* 0x0004303c01007387 */ /* 0x000fe80000100a00 */
[----:B------:R1:W-:Y:S01]  /*3a230*/  STL.64 [R1+0x438], R62 ;  /* 0x0004383e01007387 */ /* 0x0003e20000100a00 */
[C---:B------:R-:W-:Y:S01]  /*3a240*/  HMMA.1688.F32.TF32 R248, R4.reuse, R158, R248 ;  /* 0x0000009e04f8723c */ /* 0x040fe200000810f8 */
[----:B------:R-:W-:Y:S01]  /*3a250*/  MOV R158, R197 ;  /* 0x000000c5009e7202 */ /* 0x000fe20000000f00 */
[----:B------:R-:W-:Y:S01]  /*3a260*/  IMAD.MOV.U32 R159, RZ, RZ, R196 ;  /* 0x000000ffff9f7224 */ /* 0x000fe200078e00c4 */
[----:B-1----:R-:W5:Y:S04]  /*3a270*/  LDL.LU.64 R62, [R1+0x1658] ;  /* 0x00165800013e7983 */ /* 0x002f680000300a00 */
[----:B------:R-:W5:Y:S04]  /*3a280*/  LDL.LU.64 R60, [R1+0x1650] ;  /* 0x00165000013c7983 */ /* 0x000f680000300a00 */
[----:B------:R-:W-:Y:S04]  /*3a290*/  STL.64 [R1+0x450], R20 ;  /* 0x0004501401007387 */ /* 0x000fe80000100a00 */
[----:B------:R1:W-:Y:S01]  /*3a2a0*/  STL.64 [R1+0x458], R22 ;  /* 0x0004581601007387 */ /* 0x0003e20000100a00 */
[C---:B------:R-:W-:Y:S03]  /*3a2b0*/  HMMA.1688.F32.TF32 R216, R4.reuse, R218, R32 ;  /* 0x000000da04d8723c */ /* 0x040fe60000081020 */
[----:B-1----:R-:W5:Y:S04]  /*3a2c0*/  LDL.LU.64 R22, [R1+0x1648] ;  /* 0x0016480001167983 */ /* 0x002f680000300a00 */
[----:B------:R-:W5:Y:S04]  /*3a2d0*/  LDL.LU.64 R20, [R1+0x1640] ;  /* 0x0016400001147983 */ /* 0x000f680000300a00 */
[----:B------:R-:W5:Y:S04]  /*3a2e0*/  LDL.LU.64 R226, [R1+0x1638] ;  /* 0x0016380001e27983 */ /* 0x000f680000300a00 */
[----:B------:R-:W5:Y:S01]  /*3a2f0*/  LDL.LU.64 R224, [R1+0x1630] ;  /* 0x0016300001e07983 */ /* 0x000f620000300a00 */
[C---:B------:R-:W-:Y:S03]  /*3a300*/  HMMA.1688.F32.TF32 R212, R4.reuse, R214, R232 ;  /* 0x000000d604d4723c */ /* 0x040fe600000810e8 */
[----:B------:R1:W-:Y:S04]  /*3a310*/  STL.64 [R1+0x440], R8 ;  /* 0x0004400801007387 */ /* 0x0003e80000100a00 */
[----:B------:R2:W-:Y:S01]  /*3a320*/  STL.64 [R1+0x448], R10 ;  /* 0x0004480a01007387 */ /* 0x0005e20000100a00 */
[----:B------:R-:W-:Y:S03]  /*3a330*/  HMMA.1688.F32.TF32 R204, R4, R206, R16 ;  /* 0x000000ce04cc723c */ /* 0x000fe60000081010 */
[----:B------:R-:W5:Y:S04]  /*3a340*/  LDL.LU.64 R34, [R1+0x1628] ;  /* 0x0016280001227983 */ /* 0x000f680000300a00 */
[----:B------:R-:W5:Y:S01]  /*3a350*/  LDL.LU.64 R32, [R1+0x1620] ;  /* 0x0016200001207983 */ /* 0x000f620000300a00 */
[----:B-1----:R-:W-:Y:S01]  /*3a360*/  IMAD.MOV.U32 R8, RZ, RZ, R201 ;  /* 0x000000ffff087224 */ /* 0x002fe200078e00c9 */
[----:B------:R-:W-:-:S02]  /*3a370*/  MOV R9, R200 ;  /* 0x000000c800097202 */ /* 0x000fc40000000f00 */
[----:B------:R-:W5:Y:S01]  /*3a380*/  LDL.LU.64 R234, [R1+0x1618] ;  /* 0x0016180001ea7983 */ /* 0x000f620000300a00 */
[----:B------:R-:W-:Y:S01]  /*3a390*/  HMMA.1688.F32.TF32 R200, R4, R202, R236 ;  /* 0x000000ca04c8723c */ /* 0x000fe200000810ec */
[----:B------:R-:W-:Y:S02]  /*3a3a0*/  IMAD.MOV.U32 R162, RZ, RZ, R193 ;  /* 0x000000ffffa27224 */ /* 0x000fe400078e00c1 */
[----:B------:R-:W5:Y:S01]  /*3a3b0*/  LDL.LU.64 R232, [R1+0x1610] ;  /* 0x0016100001e87983 */ /* 0x000f620000300a00 */
[----:B------:R-:W-:-:S03]  /*3a3c0*/  IMAD.MOV.U32 R163, RZ, RZ, R192 ;  /* 0x000000ffffa37224 */ /* 0x000fc600078e00c0 */
[----:B------:R-:W5:Y:S01]  /*3a3d0*/  LDL.LU.64 R18, [R1+0x1608] ;  /* 0x0016080001127983 */ /* 0x000f620000300a00 */
[----:B------:R-:W-:Y:S01]  /*3a3e0*/  HMMA.1688.F32.TF32 R156, R4, R198, R156 ;  /* 0x000000c6049c723c */ /* 0x000fe2000008109c */
[----:B--2---:R-:W-:Y:S02]  /*3a3f0*/  IMAD.MOV.U32 R10, RZ, RZ, R189 ;  /* 0x000000ffff0a7224 */ /* 0x004fe400078e00bd */
[----:B------:R-:W5:Y:S01]  /*3a400*/  LDL.LU.64 R16, [R1+0x1600] ;  /* 0x0016000001107983 */ /* 0x000f620000300a00 */
[----:B------:R-:W-:-:S03]  /*3a410*/  IMAD.MOV.U32 R11, RZ, RZ, R188 ;  /* 0x000000ffff0b7224 */ /* 0x000fc600078e00bc */
[----:B------:R-:W2:Y:S04]  /*3a420*/  LDL.LU.64 R238, [R1+0x15f8] ;  /* 0x0015f80001ee7983 */ /* 0x000ea80000300a00 */
[----:B------:R-:W2:Y:S04]  /*3a430*/  LDL.LU.64 R236, [R1+0x15f0] ;  /* 0x0015f00001ec7983 */ /* 0x000ea80000300a00 */
[----:B------:R-:W-:Y:S01]  /*3a440*/  STL.64 [R1+0x390], R244 ;  /* 0x000390f401007387 */ /* 0x000fe20000100a00 */
[C---:B------:R-:W-:Y:S03]  /*3a450*/  HMMA.1688.F32.TF32 R160, R4.reuse, R194, R160 ;  /* 0x000000c204a0723c */ /* 0x040fe600000810a0 */
[----:B------:R1:W-:Y:S05]  /*3a460*/  STL.64 [R1+0x398], R246 ;  /* 0x000398f601007387 */ /* 0x0003ea0000100a00 */
[----:B------:R-:W-:Y:S01]  /*3a470*/  HMMA.1688.F32.TF32 R8, R4, R190, R8 ;  /* 0x000000be0408723c */ /* 0x000fe20000081008 */
[----:B-1----:R-:W3:Y:S04]  /*3a480*/  LDL.LU.64 R246, [R1+0x15e8] ;  /* 0x0015e80001f67983 */ /* 0x002ee80000300a00 */
[----:B------:R-:W3:Y:S04]  /*3a490*/  LDL.LU.64 R244, [R1+0x15e0] ;  /* 0x0015e00001f47983 */ /* 0x000ee80000300a00 */
[----:B------:R-:W-:Y:S01]  /*3a4a0*/  STL.64 [R1+0x380], R156 ;  /* 0x0003809c01007387 */ /* 0x000fe20000100a00 */
[----:B------:R-:W-:-:S03]  /*3a4b0*/  MOV R104, R185 ;  /* 0x000000b900687202 */ /* 0x000fc60000000f00 */
[----:B------:R1:W-:Y:S01]  /*3a4c0*/  STL.64 [R1+0x388], R158 ;  /* 0x0003889e01007387 */ /* 0x0003e20000100a00 */
[----:B------:R-:W-:Y:S01]  /*3a4d0*/  IMAD.MOV.U32 R105, RZ, RZ, R184 ;  /* 0x000000ffff697224 */ /* 0x000fe200078e00b8 */
[----:B------:R-:W-:Y:S01]  /*3a4e0*/  MOV R107, R180 ;  /* 0x000000b4006b7202 */ /* 0x000fe20000000f00 */
[----:B------:R-:W-:Y:S01]  /*3a4f0*/  IMAD.MOV.U32 R106, RZ, RZ, R181 ;  /* 0x000000ffff6a7224 */ /* 0x000fe200078e00b5 */
[----:B------:R-:W-:Y:S01]  /*3a500*/  STL.64 [R1+0x370], R160 ;  /* 0x000370a001007387 */ /* 0x000fe20000100a00 */
[C---:B-1----:R-:W-:Y:S03]  /*3a510*/  HMMA.1688.F32.TF32 R156, R4.reuse, R186, R12 ;  /* 0x000000ba049c723c */ /* 0x042fe6000008100c */
[----:B------:R-:W-:Y:S05]  /*3a520*/  STL.64 [R1+0x378], R162 ;  /* 0x000378a201007387 */ /* 0x000fea0000100a00 */
[C---:B------:R-:W-:Y:S01]  /*3a530*/  HMMA.1688.F32.TF32 R12, R4.reuse, R182, R144 ;  /* 0x000000b6040c723c */ /* 0x040fe20000081090 */
[----:B------:R-:W-:Y:S04]  /*3a540*/  STL.64 [R1+0x330], R8 ;  /* 0x0003300801007387 */ /* 0x000fe80000100a00 */
[----:B------:R1:W-:Y:S01]  /*3a550*/  STL.64 [R1+0x338], R10 ;  /* 0x0003380a01007387 */ /* 0x0003e20000100a00 */
[----:B------:R-:W-:Y:S01]  /*3a560*/  MOV R208, R177 ;  /* 0x000000b100d07202 */ /* 0x000fe20000000f00 */
[----:B------:R-:W-:Y:S01]  /*3a570*/  IMAD.MOV.U32 R209, RZ, RZ, R176 ;  /* 0x000000ffffd17224 */ /* 0x000fe200078e00b0 */
[----:B------:R-:W-:Y:S01]  /*3a580*/  HMMA.1688.F32.TF32 R136, R4, R210, R136 ;  /* 0x000000d20488723c */ /* 0x000fe20000081088 */
[----:B------:R-:W-:Y:S01]  /*3a590*/  IMAD.MOV.U32 R210, RZ, RZ, R173 ;  /* 0x000000ffffd27224 */ /* 0x000fe200078e00ad */
[----:B------:R-:W-:-:S06]  /*3a5a0*/  MOV R211, R172 ;  /* 0x000000ac00d37202 */ /* 0x000fcc0000000f00 */
[C---:B-1----:R-:W-:Y:S01]  /*3a5b0*/  HMMA.1688.F32.TF32 R8, R4.reuse, R178, R104 ;  /* 0x000000b20408723c */ /* 0x042fe20000081068 */
[----:B------:R-:W-:Y:S04]  /*3a5c0*/  STL.64 [R1+0x320], R156 ;  /* 0x0003209c01007387 */ /* 0x000fe80000100a00 */
[----:B------:R-:W-:Y:S03]  /*3a5d0*/  STL.64 [R1+0x328], R158 ;  /* 0x0003289e01007387 */ /* 0x000fe60000100a00 */
[----:B------:R-:W-:Y:S01]  /*3a5e0*/  HMMA.1688.F32.TF32 R160, R4, R174, R208 ;  /* 0x000000ae04a0723c */ /* 0x000fe200000810d0 */
[----:B------:R-:W4:Y:S04]  /*3a5f0*/  LDL.LU R144, [R1+0x9d4] ;  /* 0x0009d40001907983 */ /* 0x000f280000300800 */
[----:B------:R-:W-:Y:S04]  /*3a600*/  STL.64 [R1+0x2f0], R12 ;  /* 0x0002f00c01007387 */ /* 0x000fe80000100a00 */
[----:B------:R-:W-:Y:S04]  /*3a610*/  STL.64 [R1+0x2f8], R14 ;  /* 0x0002f80e01007387 */ /* 0x000fe80000100a00 */
[----:B------:R-:W4:Y:S04]  /*3a620*/  LDL.LU R106, [R1+0x9d8] ;  /* 0x0009d800016a7983 */ /* 0x000f280000300800 */
[----:B------:R-:W-:Y:S04]  /*3a630*/  STL.64 [R1+0x2d0], R8 ;  /* 0x0002d00801007387 */ /* 0x000fe80000100a00 */
[----:B------:R1:W-:Y:S04]  /*3a640*/  STL.64 [R1+0x2d8], R10 ;  /* 0x0002d80a01007387 */ /* 0x0003e80000100a00 */
[----:B-1----:R-:W4:Y:S04]  /*3a650*/  LDL.LU R11, [R1+0x9e0] ;  /* 0x0009e000010b7983 */ /* 0x002f280000300800 */
[----:B------:R-:W4:Y:S04]  /*3a660*/  LDL.LU R12, [R1+0x9e8] ;  /* 0x0009e800010c7983 */ /* 0x000f280000300800 */
[----:B------:R-:W4:Y:S04]  /*3a670*/  LDL.LU R105, [R1+0x9dc] ;  /* 0x0009dc0001697983 */ /* 0x000f280000300800 */
[----:B------:R-:W-:Y:S04]  /*3a680*/  STL.64 [R1+0x2b0], R160 ;  /* 0x0002b0a001007387 */ /* 0x000fe80000100a00 */
[----:B------:R-:W-:Y:S04]  /*3a690*/  STL.64 [R1+0x2b8], R162 ;  /* 0x0002b8a201007387 */ /* 0x000fe80000100a00 */
[----:B------:R-:W4:Y:S01]  /*3a6a0*/  LDL.LU R15, [R1+0x9e4] ;  /* 0x0009e400010f7983 */ /* 0x000f220000300800 */
[----:B------:R-:W1:Y:S01]  /*3a6b0*/  S2R R209, SR_TID.X ;  /* 0x0000000000d17919 */ /* 0x000e620000002100 */
[----:B------:R-:W-:-:S02]  /*3a6c0*/  UIMAD UR15, UR4, -0x40, UR6 ;  /* 0xffffffc0040f78a4 */ /* 0x000fc4000f8e0206 */
[----:B------:R-:W-:Y:S02]  /*3a6d0*/  UIADD3 UR12, UPT, UPT, UR9, -0x2, URZ ;  /* 0xfffffffe090c7890 */ /* 0x000fe4000fffe0ff */
[----:B------:R-:W-:Y:S02]  /*3a6e0*/  UISETP.GT.AND UP1, UPT, UR15, URZ, UPT ;  /* 0x000000ff0f00728c */ /* 0x000fe4000bf24270 */
[----:B------:R-:W-:Y:S02]  /*3a6f0*/  UISETP.GE.AND UP0, UPT, UR4, UR12, UPT ;  /* 0x0000000c0400728c */ /* 0x000fe4000bf06270 */
[----:B------:R-:W-:Y:S02]  /*3a700*/  UIADD3 UR11, UPT, UPT, UR11, 0x1, URZ ;  /* 0x000000010b0b7890 */ /* 0x000fe4000fffe0ff */
[----:B------:R-:W-:Y:S02]  /*3a710*/  USEL UR12, URZ, 0x4, !UP1 ;  /* 0x00000004ff0c7887 */ /* 0x000fe4000c800000 */
[----:B------:R-:W-:-:S02]  /*3a720*/  UISETP.GT.AND UP1, UPT, UR11, 0x1, UPT ;  /* 0x000000010b00788c */ /* 0x000fc4000bf24270 */
[----:B------:R-:W-:Y:S02]  /*3a730*/  USEL UR12, UR12, URZ, !UP0 ;  /* 0x000000ff0c0c7287 */ /* 0x000fe4000c000000 */
[----:B------:R-:W-:Y:S01]  /*3a740*/  USEL UR11, UR11, URZ, !UP1 ;  /* 0x000000ff0b0b7287 */ /* 0x000fe2000c800000 */
[----:B------:R-:W-:Y:S03]  /*3a750*/  BAR.SYNC.DEFER_BLOCKING 0x0 ;  /* 0x0000000000007b1d */ /* 0x000fe60000010000 */
[----:B------:R-:W-:Y:S01]  /*3a760*/  ISETP.NE.U32.AND P0, PT, RZ, UR12, PT ;  /* 0x0000000cff007c0c */ /* 0x000fe2000bf05070 */
[----:B------:R-:W-:Y:S01]  /*3a770*/  ULEA UR16, UR11, UR5, 0x10 ;  /* 0x000000050b107291 */ /* 0x000fe2000f8e80ff */
[----:B-1----:R-:W-:Y:S01]  /*3a780*/  LOP3.LUT R107, R209, 0x3f, RZ, 0xc0, !PT ;  /* 0x0000003fd16b7812 */ /* 0x002fe200078ec0ff */
[C---:B---3--:R-:W-:Y:S08]  /*3a790*/  HMMA.1688.F32.TF32 R156, R4.reuse, R170, R244 ;  /* 0x000000aa049c723c */ /* 0x048ff000000810f4 */
[----:B--2---:R-:W-:Y:S11]  /*3a7a0*/  HMMA.1688.F32.TF32 R4, R4, R166, R236 ;  /* 0x000000a60404723c */ /* 0x004ff600000810ec */
[----:B------:R-:W-:Y:S04]  /*3a7b0*/  STL.64 [R1+0x280], R156 ;  /* 0x0002809c01007387 */ /* 0x000fe80000100a00 */
[----:B------:R-:W-:Y:S04]  /*3a7c0*/  STL.64 [R1+0x288], R158 ;  /* 0x0002889e01007387 */ /* 0x000fe80000100a00 */
[----:B------:R-:W2:Y:S04]  /*3a7d0*/  LDL.LU R10, [R1+0x9ec] ;  /* 0x0009ec00010a7983 */ /* 0x000ea80000300800 */
[----:B------:R-:W3:Y:S04]  /*3a7e0*/  LDL.LU R9, [R1+0x9f0] ;  /* 0x0009f00001097983 */ /* 0x000ee80000300800 */
[----:B------:R-:W-:Y:S04]  /*3a7f0*/  STL.64 [R1+0x270], R4 ;  /* 0x0002700401007387 */ /* 0x000fe80000100a00 */
[----:B------:R1:W-:Y:S04]  /*3a800*/  STL.64 [R1+0x278], R6 ;  /* 0x0002780601007387 */ /* 0x0003e80000100a00 */
[----:B------:R-:W2:Y:S04]  /*3a810*/  LDL.LU R104, [R1+0xa54] ;  /* 0x000a540001687983 */ /* 0x000ea80000300800 */
[----:B------:R-:W2:Y:S04]  /*3a820*/  LDL.LU R13, [R1+0xa58] ;  /* 0x000a5800010d7983 */ /* 0x000ea80000300800 */
[----:B------:R-:W2:Y:S01]  /*3a830*/  LDL.LU R14, [R1+0xa5c] ;  /* 0x000a5c00010e7983 */ /* 0x000ea20000300800 */
[----:B-1----:R-:W-:-:S03]  /*3a840*/  IMAD.SHL.U32 R6, R107, 0x4, RZ ;  /* 0x000000046b067824 */ /* 0x002fc600078e00ff */
[----:B------:R-:W2:Y:S02]  /*3a850*/  LDL.LU R8, [R1+0xa60] ;  /* 0x000a600001087983 */ /* 0x000ea40000300800 */
[----:B------:R-:W-:Y:S02]  /*3a860*/  IADD3 R3, PT, PT, R6, UR16, RZ ;  /* 0x0000001006037c10 */ /* 0x000fe4000fffe0ff */
[----:B----4-:R-:W-:-:S04]  /*3a870*/  IADD3 R106, P1, PT, R106, UR13, RZ ;  /* 0x0000000d6a6a7c10 */ /* 0x010fc8000ff3e0ff */
[----:B------:R-:W-:Y:S01]  /*3a880*/  IADD3.X R144, PT, PT, R144, UR7, RZ, P1, !PT ;  /* 0x0000000790907c10 */ /* 0x000fe20008ffe4ff */
[----:B------:R-:W-:-:S04]  /*3a890*/  IMAD.MOV.U32 R4, RZ, RZ, R106 ;  /* 0x000000ffff047224 */ /* 0x000fc800078e006a */
[----:B------:R-:W-:Y:S01]  /*3a8a0*/  IMAD.MOV.U32 R5, RZ, RZ, R144 ;  /* 0x000000ffff057224 */ /* 0x000fe200078e0090 */
[----:B------:R-:W-:Y:S01]  /*3a8b0*/  STL [R1+0x9d8], R106 ;  /* 0x0009d86a01007387 */ /* 0x000fe20000100800 */
[----:B------:R-:W-:-:S03]  /*3a8c0*/  IADD3 R11, P1, PT, R11, UR13, RZ ;  /* 0x0000000d0b0b7c10 */ /* 0x000fc6000ff3e0ff */
[----:B------:R-:W-:Y:S01]  /*3a8d0*/  STL [R1+0x9d4], R144 ;  /* 0x0009d49001007387 */ /* 0x000fe20000100800 */
[----:B------:R-:W-:-:S03]  /*3a8e0*/  IADD3 R12, P2, PT, R12, UR13, RZ ;  /* 0x0000000d0c0c7c10 */ /* 0x000fc6000ff5e0ff */
[----:B------:R-:W-:Y:S01]  /*3a8f0*/  @!PT LDS RZ, [RZ] ;  /* 0x00000000fffff984 */ /* 0x000fe20000000800 */
[----:B------:R-:W-:Y:S01]  /*3a900*/  @!PT LDS RZ, [RZ] ;  /* 0x00000000fffff984 */ /* 0x000fe20000000800 */
[----:B------:R-:W-:Y:S01]  /*3a910*/  @!PT LDS RZ, [RZ] ;  /* 0x00000000fffff984 */ /* 0x000fe20000000800 */
[----:B------:R1:W-:Y:S01]  /*3a920*/  LDGSTS.E [R3], desc[UR28][R4.64], P0 ;  /* 0x0000000004037fae */ /* 0x0003e200081a101c */
[----:B------:R-:W-:-:S03]  /*3a930*/  IADD3.X R105, PT, PT, R105, UR7, RZ, P1, !PT ;  /* 0x0000000769697c10 */ /* 0x000fc60008ffe4ff */
[----:B------:R4:W-:Y:S04]  /*3a940*/  STL [R1+0x9e0], R11 ;  /* 0x0009e00b01007387 */ /* 0x0009e80000100800 */
[----:B------:R-:W-:Y:S01]  /*3a950*/  STL [R1+0x9dc], R105 ;  /* 0x0009dc6901007387 */ /* 0x000fe20000100800 */
[----:B-1----:R-:W-:Y:S01]  /*3a960*/  MOV R4, R11 ;  /* 0x0000000b00047202 */ /* 0x002fe20000000f00 */
[----:B------:R-:W-:Y:S02]  /*3a970*/  IMAD.MOV.U32 R5, RZ, RZ, R105 ;  /* 0x000000ffff057224 */ /* 0x000fe400078e0069 */
[----:B------:R1:W-:Y:S01]  /*3a980*/  STL [R1+0x9e8], R12 ;  /* 0x0009e80c01007387 */ /* 0x0003e20000100800 */
[----:B------:R-:W-:-:S03]  /*3a990*/  IADD3.X R15, PT, PT, R15, UR7, RZ, P2, !PT ;  /* 0x000000070f0f7c10 */ /* 0x000fc600097fe4ff */
[----:B----4-:R-:W4:Y:S04]  /*3a9a0*/  LDL.LU R11, [R1+0xa68] ;  /* 0x000a6800010b7983 */ /* 0x010f280000300800 */
[----:B------:R1:W-:Y:S04]  /*3a9b0*/  LDGSTS.E [R3+0x100], desc[UR28][R4.64], P0 ;  /* 0x0010000004037fae */ /* 0x0003e800081a101c */
[----:B------:R1:W-:Y:S02]  /*3a9c0*/  STL [R1+0x9e4], R15 ;  /* 0x0009e40f01007387 */ /* 0x0003e40000100800 */
[----:B-1----:R-:W-:-:S02]  /*3a9d0*/  IMAD.MOV.U32 R4, RZ, RZ, R12 ;  /* 0x000000ffff047224 */ /* 0x002fc400078e000c */
[----:B------:R-:W4:Y:S01]  /*3a9e0*/  LDL.LU R12, [R1+0xa64] ;  /* 0x000a6400010c7983 */ /* 0x000f220000300800 */
[----:B------:R-:W-:-:S03]  /*3a9f0*/  MOV R5, R15 ;  /* 0x0000000f00057202 */ /* 0x000fc60000000f00 */
[----:B------:R-:W4:Y:S01]  /*3aa00*/  LDL.LU R15, [R1+0xa70] ;  /* 0x000a7000010f7983 */ /* 0x000f220000300800 */
[----:B------:R-:W-:-:S03]  /*3aa10*/  UISETP.GT.AND UP1, UPT, UR15, 0x4, UPT ;  /* 0x000000040f00788c */ /* 0x000fc6000bf24270 */
[----:B------:R-:W4:Y:S01]  /*3aa20*/  LDL.LU R7, [R1+0xad8] ;  /* 0x000ad80001077983 */ /* 0x000f220000300800 */
[----:B------:R-:W-:-:S03]  /*3aa30*/  USEL UR12, URZ, 0x4, !UP1 ;  /* 0x00000004ff0c7887 */ /* 0x000fc6000c800000 */
[----:B------:R1:W-:Y:S01]  /*3aa40*/  LDGSTS.E [R3+0x200], desc[UR28][R4.64], P0 ;  /* 0x0020000004037fae */ /* 0x0003e200081a101c */
[----:B------:R-:W-:Y:S01]  /*3aa50*/  USEL UR12, UR12, URZ, !UP0 ;  /* 0x000000ff0c0c7287 */ /* 0x000fe2000c000000 */
[----:B---3--:R-:W-:-:S04]  /*3aa60*/  IADD3 R9, P1, PT, R9, UR13, RZ ;  /* 0x0000000d09097c10 */ /* 0x008fc8000ff3e0ff */
[----:B--2---:R-:W-:Y:S01]  /*3aa70*/  IADD3.X R10, PT, PT, R10, UR7, RZ, P1, !PT ;  /* 0x000000070a0a7c10 */ /* 0x004fe20008ffe4ff */
[----:B------:R-:W-:Y:S04]  /*3aa80*/  STL [R1+0x9f0], R9 ;  /* 0x0009f00901007387 */ /* 0x000fe80000100800 */
[----:B------:R2:W-:Y:S04]  /*3aa90*/  STL [R1+0x9ec], R10 ;  /* 0x0009ec0a01007387 */ /* 0x0005e80000100800 */
[----:B------:R-:W3:Y:S01]  /*3aaa0*/  LDL.LU R105, [R1+0xa6c] ;  /* 0x000a6c0001697983 */ /* 0x000ee20000300800 */
[----:B------:R-:W-:Y:S01]  /*3aab0*/  IADD3 R13, P1, PT, R13, UR13, RZ ;  /* 0x0000000d0d0d7c10 */ /* 0x000fe2000ff3e0ff */
[----:B-1----:R-:W-:-:S02]  /*3aac0*/  IMAD.MOV.U32 R4, RZ, RZ, R9 ;  /* 0x000000ffff047224 */ /* 0x002fc400078e0009 */
[----:B------:R-:W3:Y:S01]  /*3aad0*/  LDL.LU R106, [R1+0xad4] ;  /* 0x000ad400016a7983 */ /* 0x000ee20000300800 */
[----:B------:R-:W-:Y:S01]  /*3aae0*/  IMAD.MOV.U32 R5, RZ, RZ, R10 ;  /* 0x000000ffff057224 */ /* 0x000fe200078e000a */
[----:B------:R-:W-:Y:S02]  /*3aaf0*/  IADD3.X R104, PT, PT, R104, UR7, RZ, P1, !PT ;  /* 0x0000000768687c10 */ /* 0x000fe40008ffe4ff */
[----:B--2---:R-:W2:Y:S01]  /*3ab00*/  LDL.LU R10, [R1+0xae0] ;  /* 0x000ae000010a7983 */ /* 0x004ea20000300800 */
[----:B------:R-:W-:-:S03]  /*3ab10*/  IADD3 R8, P2, PT, R8, UR13, RZ ;  /* 0x0000000d08087c10 */ /* 0x000fc6000ff5e0ff */
[----:B------:R-:W2:Y:S04]  /*3ab20*/  LDL.LU R9, [R1+0xae8] ;  /* 0x000ae80001097983 */ /* 0x000ea80000300800 */
[----:B------:R-:W-:Y:S04]  /*3ab30*/  STL [R1+0xa58], R13 ;  /* 0x000a580d01007387 */ /* 0x000fe80000100800 */
[----:B------:R1:W-:Y:S01]  /*3ab40*/  LDGSTS.E [R3+0x300], desc[UR28][R4.64], P0 ;  /* 0x0030000004037fae */ /* 0x0003e200081a101c */
[----:B------:R-:W-:-:S03]  /*3ab50*/  ISETP.NE.U32.AND P0, PT, RZ, UR12, PT ;  /* 0x0000000cff007c0c */ /* 0x000fc6000bf05070 */
[----:B------:R1:W-:Y:S04]  /*3ab60*/  STL [R1+0xa54], R104 ;  /* 0x000a546801007387 */ /* 0x0003e80000100800 */
[----:B------:R1:W-:Y:S02]  /*3ab70*/  STL [R1+0xa60], R8 ;  /* 0x000a600801007387 */ /* 0x0003e40000100800 */
[----:B-1----:R-:W-:Y:S02]  /*3ab80*/  IMAD.MOV.U32 R5, RZ, RZ, R104 ;  /* 0x000000ffff057224 */ /* 0x002fe400078e0068 */
[----:B------:R-:W2:Y:S01]  /*3ab90*/  LDL.LU R104, [R1+0xadc] ;  /* 0x000adc0001687983 */ /* 0x000ea20000300800 */
[----:B------:R-:W-:Y:S02]  /*3aba0*/  MOV R4, R13 ;  /* 0x0000000d00047202 */ /* 0x000fe40000000f00 */
[----:B------:R-:W-:-:S03]  /*3abb0*/  IADD3.X R14, PT, PT, R14, UR7, RZ, P2, !PT ;  /* 0x000000070e0e7c10 */ /* 0x000fc600097fe4ff */
[----:B------:R1:W-:Y:S04]  /*3abc0*/  LDGSTS.E [R3+0x1000], desc[UR28][R4.64], P0 ;  /* 0x0100000004037fae */ /* 0x0003e800081a101c */
[----:B------:R-:W-:Y:S04]  /*3abd0*/  STL [R1+0xa5c], R14 ;  /* 0x000a5c0e01007387 */ /* 0x000fe80000100800 */
[----:B------:R-:W2:Y:S01]  /*3abe0*/  LDL.LU R13, [R1+0xae4] ;  /* 0x000ae400010d7983 */ /* 0x000ea20000300800 */
[----:B-1----:R-:W-:Y:S01]  /*3abf0*/  IMAD.MOV.U32 R4, RZ, RZ, R8 ;  /* 0x000000ffff047224 */ /* 0x002fe200078e0008 */
[----:B------:R-:W-:-:S02]  /*3ac00*/  MOV R5, R14 ;  /* 0x0000000e00057202 */ /* 0x000fc40000000f00 */
[----:B------:R-:W2:Y:S04]  /*3ac10*/  LDL.LU R8, [R1+0xaf0] ;  /* 0x000af00001087983 */ /* 0x000ea80000300800 */
[----:B------:R1:W-:Y:S01]  /*3ac20*/  LDGSTS.E [R3+0x1100], desc[UR28][R4.64], P0 ;  /* 0x0110000004037fae */ /* 0x0003e200081a101c */
[----:B----4-:R-:W-:-:S05]  /*3ac30*/  IADD3 R11, P1, PT, R11, UR13, RZ ;  /* 0x0000000d0b0b7c10 */ /* 0x010fca000ff3e0ff */
[----:B------:R-:W-:Y:S01]  /*3ac40*/  STL [R1+0xa68], R11 ;  /* 0x000a680b01007387 */ /* 0x000fe20000100800 */
[----:B------:R-:W-:-:S05]  /*3ac50*/  IADD3.X R12, PT, PT, R12, UR7, RZ, P1, !PT ;  /* 0x000000070c0c7c10 */ /* 0x000fca0008ffe4ff */
[----:B------:R4:W-:Y:S01]  /*3ac60*/  STL [R1+0xa64], R12 ;  /* 0x000a640c01007387 */ /* 0x0009e20000100800 */
[----:B-1----:R-:W-:-:S03]  /*3ac70*/  IMAD.MOV.U32 R5, RZ, RZ, R12 ;  /* 0x000000ffff057224 */ /* 0x002fc600078e000c */
[----:B----4-:R-:W4:Y:S01]  /*3ac80*/  LDL.LU R12, [R1+0xaec] ;  /* 0x000aec00010c7983 */ /* 0x010f220000300800 */
[----:B------:R-:W-:Y:S01]  /*3ac90*/  UISETP.GT.AND UP1, UPT, UR15, 0x8, UPT ;  /* 0x000000080f00788c */ /* 0x000fe2000bf24270 */
[----:B------:R-:W-:Y:S01]  /*3aca0*/  IADD3 R15, P2, PT, R15, UR13, RZ ;  /* 0x0000000d0f0f7c10 */ /* 0x000fe2000ff5e0ff */
[----:B------:R-:W-:Y:S01]  /*3acb0*/  IMAD.MOV.U32 R4, RZ, RZ, R11 ;  /* 0x000000ffff047224 */ /* 0x000fe200078e000b */
[----:B------:R-:W-:Y:S01]  /*3acc0*/  IADD3 R7, P3, PT, R7, UR13, RZ ;  /* 0x0000000d07077c10 */ /* 0x000fe2000ff7e0ff */
[----:B------:R-:W-:Y:S01]  /*3acd0*/  USEL UR12, URZ, 0x4, !UP1 ;  /* 0x00000004ff0c7887 */ /* 0x000fe2000c800000 */
[----:B------:R-:W4:Y:S03]  /*3ace0*/  LDL.LU R14, [R1+0xb58] ;  /* 0x000b5800010e7983 */ /* 0x000f260000300800 */
[----:B------:R-:W-:Y:S01]  /*3acf0*/  USEL UR12, UR12, URZ, !UP0 ;  /* 0x000000ff0c0c7287 */ /* 0x000fe2000c000000 */
[----:B------:R1:W-:Y:S04]  /*3ad00*/  LDGSTS.E [R3+0x1200], desc[UR28][R4.64], P0 ;  /* 0x0120000004037fae */ /* 0x0003e800081a101c */
[----:B------:R-:W4:Y:S01]  /*3ad10*/  LDL.LU R11, [R1+0xb60] ;  /* 0x000b6000010b7983 */ /* 0x000f220000300800 */
[----:B------:R-:W-:-:S03]  /*3ad20*/  ISETP.NE.U32.AND P1, PT, RZ, UR12, PT ;  /* 0x0000000cff007c0c */ /* 0x000fc6000bf25070 */
[----:B------:R3:W-:Y:S01]  /*3ad30*/  STL [R1+0xa70], R15 ;  /* 0x000a700f01007387 */ /* 0x0007e20000100800 */
[----:B-1----:R-:W-:Y:S02]  /*3ad40*/  MOV R4, R15 ;  /* 0x0000000f00047202 */ /* 0x002fe40000000f00 */
[----:B---3--:R-:W-:-:S05]  /*3ad50*/  IADD3.X R105, PT, PT, R105, UR7, RZ, P2, !PT ;  /* 0x0000000769697c10 */ /* 0x008fca00097fe4ff */
[----:B------:R-:W-:Y:S01]  /*3ad60*/  IMAD.MOV.U32 R5, RZ, RZ, R105 ;  /* 0x000000ffff057224 */ /* 0x000fe200078e0069 */
[----:B------:R1:W-:Y:S01]  /*3ad70*/  STL [R1+0xa6c], R105 ;  /* 0x000a6c6901007387 */ /* 0x0003e20000100800 */
[----:B------:R-:W-:-:S03]  /*3ad80*/  IADD3.X R106, PT, PT, R106, UR7, RZ, P3, !PT ;  /* 0x000000076a6a7c10 */ /* 0x000fc60009ffe4ff */
[----:B------:R3:W-:Y:S04]  /*3ad90*/  STL [R1+0xad8], R7 ;  /* 0x000ad80701007387 */ /* 0x0007e80000100800 */
[----:B------:R-:W4:Y:S04]  /*3ada0*/  LDL.LU R15, [R1+0xb54] ;  /* 0x000b5400010f7983 */ /* 0x000f280000300800 */
[----:B------:R2:W-:Y:S02]  /*3adb0*/  LDGSTS.E [R3+0x1300], desc[UR28][R4.64], P0 ;  /* 0x0130000004037fae */ /* 0x0005e400081a101c */
[----:B--2---:R-:W-:-:S02]  /*3adc0*/  IADD3 R10, P0, PT, R10, UR13, RZ ;  /* 0x0000000d0a0a7c10 */ /* 0x004fc4000ff1e0ff */
[----:B------:R-:W-:Y:S01]  /*3add0*/  IADD3 R9, P2, PT, R9, UR13, RZ ;  /* 0x0000000d09097c10 */ /* 0x000fe2000ff5e0ff */
[----:B------:R-:W-:Y:S04]  /*3ade0*/  STL [R1+0xad4], R106 ;  /* 0x000ad46a01007387 */ /* 0x000fe80000100800 */
[----:B-1----:R-:W2:Y:S01]  /*3adf0*/  LDL.LU R105, [R1+0xb5c] ;  /* 0x000b5c0001697983 */ /* 0x002ea20000300800 */
[----:B------:R-:W-:Y:S01]  /*3ae00*/  IMAD.MOV.U32 R4, RZ, RZ, R7 ;  /* 0x000000ffff047224 */ /* 0x000fe200078e0007 */
[----:B------:R-:W-:Y:S02]  /*3ae10*/  MOV R5, R106 ;  /* 0x0000006a00057202 */ /* 0x000fe40000000f00 */
[----:B---3--:R-:W3:Y:S01]  /*3ae20*/  LDL.LU R7, [R1+0xb68] ;  /* 0x000b680001077983 */ /* 0x008ee20000300800 */
[----:B------:R-:W-:-:S03]  /*3ae30*/  IADD3.X R104, PT, PT, R104, UR7, RZ, P0, !PT ;  /* 0x0000000768687c10 */ /* 0x000fc600087fe4ff */
[----:B------:R1:W-:Y:S04]  /*3ae40*/  STL [R1+0xae0], R10 ;  /* 0x000ae00a01007387 */ /* 0x0003e80000100800 */
[----:B------:R1:W-:Y:S04]  /*3ae50*/  LDGSTS.E [R3+0x2000], desc[UR28][R4.64], P1 ;  /* 0x0200000004037fae */ /* 0x0003e800089a101c */
[----:B------:R-:W-:Y:S04]  /*3ae60*/  STL [R1+0xadc], R104 ;  /* 0x000adc6801007387 */ /* 0x000fe80000100800 */
[----:B------:R-:W-:Y:S01]  /*3ae70*/  STL [R1+0xae8], R9 ;  /* 0x000ae80901007387 */ /* 0x000fe20000100800 */
[----:B-1----:R-:W-:-:S03]  /*3ae80*/  IMAD.MOV.U32 R4, RZ, RZ, R10 ;  /* 0x000000ffff047224 */ /* 0x002fc600078e000a */
[----:B------:R-:W3:Y:S01]  /*3ae90*/  LDL.LU R10, [R1+0xb64] ;  /* 0x000b6400010a7983 */ /* 0x000ee20000300800 */
[----:B------:R-:W-:Y:S01]  /*3aea0*/  IMAD.MOV.U32 R5, RZ, RZ, R104 ;  /* 0x000000ffff057224 */ /* 0x000fe200078e0068 */
[----:B------:R-:W-:Y:S02]  /*3aeb0*/  IADD3.X R13, PT, PT, R13, UR7, RZ, P2, !PT ;  /* 0x000000070d0d7c10 */ /* 0x000fe400097fe4ff */
[----:B------:R-:W-:Y:S02]  /*3aec0*/  IADD3 R8, P0, PT, R8, UR13, RZ ;  /* 0x0000000d08087c10 */ /* 0x000fe4000ff1e0ff */
[----:B------:R1:W-:Y:S04]  /*3aed0*/  LDGSTS.E [R3+0x2100], desc[UR28][R4.64], P1 ;  /* 0x0210000004037fae */ /* 0x0003e800089a101c */
[----:B------:R1:W-:Y:S02]  /*3aee0*/  STL [R1+0xae4], R13 ;  /* 0x000ae40d01007387 */ /* 0x0003e40000100800 */
[----:B-1----:R-:W-:Y:S01]  /*3aef0*/  IMAD.MOV.U32 R5, RZ, RZ, R13 ;  /* 0x000000ffff057224 */ /* 0x002fe200078e000d */
[----:B------:R-:W-:Y:S01]  /*3af00*/  MOV R4, R9 ;  /* 0x0000000900047202 */ /* 0x000fe20000000f00 */
[----:B------:R-:W3:Y:S04]  /*3af10*/  LDL.LU R13, [R1+0xb70] ;  /* 0x000b7000010d7983 */ /* 0x000ee80000300800 */
[----:B------:R-:W3:Y:S04]  /*3af20*/  LDL.LU R9, [R1+0xbd8] ;  /* 0x000bd80001097983 */ /* 0x000ee80000300800 */
[----:B------:R-:W-:Y:S01]  /*3af30*/  STL [R1+0xaf0], R8 ;  /* 0x000af00801007387 */ /* 0x000fe20000100800 */
[----:B------:R-:W-:-:S03]  /*3af40*/  UISETP.GT.AND UP1, UPT, UR15, 0xc, UPT ;  /* 0x0000000c0f00788c */ /* 0x000fc6000bf24270 */
[----:B------:R1:W-:Y:S01]  /*3af50*/  LDGSTS.E [R3+0x2200], desc[UR28][R4.64], P1 ;  /* 0x0220000004037fae */ /* 0x0003e200089a101c */
[----:B----4-:R-:W-:-:S05]  /*3af60*/  IADD3.X R12, PT, PT, R12, UR7, RZ, P0, !PT ;  /* 0x000000070c0c7c10 */ /* 0x010fca00087fe4ff */
[----:B------:R4:W-:Y:S04]  /*3af70*/  STL [R1+0xaec], R12 ;  /* 0x000aec0c01007387 */ /* 0x0009e80000100800 */
[----:B------:R-:W3:Y:S01]  /*3af80*/  LDL.LU R106, [R1+0xb6c] ;  /* 0x000b6c00016a7983 */ /* 0x000ee20000300800 */
[----:B------:R-:W-:Y:S01]  /*3af90*/  USEL UR12, URZ, 0x4, !UP1 ;  /* 0x00000004ff0c7887 */ /* 0x000fe2000c800000 */
[----:B-1----:R-:W-:Y:S01]  /*3afa0*/  IMAD.MOV.U32 R4, RZ, RZ, R8 ;  /* 0x000000ffff047224 */ /* 0x002fe200078e0008 */
[----:B------:R-:W-:Y:S01]  /*3afb0*/  MOV R5, R12 ;  /* 0x0000000c00057202 */ /* 0x000fe20000000f00 */
[----:B------:R-:W3:Y:S01]  /*3afc0*/  LDL.LU R104, [R1+0xbd4] ;  /* 0x000bd40001687983 */ /* 0x000ee20000300800 */
[----:B------:R-:W-:-:S03]  /*3afd0*/  USEL UR12, UR12, URZ, !UP0 ;  /* 0x000000ff0c0c7287 */ /* 0x000fc6000c000000 */
[----:B------:R1:W-:Y:S01]  /*3afe0*/  LDGSTS.E [R3+0x2300], desc[UR28][R4.64], P1 ;  /* 0x0230000004037fae */ /* 0x0003e200089a101c */
[----:B------:R-:W-:Y:S02]  /*3aff0*/  IADD3 R14, P1, PT, R14, UR13, RZ ;  /* 0x0000000d0e0e7c10 */ /* 0x000fe4000ff3e0ff */
[----:B------:R-:W-:Y:S01]  /*3b000*/  ISETP.NE.U32.AND P0, PT, RZ, UR12, PT ;  /* 0x0000000cff007c0c */ /* 0x000fe2000bf05070 */
[----:B----4-:R-:W4:Y:S01]  /*3b010*/  LDL.LU R12, [R1+0xbe0] ;  /* 0x000be000010c7983 */ /* 0x010f220000300800 */
[----:B------:R-:W-:-:S03]  /*3b020*/  IADD3 R11, P2, PT, R11, UR13, RZ ;  /* 0x0000000d0b0b7c10 */ /* 0x000fc6000ff5e0ff */
[----:B------:R-:W4:Y:S04]  /*3b030*/  LDL.LU R8, [R1+0xbe8] ;  /* 0x000be80001087983 */ /* 0x000f280000300800 */
[----:B------:R-:W-:Y:S01]  /*3b040*/  STL [R1+0xb58], R14 ;  /* 0x000b580e01007387 */ /* 0x000fe20000100800 */
[----:B-1----:R-:W-:Y:S01]  /*3b050*/  IMAD.MOV.U32 R4, RZ, RZ, R14 ;  /* 0x000000ffff047224 */ /* 0x002fe200078e000e */
[----:B------:R-:W-:-:S05]  /*3b060*/  IADD3.X R15, PT, PT, R15, UR7, RZ, P1, !PT ;  /* 0x000000070f0f7c10 */ /* 0x000fca0008ffe4ff */
[----:B------:R1:W-:Y:S01]  /*3b070*/  STL [R1+0xb54], R15 ;  /* 0x000b540f01007387 */ /* 0x0003e20000100800 */
[----:B------:R-:W-:-:S03]  /*3b080*/  IMAD.MOV.U32 R5, RZ, RZ, R15 ;  /* 0x000000ffff057224 */ /* 0x000fc600078e000f */
[----:B------:R1:W-:Y:S01]  /*3b090*/  STL [R1+0xb60], R11 ;  /* 0x000b600b01007387 */ /* 0x0003e20000100800 */
[----:B--2---:R-:W-:-:S03]  /*3b0a0*/  IADD3.X R105, PT, PT, R105, UR7, RZ, P2, !PT ;  /* 0x0000000769697c10 */ /* 0x004fc600097fe4ff */
[----:B------:R2:W-:Y:S04]  /*3b0b0*/  LDGSTS.E [R3+0x3000], desc[UR28][R4.64], P0 ;  /* 0x0300000004037fae */ /* 0x0005e800081a101c */
[----:B-1----:R-:W4:Y:S01]  /*3b0c0*/  LDL.LU R15, [R1+0xbdc] ;  /* 0x000bdc00010f7983 */ /* 0x002f220000300800 */
[----:B---3--:R-:W-:-:S03]  /*3b0d0*/  IADD3 R7, P1, PT, R7, UR13, RZ ;  /* 0x0000000d07077c10 */ /* 0x008fc6000ff3e0ff */
[----:B------:R-:W-:Y:S01]  /*3b0e0*/  STL [R1+0xb5c], R105 ;  /* 0x000b5c6901007387 */ /* 0x000fe20000100800 */
[----:B--2---:R-:W-:Y:S01]  /*3b0f0*/  MOV R4, R11 ;  /* 0x0000000b00047202 */ /* 0x004fe20000000f00 */
[----:B------:R-:W-:Y:S02]  /*3b100*/  IMAD.MOV.U32 R5, RZ, RZ, R105 ;  /* 0x000000ffff057224 */ /* 0x000fe400078e0069 */
[----:B------:R-:W2:Y:S04]  /*3b110*/  LDL.LU R14, [R1+0xbe4] ;  /* 0x000be400010e7983 */ /* 0x000ea80000300800 */
[----:B------:R1:W-:Y:S04]  /*3b120*/  STL [R1+0xb68], R7 ;  /* 0x000b680701007387 */ /* 0x0003e80000100800 */
[----:B------:R3:W-:Y:S01]  /*3b130*/  LDGSTS.E [R3+0x3100], desc[UR28][R4.64], P0 ;  /* 0x0310000004037fae */ /* 0x0007e200081a101c */
[----:B------:R-:W-:-:S05]  /*3b140*/  IADD3.X R10, PT, PT, R10, UR7, RZ, P1, !PT ;  /* 0x000000070a0a7c10 */ /* 0x000fca0008ffe4ff */
[----:B------:R3:W-:Y:S02]  /*3b150*/  STL [R1+0xb64], R10 ;  /* 0x000b640a01007387 */ /* 0x0007e40000100800 */
[----:B---3--:R-:W-:Y:S02]  /*3b160*/  IMAD.MOV.U32 R4, RZ, RZ, R7 ;  /* 0x000000ffff047224 */ /* 0x008fe400078e0007 */
[----:B------:R-:W3:Y:S04]  /*3b170*/  LDL.LU R11, [R1+0xbec] ;  /* 0x000bec00010b7983 */ /* 0x000ee80000300800 */
[----:B-1----:R-:W3:Y:S01]  /*3b180*/  LDL.LU R7, [R1+0xbf0] ;  /* 0x000bf00001077983 */ /* 0x002ee20000300800 */
[----:B------:R-:W-:-:S03]  /*3b190*/  MOV R5, R10 ;  /* 0x0000000a00057202 */ /* 0x000fc60000000f00 */
[----:B------:R-:W3:Y:S01]  /*3b1a0*/  LDL.LU R10, [R1+0xc58] ;  /* 0x000c5800010a7983 */ /* 0x000ee20000300800 */
[----:B------:R-:W-:-:S03]  /*3b1b0*/  IADD3 R13, P2, PT, R13, UR13, RZ ;  /* 0x0000000d0d0d7c10 */ /* 0x000fc6000ff5e0ff */
[----:B------:R-:W3:Y:S01]  /*3b1c0*/  LDL.LU R105, [R1+0xc60] ;  /* 0x000c600001697983 */ /* 0x000ee20000300800 */
[----:B------:R-:W-:-:S03]  /*3b1d0*/  IADD3 R9, P3, PT, R9, UR13, RZ ;  /* 0x0000000d09097c10 */ /* 0x000fc6000ff7e0ff */
[----:B------:R1:W-:Y:S04]  /*3b1e0*/  STL [R1+0xb70], R13 ;  /* 0x000b700d01007387 */ /* 0x0003e80000100800 */
[----:B------:R1:W-:Y:S02]  /*3b1f0*/  LDGSTS.E [R3+0x3200], desc[UR28][R4.64], P0 ;  /* 0x0320000004037fae */ /* 0x0003e400081a101c */
[----:B-1----:R-:W-:Y:S01]  /*3b200*/  IMAD.MOV.U32 R4, RZ, RZ, R13 ;  /* 0x000000ffff047224 */ /* 0x002fe200078e000d */
[----:B------:R-:W-:-:S05]  /*3b210*/  IADD3.X R106, PT, PT, R106, UR7, RZ, P2, !PT ;  /* 0x000000076a6a7c10 */ /* 0x000fca00097fe4ff */
[----:B------:R1:W-:Y:S04]  /*3b220*/  STL [R1+0xb6c], R106 ;  /* 0x000b6c6a01007387 */ /* 0x0003e80000100800 */
[----:B------:R1:W-:Y:S04]  /*3b230*/  STL [R1+0xbd8], R9 ;  /* 0x000bd80901007387 */ /* 0x0003e80000100800 */
[----:B------:R-:W3:Y:S01]  /*3b240*/  LDL.LU R13, [R1+0xc54] ;  /* 0x000c5400010d7983 */ /* 0x000ee20000300800 */
[----:B------:R-:W-:-:S04]  /*3b250*/  UISETP.GT.AND UP1, UPT, UR15, 0x10, UPT ;  /* 0x000000100f00788c */ /* 0x000fc8000bf24270 */
[----:B------:R-:W-:-:S04]  /*3b260*/  USEL UR12, URZ, 0x4, !UP1 ;  /* 0x00000004ff0c7887 */ /* 0x000fc8000c800000 */
[----:B------:R-:W-:Y:S01]  /*3b270*/  USEL UR12, UR12, URZ, !UP0 ;  /* 0x000000ff0c0c7287 */ /* 0x000fe2000c000000 */
[----:B------:R-:W-:Y:S01]  /*3b280*/  IADD3.X R104, PT, PT, R104, UR7, RZ, P3, !PT ;  /* 0x0000000768687c10 */ /* 0x000fe20009ffe4ff */
[----:B------:R-:W-:-:S04]  /*3b290*/  IMAD.MOV.U32 R5, RZ, RZ, R106 ;  /* 0x000000ffff057224 */ /* 0x000fc800078e006a */
[----:B------:R-:W-:Y:S01]  /*3b2a0*/  ISETP.NE.U32.AND P1, PT, RZ, UR12, PT ;  /* 0x0000000cff007c0c */ /* 0x000fe2000bf25070 */
[----:B------:R-:W-:Y:S04]  /*3b2b0*/  STL [R1+0xbd4], R104 ;  /* 0x000bd46801007387 */ /* 0x000fe80000100800 */
[----:B------:R4:W-:Y:S02]  /*3b2c0*/  LDGSTS.E [R3+0x3300], desc[UR28][R4.64], P0 ;  /* 0x0330000004037fae */ /* 0x0009e400081a101c */
[----:B----4-:R-:W-:Y:S02]  /*3b2d0*/  IADD3 R12, P0, PT, R12, UR13, RZ ;  /* 0x0000000d0c0c7c10 */ /* 0x010fe4000ff1e0ff */
[----:B-1----:R-:W4:Y:S01]  /*3b2e0*/  LDL.LU R106, [R1+0xc5c] ;  /* 0x000c5c00016a7983 */ /* 0x002f220000300800 */
[----:B------:R-:W-:-:S02]  /*3b2f0*/  IADD3 R8, P2, PT, R8, UR13, RZ ;  /* 0x0000000d08087c10 */ /* 0x000fc4000ff5e0ff */
[----:B------:R-:W-:Y:S01]  /*3b300*/  MOV R4, R9 ;  /* 0x0000000900047202 */ /* 0x000fe20000000f00 */
[----:B------:R-:W-:Y:S01]  /*3b310*/  IMAD.MOV.U32 R5, RZ, RZ, R104 ;  /* 0x000000ffff057224 */ /* 0x000fe200078e0068 */
[----:B------:R-:W4:Y:S04]  /*3b320*/  LDL.LU R9, [R1+0xc68] ;  /* 0x000c680001097983 */ /* 0x000f280000300800 */
[----:B------:R1:W-:Y:S04]  /*3b330*/  STL [R1+0xbe0], R12 ;  /* 0x000be00c01007387 */ /* 0x0003e80000100800 */
[----:B------:R1:W-:Y:S02]  /*3b340*/  LDGSTS.E [R3+0x4000], desc[UR28][R4.64], P1 ;  /* 0x0400000004037fae */ /* 0x0003e400089a101c */
[----:B-1----:R-:W-:Y:S01]  /*3b350*/  IMAD.MOV.U32 R4, RZ, RZ, R12 ;  /* 0x000000ffff047224 */ /* 0x002fe200078e000c */
[----:B------:R-:W-:-:S05]  /*3b360*/  IADD3.X R15, PT, PT, R15, UR7, RZ, P0, !PT ;  /* 0x000000070f0f7c10 */ /* 0x000fca00087fe4ff */
[----:B------:R1:W-:Y:S01]  /*3b370*/  STL [R1+0xbdc], R15 ;  /* 0x000bdc0f01007387 */ /* 0x0003e20000100800 */
[----:B------:R-:W-:-:S03]  /*3b380*/  MOV R5, R15 ;  /* 0x0000000f00057202 */ /* 0x000fc60000000f00 */
[----:B------:R-:W-:Y:S01]  /*3b390*/  STL [R1+0xbe8], R8 ;  /* 0x000be80801007387 */ /* 0x000fe20000100800 */
[----:B--2---:R-:W-:-:S03]  /*3b3a0*/  IADD3.X R14, PT, PT, R14, UR7, RZ, P2, !PT ;  /* 0x000000070e0e7c10 */ /* 0x004fc600097fe4ff */
[----:B------:R-:W2:Y:S04]  /*3b3b0*/  LDL.LU R12, [R1+0xc64] ;  /* 0x000c6400010c7983 */ /* 0x000ea80000300800 */
[----:B------:R1:W-:Y:S04]  /*3b3c0*/  LDGSTS.E [R3+0x4100], desc[UR28][R4.64], P1 ;  /* 0x0410000004037fae */ /* 0x0003e800089a101c */
[----:B------:R1:W-:Y:S04]  /*3b3d0*/  STL [R1+0xbe4], R14 ;  /* 0x000be40e01007387 */ /* 0x0003e80000100800 */
[----:B------:R-:W2:Y:S01]  /*3b3e0*/  LDL.LU R104, [R1+0xc6c] ;  /* 0x000c6c0001687983 */ /* 0x000ea20000300800 */
[----:B-1----:R-:W-:-:S03]  /*3b3f0*/  IMAD.MOV.U32 R4, RZ, RZ, R8 ;  /* 0x000000ffff047224 */ /* 0x002fc600078e0008 */
[----:B------:R-:W2:Y:S01]  /*3b400*/  LDL.LU R15, [R1+0xc70] ;  /* 0x000c7000010f7983 */ /* 0x000ea20000300800 */
[----:B------:R-:W-:-:S03]  /*3b410*/  IMAD.MOV.U32 R5, RZ, RZ, R14 ;  /* 0x000000ffff057224 */ /* 0x000fc600078e000e */
[----:B------:R-:W2:Y:S01]  /*3b420*/  LDL.LU R14, [R1+0xcd4] ;  /* 0x000cd400010e7983 */ /* 0x000ea20000300800 */
[----:B---3--:R-:W-:-:S03]  /*3b430*/  IADD3 R7, P0, PT, R7, UR13, RZ ;  /* 0x0000000d07077c10 */ /* 0x008fc6000ff1e0ff */
[----:B------:R1:W-:Y:S01]  /*3b440*/  LDGSTS.E [R3+0x4200], desc[UR28][R4.64], P1 ;  /* 0x0420000004037fae */ /* 0x0003e200089a101c */
[----:B------:R-:W-:-:S03]  /*3b450*/  IADD3.X R11, PT, PT, R11, UR7, RZ, P0, !PT ;  /* 0x000000070b0b7c10 */ /* 0x000fc600087fe4ff */
[----:B------:R-:W3:Y:S01]  /*3b460*/  LDL.LU R8, [R1+0xcd8] ;  /* 0x000cd80001087983 */ /* 0x000ee20000300800 */
[----:B-1----:R-:W-:Y:S01]  /*3b470*/  MOV R4, R7 ;  /* 0x0000000700047202 */ /* 0x002fe20000000f00 */
[----:B------:R-:W-:-:S05]  /*3b480*/  IMAD.MOV.U32 R5, RZ, RZ, R11 ;  /* 0x000000ffff057224 */ /* 0x000fca00078e000b */
[----:B------:R1:W-:Y:S01]  /*3b490*/  LDGSTS.E [R3+0x4300], desc[UR28][R4.64], P1 ;  /* 0x0430000004037fae */ /* 0x0003e200089a101c */
[----:B------:R-:W-:Y:S02]  /*3b4a0*/  IADD3 R10, P1, PT, R10, UR13, RZ ;  /* 0x0000000d0a0a7c10 */ /* 0x000fe4000ff3e0ff */
[----:B------:R-:W-:Y:S01]  /*3b4b0*/  IADD3 R105, P2, PT, R105, UR13, RZ ;  /* 0x0000000d69697c10 */ /* 0x000fe2000ff5e0ff */
[----:B------:R-:W-:Y:S04]  /*3b4c0*/  STL [R1+0xbf0], R7 ;  /* 0x000bf00701007387 */ /* 0x000fe80000100800 */
[----:B------:R1:W-:Y:S04]  /*3b4d0*/  STL [R1+0xbec], R11 ;  /* 0x000bec0b01007387 */ /* 0x0003e80000100800 */
[----:B-1----:R-:W3:Y:S04]  /*3b4e0*/  LDL.LU R11, [R1+0xce0] ;  /* 0x000ce000010b7983 */ /* 0x002ee80000300800 */
[----:B------:R-:W3:Y:S04]  /*3b4f0*/  LDL.LU R7, [R1+0xce8] ;  /* 0x000ce80001077983 */ /* 0x000ee80000300800 */
[----:B------:R-:W-:Y:S01]  /*3b500*/  STL [R1+0xc58], R10 ;  /* 0x000c580a01007387 */ /* 0x000fe20000100800 */
[----:B------:R-:W-:-:S04]  /*3b510*/  IADD3.X R13, PT, PT, R13, UR7, RZ, P1, !PT ;  /* 0x000000070d0d7c10 */ /* 0x000fc80008ffe4ff */
[----:B------:R-:W-:Y:S01]  /*3b520*/  MOV R5, R13 ;  /* 0x0000000d00057202 */ /* 0x000fe20000000f00 */
[----:B------:R1:W-:Y:S04]  /*3b530*/  STL [R1+0xc54], R13 ;  /* 0x000c540d01007387 */ /* 0x0003e80000100800 */
[----:B------:R-:W-:Y:S04]  /*3b540*/  STL [R1+0xc60], R105 ;  /* 0x000c606901007387 */ /* 0x000fe80000100800 */
[----:B-1----:R-:W3:Y:S01]  /*3b550*/  LDL.LU R13, [R1+0xcdc] ;  /* 0x000cdc00010d7983 */ /* 0x002ee20000300800 */
[----:B------:R-:W-:-:S04]  /*3b560*/  UISETP.GT.AND UP1, UPT, UR15, 0x14, UPT ;  /* 0x000000140f00788c */ /* 0x000fc8000bf24270 */
[----:B------:R-:W-:-:S04]  /*3b570*/  USEL UR12, URZ, 0x4, !UP1 ;  /* 0x00000004ff0c7887 */ /* 0x000fc8000c800000 */
[----:B------:R-:W-:Y:S01]  /*3b580*/  USEL UR12, UR12, URZ, !UP0 ;  /* 0x000000ff0c0c7287 */ /* 0x000fe2000c000000 */
[----:B----4-:R-:W-:-:S05]  /*3b590*/  IADD3.X R106, PT, PT, R106, UR7, RZ, P2, !PT ;  /* 0x000000076a6a7c10 */ /* 0x010fca00097fe4ff */
[----:B------:R-:W-:Y:S01]  /*3b5a0*/  ISETP.NE.U32.AND P0, PT, RZ, UR12, PT ;  /* 0x0000000cff007c0c */ /* 0x000fe2000bf05070 */
[----:B------:R-:W-:Y:S01]  /*3b5b0*/  IMAD.MOV.U32 R4, RZ, RZ, R10 ;  /* 0x000000ffff047224 */ /* 0x000fe200078e000a */
[----:B------:R-:W-:Y:S01]  /*3b5c0*/  STL [R1+0xc5c], R106 ;  /* 0x000c5c6a01007387 */ /* 0x000fe20000100800 */
[----:B------:R-:W-:-:S03]  /*3b5d0*/  IADD3 R9, P1, PT, R9, UR13, RZ ;  /* 0x0000000d09097c10 */ /* 0x000fc6000ff3e0ff */
[----:B------:R-:W4:Y:S07]  /*3b5e0*/  LDL.LU R10, [R1+0xce4] ;  /* 0x000ce400010a7983 */ /* 0x000f2e0000300800 */
[----:B------:R1:W-:Y:S04]  /*3b5f0*/  LDGSTS.E [R3+0x5000], desc[UR28][R4.64], P0 ;  /* 0x0500000004037fae */ /* 0x0003e800081a101c */
[----:B------:R-:W-:Y:S01]  /*3b600*/  STL [R1+0xc68], R9 ;  /* 0x000c680901007387 */ /* 0x000fe20000100800 */
[----:B-1----:R-:W-:-:S02]  /*3b610*/  IMAD.MOV.U32 R4, RZ, RZ, R105 ;  /* 0x000000ffff047224 */ /* 0x002fc400078e0069 */
[----:B------:R-:W-:-:S05]  /*3b620*/  IMAD.MOV.U32 R5, RZ, RZ, R106 ;  /* 0x000000ffff057224 */ /* 0x000fca00078e006a */
[----:B------:R1:W-:Y:S01]  /*3b630*/  LDGSTS.E [R3+0x5100], desc[UR28][R4.64], P0 ;  /* 0x0510000004037fae */ /* 0x0003e200081a101c */
[----:B------:R-:W-:-:S04]  /*3b640*/  UISETP.GT.AND UP1, UPT, UR15, 0x18, UPT ;  /* 0x000000180f00788c */ /* 0x000fc8000bf24270 */
[----:B------:R-:W-:Y:S01]  /*3b650*/  USEL UR12, URZ, 0x4, !UP1 ;  /* 0x00000004ff0c7887 */ /* 0x000fe2000c800000 */
[----:B-1----:R-:W-:-:S03]  /*3b660*/  MOV R4, R9 ;  /* 0x0000000900047202 */ /* 0x002fc60000000f00 */
[----:B------:R-:W-:Y:S01]  /*3b670*/  USEL UR12, UR12, URZ, !UP0 ;  /* 0x000000ff0c0c7287 */ /* 0x000fe2000c000000 */
[----:B--2---:R-:W-:-:S05]  /*3b680*/  IADD3.X R12, PT, PT, R12, UR7, RZ, P1, !PT ;  /* 0x000000070c0c7c10 */ /* 0x004fca0008ffe4ff */
[----:B------:R1:W-:Y:S01]  /*3b690*/  STL [R1+0xc64], R12 ;  /* 0x000c640c01007387 */ /* 0x0003e20000100800 */
[----:B------:R-:W-:Y:S01]  /*3b6a0*/  IMAD.MOV.U32 R5, RZ, RZ, R12 ;  /* 0x000000ffff057224 */ /* 0x000fe200078e000c */
[----:B------:R-:W-:Y:S02]  /*3b6b0*/  IADD3 R15, P2, PT, R15, UR13, RZ ;  /* 0x0000000d0f0f7c10 */ /* 0x000fe4000ff5e0ff */
[----:B-1----:R-:W2:Y:S04]  /*3b6c0*/  LDL.LU R12, [R1+0xcec] ;  /* 0x000cec00010c7983 */ /* 0x002ea80000300800 */
[----:B------:R-:W2:Y:S01]  /*3b6d0*/  LDL.LU R9, [R1+0xcf0] ;  /* 0x000cf00001097983 */ /* 0x000ea20000300800 */
[----:B------:R-:W-:Y:S02]  /*3b6e0*/  IADD3.X R104, PT, PT, R104, UR7, RZ, P2, !PT ;  /* 0x0000000768687c10 */ /* 0x000fe400097fe4ff */
[----:B---3--:R-:W-:Y:S01]  /*3b6f0*/  IADD3 R8, P3, PT, R8, UR13, RZ ;  /* 0x0000000d08087c10 */ /* 0x008fe2000ff7e0ff */
[----:B------:R-:W-:Y:S03]  /*3b700*/  STL [R1+0xc70], R15 ;  /* 0x000c700f01007387 */ /* 0x000fe60000100800 */
[----:B------:R-:W-:Y:S01]  /*3b710*/  IADD3.X R14, PT, PT, R14, UR7, RZ, P3, !PT ;  /* 0x000000070e0e7c10 */ /* 0x000fe20009ffe4ff */
[----:B------:R1:W-:Y:S01]  /*3b720*/  LDGSTS.E [R3+0x5200], desc[UR28][R4.64], P0 ;  /* 0x0520000004037fae */ /* 0x0003e200081a101c */
[----:B------:R-:W-:-:S03]  /*3b730*/  ISETP.NE.U32.AND P1, PT, RZ, UR12, PT ;  /* 0x0000000cff007c0c */ /* 0x000fc6000bf25070 */
[----:B------:R-:W-:Y:S04]  /*3b740*/  STL [R1+0xc6c], R104 ;  /* 0x000c6c6801007387 */ /* 0x000fe80000100800 */
[----:B------:R3:W-:Y:S01]  /*3b750*/  STL [R1+0xcd8], R8 ;  /* 0x000cd80801007387 */ /* 0x0007e20000100800 */
[----:B-1----:R-:W-:Y:S01]  /*3b760*/  IMAD.MOV.U32 R4, RZ, RZ, R15 ;  /* 0x000000ffff047224 */ /* 0x002fe200078e000f */
[----:B------:R-:W-:Y:S02]  /*3b770*/  MOV R5, R104 ;  /* 0x0000006800057202 */ /* 0x000fe40000000f00 */
[----:B------:R-:W2:Y:S04]  /*3b780*/  LDL.LU R144, [R1+0xd58] ;  /* 0x000d580001907983 */ /* 0x000ea80000300800 */
[----:B------:R-:W-:Y:S04]  /*3b790*/  STL [R1+0xcd4], R14 ;  /* 0x000cd40e01007387 */ /* 0x000fe80000100800 */
[----:B------:R-:W2:Y:S04]  /*3b7a0*/  LDL.LU R105, [R1+0xd60] ;  /* 0x000d600001697983 */ /* 0x000ea80000300800 */
[----:B------:R1:W-:Y:S01]  /*3b7b0*/  LDGSTS.E [R3+0x5300], desc[UR28][R4.64], P0 ;  /* 0x0530000004037fae */ /* 0x0003e200081a101c */
[----:B------:R-:W-:-:S03]  /*3b7c0*/  IADD3 R11, P0, PT, R11, UR13, RZ ;  /* 0x0000000d0b0b7c10 */ /* 0x000fc6000ff1e0ff */
[----:B------:R-:W2:Y:S01]  /*3b7d0*/  LDL.LU R145, [R1+0xd54] ;  /* 0x000d540001917983 */ /* 0x000ea20000300800 */
[----:B------:R-:W-:-:S03]  /*3b7e0*/  IADD3 R7, P2, PT, R7, UR13, RZ ;  /* 0x0000000d07077c10 */ /* 0x000fc6000ff5e0ff */
[----:B------:R-:W2:Y:S01]  /*3b7f0*/  LDL.LU R106, [R1+0xd5c] ;  /* 0x000d5c00016a7983 */ /* 0x000ea20000300800 */
[----:B-1----:R-:W-:Y:S02]  /*3b800*/  IMAD.MOV.U32 R4, RZ, RZ, R8 ;  /* 0x000000ffff047224 */ /* 0x002fe400078e0008 */
[----:B------:R-:W-:Y:S01]  /*3b810*/  IMAD.MOV.U32 R5, RZ, RZ, R14 ;  /* 0x000000ffff057224 */ /* 0x000fe200078e000e */
[----:B---3--:R-:W3:Y:S04]  /*3b820*/  LDL.LU R8, [R1+0xd68] ;  /* 0x000d680001087983 */ /* 0x008ee80000300800 */
[----:B------:R1:W-:Y:S04]  /*3b830*/  STL [R1+0xce0], R11 ;  /* 0x000ce00b01007387 */ /* 0x0003e80000100800 */
[----:B------:R1:W-:Y:S01]  /*3b840*/  LDGSTS.E [R3+0x6000], desc[UR28][R4.64], P1 ;  /* 0x0600000004037fae */ /* 0x0003e200089a101c */
[----:B------:R-:W-:-:S02]  /*3b850*/  IADD3.X R13, PT, PT, R13, UR7, RZ, P0, !PT ;  /* 0x000000070d0d7c10 */ /* 0x000fc400087fe4ff */
[----:B-1----:R-:W-:-:S03]  /*3b860*/  MOV R4, R11 ;  /* 0x0000000b00047202 */ /* 0x002fc60000000f00 */
[----:B------:R-:W-:Y:S04]  /*3b870*/  STL [R1+0xcdc], R13 ;  /* 0x000cdc0d01007387 */ /* 0x000fe80000100800 */
[----:B------:R1:W-:Y:S04]  /*3b880*/  STL [R1+0xce8], R7 ;  /* 0x000ce80701007387 */ /* 0x0003e80000100800 */
[----:B------:R-:W3:Y:S01]  /*3b890*/  LDL.LU R11, [R1+0xd64] ;  /* 0x000d6400010b7983 */ /* 0x000ee20000300800 */
[----:B------:R-:W-:-:S05]  /*3b8a0*/  IMAD.MOV.U32 R5, RZ, RZ, R13 ;  /* 0x000000ffff057224 */ /* 0x000fca00078e000d */
[----:B------:R1:W-:Y:S01]  /*3b8b0*/  LDGSTS.E [R3+0x6100], desc[UR28][R4.64], P1 ;  /* 0x0610000004037fae */ /* 0x0003e200089a101c */
[----:B----4-:R-:W-:-:S05]  /*3b8c0*/  IADD3.X R10, PT, PT, R10, UR7, RZ, P2, !PT ;  /* 0x000000070a0a7c10 */ /* 0x010fca00097fe4ff */
[----:B------:R4:W-:Y:S04]  /*3b8d0*/  STL [R1+0xce4], R10 ;  /* 0x000ce40a01007387 */ /* 0x0009e80000100800 */
[----:B------:R-:W3:Y:S01]  /*3b8e0*/  LDL.LU R104, [R1+0xd6c] ;  /* 0x000d6c0001687983 */ /* 0x000ee20000300800 */
[----:B-1----:R-:W-:-:S03]  /*3b8f0*/  IMAD.MOV.U32 R4, RZ, RZ, R7 ;  /* 0x000000ffff047224 */ /* 0x002fc600078e0007 */
[----:B------:R-:W3:Y:S01]  /*3b900*/  LDL.LU R7, [R1+0xd70] ;  /* 0x000d700001077983 */ /* 0x000ee20000300800 */
[----:B------:R-:W-:-:S03]  /*3b910*/  MOV R5, R10 ;  /* 0x0000000a00057202 */ /* 0x000fc60000000f00 */
[----:B------:R-:W3:Y:S01]  /*3b920*/  LDL.LU R15, [R1+0xdd4] ;  /* 0x000dd400010f7983 */ /* 0x000ee20000300800 */
[----:B------:R-:W-:-:S03]  /*3b930*/  UISETP.GT.AND UP1, UPT, UR15, 0x1c, UPT ;  /* 0x0000001c0f00788c */ /* 0x000fc6000bf24270 */
[----:B----4-:R-:W4:Y:S01]  /*3b940*/  LDL.LU R10, [R1+0xdd8] ;  /* 0x000dd800010a7983 */ /* 0x010f220000300800 */
[----:B------:R-:W-:-:S03]  /*3b950*/  USEL UR12, URZ, 0x4, !UP1 ;  /* 0x00000004ff0c7887 */ /* 0x000fc6000c800000 */
[----:B------:R1:W-:Y:S01]  /*3b960*/  LDGSTS.E [R3+0x6200], desc[UR28][R4.64], P1 ;  /* 0x0620000004037fae */ /* 0x0003e200089a101c */
[----:B------:R-:W-:Y:S01]  /*3b970*/  USEL UR12, UR12, URZ, !UP0 ;  /* 0x000000ff0c0c7287 */ /* 0x000fe2000c000000 */
[----:B--2---:R-:W-:-:S04]  /*3b980*/  IADD3 R9, P0, PT, R9, UR13, RZ ;  /* 0x0000000d09097c10 */ /* 0x004fc8000ff1e0ff */
[----:B------:R-:W-:Y:S01]  /*3b990*/  IADD3.X R12, PT, PT, R12, UR7, RZ, P0, !PT ;  /* 0x000000070c0c7c10 */ /* 0x000fe200087fe4ff */
[----:B-1----:R-:W-:-:S04]  /*3b9a0*/  IMAD.MOV.U32 R4, RZ, RZ, R9 ;  /* 0x000000ffff047224 */ /* 0x002fc800078e0009 */
[----:B------:R-:W-:Y:S01]  /*3b9b0*/  IMAD.MOV.U32 R5, RZ, RZ, R12 ;  /* 0x000000ffff057224 */ /* 0x000fe200078e000c */
[----:B------:R-:W-:Y:S01]  /*3b9c0*/  STL [R1+0xcf0], R9 ;  /* 0x000cf00901007387 */ /* 0x000fe20000100800 */
[----:B------:R-:W-:-:S03]  /*3b9d0*/  ISETP.NE.U32.AND P0, PT, RZ, UR12, PT ;  /* 0x0000000cff007c0c */ /* 0x000fc6000bf05070 */
[----:B------:R1:W-:Y:S04]  /*3b9e0*/  LDGSTS.E [R3+0x6300], desc[UR28][R4.64], P1 ;  /* 0x0630000004037fae */ /* 0x0003e800089a101c */
[----:B------:R2:W-:Y:S04]  /*3b9f0*/  STL [R1+0xcec], R12 ;  /* 0x000cec0c01007387 */ /* 0x0005e80000100800 */
[----:B------:R-:W4:Y:S01]  /*3ba00*/  LDL.LU R14, [R1+0xddc] ;  /* 0x000ddc00010e7983 */ /* 0x000f220000300800 */
[----:B------:R-:W-:-:S03]  /*3ba10*/  IADD3 R144, P1, PT, R144, UR13, RZ ;  /* 0x0000000d90907c10 */ /* 0x000fc6000ff3e0ff */
[----:B------:R-:W4:Y:S04]  /*3ba20*/  LDL.LU R13, [R1+0xde0] ;  /* 0x000de000010d7983 */ /* 0x000f280000300800 */
[----:B--2---:R-:W2:Y:S01]  /*3ba30*/  LDL.LU R12, [R1+0xde4] ;  /* 0x000de400010c7983 */ /* 0x004ea20000300800 */
[----:B-1----:R-:W-:Y:S02]  /*3ba40*/  MOV R4, R144 ;  /* 0x0000009000047202 */ /* 0x002fe40000000f00 */
[----:B------:R-:W-:Y:S01]  /*3ba50*/  IADD3 R105, P2, PT, R105, UR13, RZ ;  /* 0x0000000d69697c10 */ /* 0x000fe2000ff5e0ff */
[----:B------:R-:W2:Y:S01]  /*3ba60*/  LDL.LU R9, [R1+0xde8] ;  /* 0x000de80001097983 */ /* 0x000ea20000300800 */
[----:B------:R-:W-:-:S05]  /*3ba70*/  IADD3.X R145, PT, PT, R145, UR7, RZ, P1, !PT ;  /* 0x0000000791917c10 */ /* 0x000fca0008ffe4ff */
[----:B------:R-:W-:Y:S01]  /*3ba80*/  IMAD.MOV.U32 R5, RZ, RZ, R145 ;  /* 0x000000ffff057224 */ /* 0x000fe200078e0091 */
[----:B------:R-:W-:Y:S01]  /*3ba90*/  IADD3.X R106, PT, PT, R106, UR7, RZ, P2, !PT ;  /* 0x000000076a6a7c10 */ /* 0x000fe200097fe4ff */
[----:B------:R-:W-:Y:S01]  /*3baa0*/  STL [R1+0xd58], R144 ;  /* 0x000d589001007387 */ /* 0x000fe20000100800 */
[----:B---3--:R-:W-:-:S03]  /*3bab0*/  IADD3 R8, P1, PT, R8, UR13, RZ ;  /* 0x0000000d08087c10 */ /* 0x008fc6000ff3e0ff */
[----:B------:R1:W-:Y:S04]  /*3bac0*/  LDGSTS.E [R3+0x7000], desc[UR28][R4.64], P0 ;  /* 0x0700000004037fae */ /* 0x0003e800081a101c */
[----:B------:R-:W-:Y:S04]  /*3bad0*/  STL [R1+0xd54], R145 ;  /* 0x000d549101007387 */ /* 0x000fe80000100800 */
[----:B------:R-:W-:Y:S01]  /*3bae0*/  STL [R1+0xd60], R105 ;  /* 0x000d606901007387 */ /* 0x000fe20000100800 */
[----:B-1----:R-:W-:Y:S01]  /*3baf0*/  IMAD.MOV.U32 R4, RZ, RZ, R105 ;  /* 0x000000ffff047224 */ /* 0x002fe200078e0069 */
[----:B------:R-:W-:-:S02]  /*3bb00*/  MOV R5, R106 ;  /* 0x0000006a00057202 */ /* 0x000fc40000000f00 */
[----:B------:R-:W-:Y:S04]  /*3bb10*/  STL [R1+0xd5c], R106 ;  /* 0x000d5c6a01007387 */ /* 0x000fe80000100800 */
[----:B------:R1:W-:Y:S04]  /*3bb20*/  LDGSTS.E [R3+0x7100], desc[UR28][R4.64], P0 ;  /* 0x0710000004037fae */ /* 0x0003e800081a101c */
[----:B------:R-:W-:Y:S01]  /*3bb30*/  STL [R1+0xd68], R8 ;  /* 0x000d680801007387 */ /* 0x000fe20000100800 */
[----:B------:R-:W-:Y:S01]  /*3bb40*/  IADD3.X R11, PT, PT, R11, UR7, RZ, P1, !PT ;  /* 0x000000070b0b7c10 */ /* 0x000fe20008ffe4ff */
[----:B-1----:R-:W-:-:S04]  /*3bb50*/  IMAD.MOV.U32 R4, RZ, RZ, R8 ;  /* 0x000000ffff047224 */ /* 0x002fc800078e0008 */
[----:B------:R1:W-:Y:S01]  /*3bb60*/  STL [R1+0xd64], R11 ;  /* 0x000d640b01007387 */ /* 0x0003e20000100800 */
[----:B------:R-:W-:Y:S01]  /*3bb70*/  IMAD.MOV.U32 R5, RZ, RZ, R11 ;  /* 0x000000ffff057224 */ /* 0x000fe200078e000b */
[----:B------:R-:W-:Y:S02]  /*3bb80*/  UISETP.GT.AND UP1, UPT, UR15, 0x20, UPT ;  /* 0x000000200f00788c */ /* 0x000fe4000bf24270 */
[----:B-1----:R-:W3:Y:S04]  /*3bb90*/  LDL.LU R11, [R1+0xdec] ;  /* 0x000dec00010b7983 */ /* 0x002ee80000300800 */
[----:B------:R-:W3:Y:S01]  /*3bba0*/  LDL.LU R8, [R1+0xdf0] ;  /* 0x000df00001087983 */ /* 0x000ee20000300800 */
[----:B------:R-:W-:-:S03]  /*3bbb0*/  IADD3 R7, P2, PT, R7, UR13, RZ ;  /* 0x0000000d07077c10 */ /* 0x000fc6000ff5e0ff */
[----:B------:R1:W-:Y:S01]  /*3bbc0*/  LDGSTS.E [R3+0x7200], desc[UR28][R4.64], P0 ;  /* 0x0720000004037fae */ /* 0x0003e200081a101c */
[----:B------:R-:W-:Y:S02]  /*3bbd0*/  IADD3.X R104, PT, PT, R104, UR7, RZ, P2, !PT ;  /* 0x0000000768687c10 */ /* 0x000fe400097fe4ff */
[----:B----4-:R-:W-:Y:S01]  /*3bbe0*/  IADD3 R10, P3, PT, R10, UR13, RZ ;  /* 0x0000000d0a0a7c10 */ /* 0x010fe2000ff7e0ff */
[----:B------:R-:W-:Y:S01]  /*3bbf0*/  USEL UR12, URZ, 0x4, !UP1 ;  /* 0x00000004ff0c7887 */ /* 0x000fe2000c800000 */
[----:B------:R4:W-:Y:S02]  /*3bc00*/  STL [R1+0xd70], R7 ;  /* 0x000d700701007387 */ /* 0x0009e40000100800 */
[----:B------:R-:W-:Y:S02]  /*3bc10*/  IADD3.X R15, PT, PT, R15, UR7, RZ, P3, !PT ;  /* 0x000000070f0f7c10 */ /* 0x000fe40009ffe4ff */
[----:B------:R-:W-:Y:S01]  /*3bc20*/  STL [R1+0xd6c], R104 ;  /* 0x000d6c6801007387 */ /* 0x000fe20000100800 */
[----:B------:R-:W-:-:S03]  /*3bc30*/  USEL UR12, UR12, URZ, !UP0 ;  /* 0x000000ff0c0c7287 */ /* 0x000fc6000c000000 */
[----:B------:R4:W-:Y:S01]  /*3bc40*/  STL [R1+0xdd8], R10 ;  /* 0x000dd80a01007387 */ /* 0x0009e20000100800 */
[----:B-1----:R-:W-:-:S03]  /*3bc50*/  MOV R4, R7 ;  /* 0x0000000700047202 */ /* 0x002fc60000000f00 */
[----:B------:R-:W3:Y:S01]  /*3bc60*/  LDL.LU R144, [R1+0xe58] ;  /* 0x000e580001907983 */ /* 0x000ee20000300800 */
[----:B------:R-:W-:-:S03]  /*3bc70*/  IMAD.MOV.U32 R5, RZ, RZ, R104 ;  /* 0x000000ffff057224 */ /* 0x000fc600078e0068 */
[----:B------:R1:W-:Y:S04]  /*3bc80*/  STL [R1+0xdd4], R15 ;  /* 0x000dd40f01007387 */ /* 0x0003e80000100800 */
[----:B----4-:R-:W4:Y:S01]  /*3bc90*/  LDL.LU R7, [R1+0xe60] ;  /* 0x000e600001077983 */ /* 0x010f220000300800 */
[----:B------:R-:W-:-:S03]  /*3bca0*/  ISETP.NE.U32.AND P1, PT, RZ, UR12, PT ;  /* 0x0000000cff007c0c */ /* 0x000fc6000bf25070 */
[----:B------:R-:W4:Y:S04]  /*3bcb0*/  LDL.LU R145, [R1+0xe54] ;  /* 0x000e540001917983 */ /* 0x000f280000300800 */
[----:B------:R1:W-:Y:S02]  /*3bcc0*/  LDGSTS.E [R3+0x7300], desc[UR28][R4.64], P0 ;  /* 0x0730000004037fae */ /* 0x0003e400081a101c */
[----:B-1----:R-:W-:Y:S02]  /*3bcd0*/  IMAD.MOV.U32 R4, RZ, RZ, R10 ;  /* 0x000000ffff047224 */ /* 0x002fe400078e000a */
[----:B------:R-:W4:Y:S01]  /*3bce0*/  LDL.LU R10, [R1+0xe5c] ;  /* 0x000e5c00010a7983 */ /* 0x000f220000300800 */
[----:B------:R-:W-:-:S05]  /*3bcf0*/  MOV R5, R15 ;  /* 0x0000000f00057202 */ /* 0x000fca0000000f00 */
[----:B------:R1:W-:Y:S01]  /*3bd00*/  LDGSTS.E [R3+0x8000], desc[UR28][R4.64], P1 ;  /* 0x0800000004037fae */ /* 0x0003e200089a101c */
[----:B------:R-:W-:-:S04]  /*3bd10*/  IADD3 R13, P0, PT, R13, UR13, RZ ;  /* 0x0000000d0d0d7c10 */ /* 0x000fc8000ff1e0ff */
[----:B------:R-:W-:Y:S02]  /*3bd20*/  IADD3.X R14, PT, PT, R14, UR7, RZ, P0, !PT ;  /* 0x000000070e0e7c10 */ /* 0x000fe400087fe4ff */
[----:B--2---:R-:W-:Y:S01]  /*3bd30*/  IADD3 R9, P2, PT, R9, UR13, RZ ;  /* 0x0000000d09097c10 */ /* 0x004fe2000ff5e0ff */
[----:B------:R-:W-:Y:S01]  /*3bd40*/  STL [R1+0xde0], R13 ;  /* 0x000de00d01007387 */ /* 0x000fe20000100800 */
[----:B-1----:R-:W-:Y:S02]  /*3bd50*/  IMAD.MOV.U32 R4, RZ, RZ, R13 ;  /* 0x000000ffff047224 */ /* 0x002fe400078e000d */
[----:B------:R-:W-:Y:S01]  /*3bd60*/  IADD3.X R12, PT, PT, R12, UR7, RZ, P2, !PT ;  /* 0x000000070c0c7c10 */ /* 0x000fe200097fe4ff */
[----:B------:R-:W-:Y:S01]  /*3bd70*/  STL [R1+0xddc], R14 ;  /* 0x000ddc0e01007387 */ /* 0x000fe20000100800 */
[----:B------:R-:W-:-:S03]  /*3bd80*/  IMAD.MOV.U32 R5, RZ, RZ, R14 ;  /* 0x000000ffff057224 */ /* 0x000fc600078e000e */
[----:B------:R1:W-:Y:S04]  /*3bd90*/  STL [R1+0xde8], R9 ;  /* 0x000de80901007387 */ /* 0x0003e80000100800 */
[----:B------:R-:W2:Y:S04]  /*3bda0*/  LDL.LU R105, [R1+0xe68] ;  /* 0x000e680001697983 */ /* 0x000ea80000300800 */
[----:B------:R-:W-:Y:S04]  /*3bdb0*/  STL [R1+0xde4], R12 ;  /* 0x000de40c01007387 */ /* 0x000fe80000100800 */
[----:B------:R1:W-:Y:S04]  /*3bdc0*/  LDGSTS.E [R3+0x8100], desc[UR28][R4.64], P1 ;  /* 0x0810000004037fae */ /* 0x0003e800089a101c */
[----:B------:R-:W2:Y:S04]  /*3bdd0*/  LDL.LU R106, [R1+0xe64] ;  /* 0x000e6400016a7983 */ /* 0x000ea80000300800 */
[----:B------:R-:W2:Y:S01]  /*3bde0*/  LDL.LU R15, [R1+0xe6c] ;  /* 0x000e6c00010f7983 */ /* 0x000ea20000300800 */
[----:B-1----:R-:W-:-:S03]  /*3bdf0*/  MOV R4, R9 ;  /* 0x0000000900047202 */ /* 0x002fc60000000f00 */
[----:B------:R-:W2:Y:S01]  /*3be00*/  LDL.LU R9, [R1+0xe70] ;  /* 0x000e700001097983 */ /* 0x000ea20000300800 */
[----:B------:R-:W-:-:S03]  /*3be10*/  IMAD.MOV.U32 R5, RZ, RZ, R12 ;  /* 0x000000ffff057224 */ /* 0x000fc600078e000c */
[----:B------:R-:W2:Y:S04]  /*3be20*/  LDL.LU R104, [R1+0xed4] ;  /* 0x000ed40001687983 */ /* 0x000ea80000300800 */
[----:B------:R-:W2:Y:S04]  /*3be30*/  LDL.LU R14, [R1+0xed8] ;  /* 0x000ed800010e7983 */ /* 0x000ea80000300800 */
[----:B------:R1:W-:Y:S01]  /*3be40*/  LDGSTS.E [R3+0x8200], desc[UR28][R4.64], P1 ;  /* 0x0820000004037fae */ /* 0x0003e200089a101c */
[----:B---3--:R-:W-:-:S04]  /*3be50*/  IADD3 R8, P0, PT, R8, UR13, RZ ;  /* 0x0000000d08087c10 */ /* 0x008fc8000ff1e0ff */
[----:B------:R-:W-:Y:S01]  /*3be60*/  IADD3.X R11, PT, PT, R11, UR7, RZ, P0, !PT ;  /* 0x000000070b0b7c10 */ /* 0x000fe200087fe4ff */
[----:B------:R3:W-:Y:S01]  /*3be70*/  STL [R1+0xdf0], R8 ;  /* 0x000df00801007387 */ /* 0x0007e20000100800 */
[----:B-1----:R-:W-:-:S03]  /*3be80*/  IMAD.MOV.U32 R4, RZ, RZ, R8 ;  /* 0x000000ffff047224 */ /* 0x002fc600078e0008 */
[----:B------:R1:W-:Y:S04]  /*3be90*/  STL [R1+0xdec], R11 ;  /* 0x000dec0b01007387 */ /* 0x0003e80000100800 */
[----:B------:R-:W2:Y:S04]  /*3bea0*/  LDL.LU R13, [R1+0xedc] ;  /* 0x000edc00010d7983 */ /* 0x000ea80000300800 */
[----:B---3--:R-:W3:Y:S01]  /*3beb0*/  LDL.LU R8, [R1+0xee0] ;  /* 0x000ee00001087983 */ /* 0x008ee20000300800 */
[----:B------:R-:W-:-:S03]  /*3bec0*/  MOV R5, R11 ;  /* 0x0000000b00057202 */ /* 0x000fc60000000f00 */
[----:B------:R-:W3:Y:S04]  /*3bed0*/  LDL.LU R12, [R1+0xee4] ;  /* 0x000ee400010c7983 */ /* 0x000ee80000300800 */
[----:B-1----:R-:W3:Y:S01]  /*3bee0*/  LDL.LU R11, [R1+0xee8] ;  /* 0x000ee800010b7983 */ /* 0x002ee20000300800 */
[----:B------:R-:W-:-:S03]  /*3bef0*/  UISETP.GT.AND UP1, UPT, UR15, 0x24, UPT ;  /* 0x000000240f00788c */ /* 0x000fc6000bf24270 */
[----:B------:R1:W-:Y:S01]  /*3bf00*/  LDGSTS.E [R3+0x8300], desc[UR28][R4.64], P1 ;  /* 0x0830000004037fae */ /* 0x0003e200089a101c */
[----:B------:R-:W-:-:S04]  /*3bf10*/  USEL UR12, URZ, 0x4, !UP1 ;  /* 0x00000004ff0c7887 */ /* 0x000fc8000c800000 */
[----:B------:R-:W-:Y:S01]  /*3bf20*/  USEL UR12, UR12, URZ, !UP0 ;  /* 0x000000ff0c0c7287 */ /* 0x000fe2000c000000 */
[----:B------:R-:W-:-:S05]  /*3bf30*/  IADD3 R144, P1, PT, R144, UR13, RZ ;  /* 0x0000000d90907c10 */ /* 0x000fca000ff3e0ff */
[----:B------:R-:W-:Y:S02]  /*3bf40*/  ISETP.NE.U32.AND P0, PT, RZ, UR12, PT ;  /* 0x0000000cff007c0c */ /* 0x000fe4000bf05070 */
[----:B----4-:R-:W-:Y:S02]  /*3bf50*/  IADD3.X R145, PT, PT, R145, UR7, RZ, P1, !PT ;  /* 0x0000000791917c10 */ /* 0x010fe40008ffe4ff */
[----:B------:R-:W-:Y:S01]  /*3bf60*/  IADD3 R7, P2, PT, R7, UR13, RZ ;  /* 0x0000000d07077c10 */ /* 0x000fe2000ff5e0ff */
[----:B-1----:R-:W-:Y:S02]  /*3bf70*/  IMAD.MOV.U32 R4, RZ, RZ, R144 ;  /* 0x000000ffff047224 */ /* 0x002fe400078e0090 */
[----:B------:R-:W-:Y:S01]  /*3bf80*/  IMAD.MOV.U32 R5, RZ, RZ, R145 ;  /* 0x000000ffff057224 */ /* 0x000fe200078e0091 */
[----:B------:R-:W-:Y:S01]  /*3bf90*/  STL [R1+0xe58], R144 ;  /* 0x000e589001007387 */ /* 0x000fe20000100800 */
[----:B------:R-:W-:-:S03]  /*3bfa0*/  IADD3.X R10, PT, PT, R10, UR7, RZ, P2, !PT ;  /* 0x000000070a0a7c10 */ /* 0x000fc600097fe4ff */
[----:B------:R-:W-:Y:S04]  /*3bfb0*/  STL [R1+0xe54], R145 ;  /* 0x000e549101007387 */ /* 0x000fe80000100800 */
[----:B------:R-:W-:Y:S04]  /*3bfc0*/  STL [R1+0xe60], R7 ;  /* 0x000e600701007387 */ /* 0x000fe80000100800 */
[----:B------:R1:W-:Y:S04]  /*3bfd0*/  LDGSTS.E [R3+0x9000], desc[UR28][R4.64], P0 ;  /* 0x0900000004037fae */ /* 0x0003e800081a101c */
[----:B------:R4:W-:Y:S01]  /*3bfe0*/  STL [R1+0xe5c], R10 ;  /* 0x000e5c0a01007387 */ /* 0x0009e20000100800 */
[----:B-1----:R-:W-:Y:S01]  /*3bff0*/  IMAD.MOV.U32 R5, RZ, RZ, R10 ;  /* 0x000000ffff057224 */ /* 0x002fe200078e000a */
[----:B------:R-:W-:-:S02]  /*3c000*/  MOV R4, R7 ;  /* 0x0000000700047202 */ /* 0x000fc40000000f00 */
[----:B----4-:R-:W4:Y:S04]  /*3c010*/  LDL.LU R10, [R1+0xeec] ;  /* 0x000eec00010a7983 */ /* 0x010f280000300800 */
[----:B------:R-:W4:Y:S01]  /*3c020*/  LDL.LU R7, [R1+0xef0] ;  /* 0x000ef00001077983 */ /* 0x000f220000300800 */
[----:B------:R-:W-:-:S03]  /*3c030*/  UISETP.GT.AND UP1, UPT, UR15, 0x28, UPT ;  /* 0x000000280f00788c */ /* 0x000fc6000bf24270 */
[----:B------:R1:W-:Y:S01]  /*3c040*/  LDGSTS.E [R3+0x9100], desc[UR28][R4.64], P0 ;  /* 0x0910000004037fae */ /* 0x0003e200081a101c */
[----:B------:R-:W-:-:S04]  /*3c050*/  USEL UR12, URZ, 0x4, !UP1 ;  /* 0x00000004ff0c7887 */ /* 0x000fc8000c800000 */
[----:B------:R-:W-:Y:S01]  /*3c060*/  USEL UR12, UR12, URZ, !UP0 ;  /* 0x000000ff0c0c7287 */ /* 0x000fe2000c000000 */
[----:B--2---:R-:W-:-:S05]  /*3c070*/  IADD3 R105, P1, PT, R105, UR13, RZ ;  /* 0x0000000d69697c10 */ /* 0x004fca000ff3e0ff */
[----:B-1----:R-:W-:Y:S01]  /*3c080*/  IMAD.MOV.U32 R4, RZ, RZ, R105 ;  /* 0x000000ffff047224 */ /* 0x002fe200078e0069 */
[----:B------:R-:W-:-:S04]  /*3c090*/  IADD3.X R106, PT, PT, R106, UR7, RZ, P1, !PT ;  /* 0x000000076a6a7c10 */ /* 0x000fc80008ffe4ff */
[----:B------:R-:W-:Y:S02]  /*3c0a0*/  MOV R5, R106 ;  /* 0x0000006a00057202 */ /* 0x000fe40000000f00 */
[----:B------:R-:W-:-:S03]  /*3c0b0*/  IADD3 R9, P2, PT, R9, UR13, RZ ;  /* 0x0000000d09097c10 */ /* 0x000fc6000ff5e0ff */
[----:B------:R1:W-:Y:S01]  /*3c0c0*/  LDGSTS.E [R3+0x9200], desc[UR28][R4.64], P0 ;  /* 0x0920000004037fae */ /* 0x0003e200081a101c */
[----:B------:R-:W-:-:S03]  /*3c0d0*/  IADD3.X R15, PT, PT, R15, UR7, RZ, P2, !PT ;  /* 0x000000070f0f7c10 */ /* 0x000fc600097fe4ff */
[----:B------:R-:W-:Y:S01]  /*3c0e0*/  STL [R1+0xe68], R105 ;  /* 0x000e686901007387 */ /* 0x000fe20000100800 */
[----:B------:R-:W-:-:S03]  /*3c0f0*/  IADD3 R14, P3, PT, R14, UR13, RZ ;  /* 0x0000000d0e0e7c10 */ /* 0x000fc6000ff7e0ff */
[----:B------:R-:W-:Y:S01]  /*3c100*/  STL [R1+0xe64], R106 ;  /* 0x000e646a01007387 */ /* 0x000fe20000100800 */
[----:B------:R-:W-:Y:S01]  /*3c110*/  ISETP.NE.U32.AND P1, PT, RZ, UR12, PT ;  /* 0x0000000cff007c0c */ /* 0x000fe2000bf25070 */
[----:B-1----:R-:W-:Y:S02]  /*3c120*/  IMAD.MOV.U32 R4, RZ, RZ, R9 ;  /* 0x000000ffff047224 */ /* 0x002fe400078e0009 */
[----:B------:R-:W-:Y:S01]  /*3c130*/  IMAD.MOV.U32 R5, RZ, RZ, R15 ;  /* 0x000000ffff057224 */ /* 0x000fe200078e000f */
[----:B------:R-:W-:Y:S01]  /*3c140*/  IADD3.X R104, PT, PT, R104, UR7, RZ, P3, !PT ;  /* 0x0000000768687c10 */ /* 0x000fe20009ffe4ff */
[----:B------:R-:W-:Y:S04]  /*3c150*/  STL [R1+0xe70], R9 ;  /* 0x000e700901007387 */ /* 0x000fe80000100800 */
[----:B------:R1:W-:Y:S04]  /*3c160*/  STL [R1+0xe6c], R15 ;  /* 0x000e6c0f01007387 */ /* 0x0003e80000100800 */
[----:B------:R-:W-:Y:S04]  /*3c170*/  STL [R1+0xed8], R14 ;  /* 0x000ed80e01007387 */ /* 0x000fe80000100800 */
[----:B------:R2:W-:Y:S04]  /*3c180*/  LDGSTS.E [R3+0x9300], desc[UR28][R4.64], P0 ;  /* 0x0930000004037fae */ /* 0x0005e800081a101c */
[----:B-1----:R-:W4:Y:S04]  /*3c190*/  LDL.LU R15, [R1+0xf58] ;  /* 0x000f5800010f7983 */ /* 0x002f280000300800 */
[----:B------:R1:W-:Y:S04]  /*3c1a0*/  STL [R1+0xed4], R104 ;  /* 0x000ed46801007387 */ /* 0x0003e80000100800 */
[----:B------:R-:W4:Y:S01]  /*3c1b0*/  LDL.LU R9, [R1+0xf60] ;  /* 0x000f600001097983 */ /* 0x000f220000300800 */
[----:B--2---:R-:W-:Y:S01]  /*3c1c0*/  IMAD.MOV.U32 R5, RZ, RZ, R104 ;  /* 0x000000ffff057224 */ /* 0x004fe200078e0068 */
[----:B------:R-:W-:-:S02]  /*3c1d0*/  MOV R4, R14 ;  /* 0x0000000e00047202 */ /* 0x000fc40000000f00 */
[----:B-1----:R-:W2:Y:S01]  /*3c1e0*/  LDL.LU R104, [R1+0xf54] ;  /* 0x000f540001687983 */ /* 0x002ea20000300800 */
[----:B---3--:R-:W-:-:S03]  /*3c1f0*/  IADD3 R8, P0, PT, R8, UR13, RZ ;  /* 0x0000000d08087c10 */ /* 0x008fc6000ff1e0ff */
[----:B------:R-:W3:Y:S01]  /*3c200*/  LDL.LU R14, [R1+0xf5c] ;  /* 0x000f5c00010e7983 */ /* 0x000ee20000300800 */
[----:B------:R-:W-:Y:S02]  /*3c210*/  IADD3.X R13, PT, PT, R13, UR7, RZ, P0, !PT ;  /* 0x000000070d0d7c10 */ /* 0x000fe400087fe4ff */
[----:B------:R-:W-:Y:S01]  /*3c220*/  IADD3 R11, P2, PT, R11, UR13, RZ ;  /* 0x0000000d0b0b7c10 */ /* 0x000fe2000ff5e0ff */
[----:B------:R1:W-:Y:S03]  /*3c230*/  STL [R1+0xee0], R8 ;  /* 0x000ee00801007387 */ /* 0x0003e60000100800 */
[----:B------:R-:W-:Y:S01]  /*3c240*/  IADD3.X R12, PT, PT, R12, UR7, RZ, P2, !PT ;  /* 0x000000070c0c7c10 */ /* 0x000fe200097fe4ff */
[----:B------:R1:W-:Y:S04]  /*3c250*/  LDGSTS.E [R3+0xa000], desc[UR28][R4.64], P1 ;  /* 0x0a00000004037fae */ /* 0x0003e800089a101c */
[----:B------:R1:W-:Y:S04]  /*3c260*/  STL [R1+0xedc], R13 ;  /* 0x000edc0d01007387 */ /* 0x0003e80000100800 */
[----:B------:R-:W-:Y:S01]  /*3c270*/  STL [R1+0xee8], R11 ;  /* 0x000ee80b01007387 */ /* 0x000fe20000100800 */
[----:B-1----:R-:W-:-:S03]  /*3c280*/  IMAD.MOV.U32 R4, RZ, RZ, R8 ;  /* 0x000000ffff047224 */ /* 0x002fc600078e0008 */
[----:B------:R-:W3:Y:S01]  /*3c290*/  LDL.LU R8, [R1+0xf68] ;  /* 0x000f680001087983 */ /* 0x000ee20000300800 */
[----:B------:R-:W-:-:S03]  /*3c2a0*/  MOV R5, R13 ;  /* 0x0000000d00057202 */ /* 0x000fc60000000f00 */
[----:B------:R1:W-:Y:S04]  /*3c2b0*/  STL [R1+0xee4], R12 ;  /* 0x000ee40c01007387 */ /* 0x0003e80000100800 */
[----:B------:R-:W3:Y:S01]  /*3c2c0*/  LDL.LU R13, [R1+0xf64] ;  /* 0x000f6400010d7983 */ /* 0x000ee20000300800 */
[----:B------:R-:W-:-:S03]  /*3c2d0*/  UISETP.GT.AND UP1, UPT, UR15, 0x2c, UPT ;  /* 0x0000002c0f00788c */ /* 0x000fc6000bf24270 */
[----:B------:R1:W-:Y:S01]  /*3c2e0*/  LDGSTS.E [R3+0xa100], desc[UR28][R4.64], P1 ;  /* 0x0a10000004037fae */ /* 0x0003e200089a101c */
[----:B------:R-:W-:-:S04]  /*3c2f0*/  USEL UR12, URZ, 0x4, !UP1 ;  /* 0x00000004ff0c7887 */ /* 0x000fc8000c800000 */
[----:B------:R-:W-:Y:S01]  /*3c300*/  USEL UR12, UR12, URZ, !UP0 ;  /* 0x000000ff0c0c7287 */ /* 0x000fe2000c000000 */
[----:B----4-:R-:W-:-:S04]  /*3c310*/  IADD3 R7, P0, PT, R7, UR13, RZ ;  /* 0x0000000d07077c10 */ /* 0x010fc8000ff1e0ff */
[----:B------:R-:W-:Y:S01]  /*3c320*/  IADD3.X R10, PT, PT, R10, UR7, RZ, P0, !PT ;  /* 0x000000070a0a7c10 */ /* 0x000fe200087fe4ff */
[----:B------:R-:W-:Y:S04]  /*3c330*/  STL [R1+0xef0], R7 ;  /* 0x000ef00701007387 */ /* 0x000fe80000100800 */
[----:B------:R4:W-:Y:S04]  /*3c340*/  STL [R1+0xeec], R10 ;  /* 0x000eec0a01007387 */ /* 0x0009e80000100800 */
[----:B------:R-:W3:Y:S01]  /*3c350*/  LDL.LU R145, [R1+0xf6c] ;  /* 0x000f6c0001917983 */ /* 0x000ee20000300800 */
[----:B-1----:R-:W-:-:S03]  /*3c360*/  IMAD.MOV.U32 R4, RZ, RZ, R11 ;  /* 0x000000ffff047224 */ /* 0x002fc600078e000b */
[----:B------:R-:W3:Y:S01]  /*3c370*/  LDL.LU R144, [R1+0xf70] ;  /* 0x000f700001907983 */ /* 0x000ee20000300800 */
[----:B------:R-:W-:-:S03]  /*3c380*/  IMAD.MOV.U32 R5, RZ, RZ, R12 ;  /* 0x000000ffff057224 */ /* 0x000fc600078e000c */
[----:B------:R-:W3:Y:S04]  /*3c390*/  LDL.LU R106, [R1+0xfd4] ;  /* 0x000fd400016a7983 */ /* 0x000ee80000300800 */
[----:B------:R1:W-:Y:S04]  /*3c3a0*/  LDGSTS.E [R3+0xa200], desc[UR28][R4.64], P1 ;  /* 0x0a20000004037fae */ /* 0x0003e800089a101c */
[----:B------:R-:W3:Y:S01]  /*3c3b0*/  LDL.LU R105, [R1+0xfd8] ;  /* 0x000fd80001697983 */ /* 0x000ee20000300800 */
[----:B------:R-:W-:-:S03]  /*3c3c0*/  ISETP.NE.U32.AND P0, PT, RZ, UR12, PT ;  /* 0x0000000cff007c0c */ /* 0x000fc6000bf05070 */
[----:B------:R-:W3:Y:S01]  /*3c3d0*/  LDL.LU R12, [R1+0xfdc] ;  /* 0x000fdc00010c7983 */ /* 0x000ee20000300800 */
[----:B-1----:R-:W-:Y:S01]  /*3c3e0*/  MOV R4, R7 ;  /* 0x0000000700047202 */ /* 0x002fe20000000f00 */
[----:B------:R-:W-:Y:S02]  /*3c3f0*/  IMAD.MOV.U32 R5, RZ, RZ, R10 ;  /* 0x000000ffff057224 */ /* 0x000fe400078e000a */
[----:B------:R-:W3:Y:S04]  /*3c400*/  LDL.LU R11, [R1+0xfe0] ;  /* 0x000fe000010b7983 */ /* 0x000ee80000300800 */
[----:B------:R1:W-:Y:S04]  /*3c410*/  LDGSTS.E [R3+0xa300], desc[UR28][R4.64], P1 ;  /* 0x0a30000004037fae */ /* 0x0003e800089a101c */
[----:B----4-:R-:W4:Y:S04]  /*3c420*/  LDL.LU R10, [R1+0xfe4] ;  /* 0x000fe400010a7983 */ /* 0x010f280000300800 */
[----:B------:R-:W4:Y:S01]  /*3c430*/  LDL.LU R7, [R1+0xfe8] ;  /* 0x000fe80001077983 */ /* 0x000f220000300800 */
[----:B------:R-:W-:-:S05]  /*3c440*/  IADD3 R15, P1, PT, R15, UR13, RZ ;  /* 0x0000000d0f0f7c10 */ /* 0x000fca000ff3e0ff */
[----:B-1----:R-:W-:Y:S01]  /*3c450*/  IMAD.MOV.U32 R4, RZ, RZ, R15 ;  /* 0x000000ffff047224 */ /* 0x002fe200078e000f */
[----:B------:R-:W-:Y:S02]  /*3c460*/  IADD3 R9, P2, PT, R9, UR13, RZ ;  /* 0x0000000d09097c10 */ /* 0x000fe4000ff5e0ff */
[----:B--2---:R-:W-:-:S04]  /*3c470*/  IADD3.X R104, PT, PT, R104, UR7, RZ, P1, !PT ;  /* 0x0000000768687c10 */ /* 0x004fc80008ffe4ff */
[----:B------:R-:W-:Y:S02]  /*3c480*/  MOV R5, R104 ;  /* 0x0000006800057202 */ /* 0x000fe40000000f00 */
[----:B---3--:R-:W-:Y:S01]  /*3c490*/  IADD3.X R14, PT, PT, R14, UR7, RZ, P2, !PT ;  /* 0x000000070e0e7c10 */ /* 0x008fe200097fe4ff */
[----:B------:R-:W-:Y:S04]  /*3c4a0*/  STL [R1+0xf58], R15 ;  /* 0x000f580f01007387 */ /* 0x000fe80000100800 */
[----:B------:R1:W-:Y:S04]  /*3c4b0*/  LDGSTS.E [R3+0xb000], desc[UR28][R4.64], P0 ;  /* 0x0b00000004037fae */ /* 0x0003e800081a101c */
[----:B------:R-:W-:Y:S04]  /*3c4c0*/  STL [R1+0xf54], R104 ;  /* 0x000f546801007387 */ /* 0x000fe80000100800 */
[----:B------:R2:W-:Y:S01]  /*3c4d0*/  STL [R1+0xf60], R9 ;  /* 0x000f600901007387 */ /* 0x0005e20000100800 */
[----:B-1----:R-:W-:-:S02]  /*3c4e0*/  IMAD.MOV.U32 R4, RZ, RZ, R9 ;  /* 0x000000ffff047224 */ /* 0x002fc400078e0009 */
[----:B------:R-:W-:Y:S01]  /*3c4f0*/  IMAD.MOV.U32 R5, RZ, RZ, R14 ;  /* 0x000000ffff057224 */ /* 0x000fe200078e000e */
[----:B------:R-:W-:Y:S01]  /*3c500*/  IADD3 R8, P1, PT, R8, UR13, RZ ;  /* 0x0000000d08087c10 */ /* 0x000fe2000ff3e0ff */
[----:B------:R-:W-:Y:S04]  /*3c510*/  STL [R1+0xf5c], R14 ;  /* 0x000f5c0e01007387 */ /* 0x000fe80000100800 */
[----:B--2---:R-:W2:Y:S01]  /*3c520*/  LDL.LU R9, [R1+0xff0] ;  /* 0x000ff00001097983 */ /* 0x004ea20000300800 */
[----:B------:R-:W-:-:S03]  /*3c530*/  IADD3.X R13, PT, PT, R13, UR7, RZ, P1, !PT ;  /* 0x000000070d0d7c10 */ /* 0x000fc60008ffe4ff */
[----:B------:R1:W-:Y:S04]  /*3c540*/  LDGSTS.E [R3+0xb100], desc[UR28][R4.64], P0 ;  /* 0x0b10000004037fae */ /* 0x0003e800081a101c */
[----:B------:R-:W-:Y:S04]  /*3c550*/  STL [R1+0xf68], R8 ;  /* 0x000f680801007387 */ /* 0x000fe80000100800 */
[----:B------:R3:W-:Y:S01]  /*3c560*/  STL [R1+0xf64], R13 ;  /* 0x000f640d01007387 */ /* 0x0007e20000100800 */
[----:B-1----:R-:W-:-:S03]  /*3c570*/  IMAD.MOV.U32 R5, RZ, RZ, R13 ;  /* 0x000000ffff057224 */ /* 0x002fc600078e000d */
[----:B---3--:R-:W3:Y:S01]  /*3c580*/  LDL.LU R13, [R1+0xfec] ;  /* 0x000fec00010d7983 */ /* 0x008ee20000300800 */
[----:B------:R-:W-:Y:S01]  /*3c590*/  UISETP.GT.AND UP1, UPT, UR15, 0x30, UPT ;  /* 0x000000300f00788c */ /* 0x000fe2000bf24270 */
[----:B------:R-:W-:Y:S02]  /*3c5a0*/  MOV R4, R8 ;  /* 0x0000000800047202 */ /* 0x000fe40000000f00 */
[----:B------:R-:W3:Y:S01]  /*3c5b0*/  LDL.LU R104, [R1+0x1054] ;  /* 0x0010540001687983 */ /* 0x000ee20000300800 */
[----:B------:R-:W-:-:S03]  /*3c5c0*/  USEL UR12, URZ, 0x4, !UP1 ;  /* 0x00000004ff0c7887 */ /* 0x000fc6000c800000 */
[----:B------:R-:W3:Y:S01]  /*3c5d0*/  LDL.LU R15, [R1+0x1058] ;  /* 0x00105800010f7983 */ /* 0x000ee20000300800 */
[----:B------:R-:W-:-:S03]  /*3c5e0*/  USEL UR12, UR12, URZ, !UP0 ;  /* 0x000000ff0c0c7287 */ /* 0x000fc6000c000000 */
[----:B------:R1:W-:Y:S03]  /*3c5f0*/  LDGSTS.E [R3+0xb200], desc[UR28][R4.64], P0 ;  /* 0x0b20000004037fae */ /* 0x0003e600081a101c */
[----:B------:R-:W-:Y:S01]  /*3c600*/  ISETP.NE.U32.AND P1, PT, RZ, UR12, PT ;  /* 0x0000000cff007c0c */ /* 0x000fe2000bf25070 */
[----:B------:R-:W3:Y:S04]  /*3c610*/  LDL.LU R14, [R1+0x105c] ;  /* 0x00105c00010e7983 */ /* 0x000ee80000300800 */
[----:B------:R-:W3:Y:S01]  /*3c620*/  LDL.LU R8, [R1+0x1060] ;  /* 0x0010600001087983 */ /* 0x000ee20000300800 */
[----:B------:R-:W-:-:S04]  /*3c630*/  IADD3 R144, P2, PT, R144, UR13, RZ ;  /* 0x0000000d90907c10 */ /* 0x000fc8000ff5e0ff */
[----:B------:R-:W-:Y:S01]  /*3c640*/  IADD3.X R145, PT, PT, R145, UR7, RZ, P2, !PT ;  /* 0x0000000791917c10 */ /* 0x000fe200097fe4ff */
[----:B-1----:R-:W-:-:S03]  /*3c650*/  IMAD.MOV.U32 R4, RZ, RZ, R144 ;  /* 0x000000ffff047224 */ /* 0x002fc600078e0090 */
[----:B------:R-:W-:Y:S02]  /*3c660*/  MOV R5, R145 ;  /* 0x0000009100057202 */ /* 0x000fe40000000f00 */
[----:B------:R-:W-:-:S03]  /*3c670*/  IADD3 R105, P3, PT, R105, UR13, RZ ;  /* 0x0000000d69697c10 */ /* 0x000fc6000ff7e0ff */
[----:B------:R1:W-:Y:S01]  /*3c680*/  LDGSTS.E [R3+0xb300], desc[UR28][R4.64], P0 ;  /* 0x0b30000004037fae */ /* 0x0003e200081a101c */
[----:B------:R-:W-:-:S03]  /*3c690*/  IADD3.X R106, PT, PT, R106, UR7, RZ, P3, !PT ;  /* 0x000000076a6a7c10 */ /* 0x000fc60009ffe4ff */
[----:B------:R-:W-:Y:S01]  /*3c6a0*/  STL [R1+0xf70], R144 ;  /* 0x000f709001007387 */ /* 0x000fe20000100800 */
[----:B------:R-:W-:-:S03]  /*3c6b0*/  IADD3 R11, P0, PT, R11, UR13, RZ ;  /* 0x0000000d0b0b7c10 */ /* 0x000fc6000ff1e0ff */
[----:B------:R-:W-:Y:S01]  /*3c6c0*/  STL [R1+0xf6c], R145 ;  /* 0x000f6c9101007387 */ /* 0x000fe20000100800 */
[----:B-1----:R-:W-:Y:S01]  /*3c6d0*/  IMAD.MOV.U32 R4, RZ, RZ, R105 ;  /* 0x000000ffff047224 */ /* 0x002fe200078e0069 */
[----:B------:R-:W-:Y:S01]  /*3c6e0*/  IADD3.X R12, PT, PT, R12, UR7, RZ, P0, !PT ;  /* 0x000000070c0c7c10 */ /* 0x000fe200087fe4ff */
[----:B------:R-:W-:Y:S01]  /*3c6f0*/  IMAD.MOV.U32 R5, RZ, RZ, R106 ;  /* 0x000000ffff057224 */ /* 0x000fe200078e006a */
[----:B------:R-:W-:Y:S04]  /*3c700*/  STL [R1+0xfd8], R105 ;  /* 0x000fd86901007387 */ /* 0x000fe80000100800 */
[----:B------:R-:W-:Y:S01]  /*3c710*/  STL [R1+0xfd4], R106 ;  /* 0x000fd46a01007387 */ /* 0x000fe20000100800 */
[----:B----4-:R-:W-:-:S03]  /*3c720*/  IADD3 R7, P2, PT, R7, UR13, RZ ;  /* 0x0000000d07077c10 */ /* 0x010fc6000ff5e0ff */
[----:B------:R1:W-:Y:S01]  /*3c730*/  STL [R1+0xfe0], R11 ;  /* 0x000fe00b01007387 */ /* 0x0003e20000100800 */
[----:B------:R-:W-:-:S03]  /*3c740*/  IADD3.X R10, PT, PT, R10, UR7, RZ, P2, !PT ;  /* 0x000000070a0a7c10 */ /* 0x000fc600097fe4ff */
[----:B------:R4:W-:Y:S04]  /*3c750*/  LDGSTS.E [R3+0xc000], desc[UR28][R4.64], P1 ;  /* 0x0c00000004037fae */ /* 0x0009e800089a101c */
[----:B------:R1:W-:Y:S04]  /*3c760*/  STL [R1+0xfdc], R12 ;  /* 0x000fdc0c01007387 */ /* 0x0003e80000100800 */
[----:B------:R-:W-:Y:S01]  /*3c770*/  STL [R1+0xfe8], R7 ;  /* 0x000fe80701007387 */ /* 0x000fe20000100800 */
[----:B----4-:R-:W-:-:S03]  /*3c780*/  MOV R4, R11 ;  /* 0x0000000b00047202 */ /* 0x010fc60000000f00 */
[----:B-1----:R-:W4:Y:S01]  /*3c790*/  LDL.LU R11, [R1+0x1068] ;  /* 0x00106800010b7983 */ /* 0x002f220000300800 */
[----:B------:R-:W-:-:S03]  /*3c7a0*/  IMAD.MOV.U32 R5, RZ, RZ, R12 ;  /* 0x000000ffff057224 */ /* 0x000fc600078e000c */
[----:B------:R1:W-:Y:S04]  /*3c7b0*/  STL [R1+0xfe4], R10 ;  /* 0x000fe40a01007387 */ /* 0x0003e80000100800 */
[----:B------:R-:W4:Y:S04]  /*3c7c0*/  LDL.LU R12, [R1+0x1064] ;  /* 0x00106400010c7983 */ /* 0x000f280000300800 */
[----:B------:R1:W-:Y:S02]  /*3c7d0*/  LDGSTS.E [R3+0xc100], desc[UR28][R4.64], P1 ;  /* 0x0c10000004037fae */ /* 0x0003e400089a101c */
[----:B-1----:R-:W-:Y:S01]  /*3c7e0*/  IMAD.MOV.U32 R4, RZ, RZ, R7 ;  /* 0x000000ffff047224 */ /* 0x002fe200078e0007 */
[----:B------:R-:W-:-:S02]  /*3c7f0*/  MOV R5, R10 ;  /* 0x0000000a00057202 */ /* 0x000fc40000000f00 */
[----:B------:R-:W4:Y:S04]  /*3c800*/  LDL.LU R10, [R1+0x1070] ;  /* 0x00107000010a7983 */ /* 0x000f280000300800 */
[----:B------:R-:W4:Y:S04]  /*3c810*/  LDL.LU R7, [R1+0x10d8] ;  /* 0x0010d80001077983 */ /* 0x000f280000300800 */
[----:B------:R1:W-:Y:S01]  /*3c820*/  LDGSTS.E [R3+0xc200], desc[UR28][R4.64], P1 ;  /* 0x0c20000004037fae */ /* 0x0003e200089a101c */
[----:B--2---:R-:W-:-:S05]  /*3c830*/  IADD3 R9, P0, PT, R9, UR13, RZ ;  /* 0x0000000d09097c10 */ /* 0x004fca000ff1e0ff */
[----:B------:R-:W-:Y:S01]  /*3c840*/  STL [R1+0xff0], R9 ;  /* 0x000ff00901007387 */ /* 0x000fe20000100800 */
[----:B-1----:R-:W-:Y:S01]  /*3c850*/  IMAD.MOV.U32 R4, RZ, RZ, R9 ;  /* 0x000000ffff047224 */ /* 0x002fe200078e0009 */
[----:B---3--:R-:W-:-:S05]  /*3c860*/  IADD3.X R13, PT, PT, R13, UR7, RZ, P0, !PT ;  /* 0x000000070d0d7c10 */ /* 0x008fca00087fe4ff */
[----:B------:R1:W-:Y:S01]  /*3c870*/  STL [R1+0xfec], R13 ;  /* 0x000fec0d01007387 */ /* 0x0003e20000100800 */
[----:B------:R-:W-:Y:S01]  /*3c880*/  IMAD.MOV.U32 R5, RZ, RZ, R13 ;  /* 0x000000ffff057224 */ /* 0x000fe200078e000d */
[----:B------:R-:W-:Y:S02]  /*3c890*/  UISETP.GT.AND UP1, UPT, UR15, 0x34, UPT ;  /* 0x000000340f00788c */ /* 0x000fe4000bf24270 */
[----:B-1----:R-:W2:Y:S04]  /*3c8a0*/  LDL.LU R13, [R1+0x106c] ;  /* 0x00106c00010d7983 */ /* 0x002ea80000300800 */
[----:B------:R-:W3:Y:S01]  /*3c8b0*/  LDL.LU R9, [R1+0x10d4] ;  /* 0x0010d40001097983 */ /* 0x000ee20000300800 */
[----:B------:R-:W-:-:S03]  /*3c8c0*/  USEL UR12, URZ, 0x4, !UP1 ;  /* 0x00000004ff0c7887 */ /* 0x000fc6000c800000 */
[----:B------:R1:W-:Y:S01]  /*3c8d0*/  LDGSTS.E [R3+0xc300], desc[UR28][R4.64], P1 ;  /* 0x0c30000004037fae */ /* 0x0003e200089a101c */
[----:B------:R-:W-:Y:S01]  /*3c8e0*/  IADD3 R15, P1, PT, R15, UR13, RZ ;  /* 0x0000000d0f0f7c10 */ /* 0x000fe2000ff3e0ff */
[----:B------:R-:W-:Y:S01]  /*3c8f0*/  USEL UR12, UR12, URZ, !UP0 ;  /* 0x000000ff0c0c7287 */ /* 0x000fe2000c000000 */
[----:B------:R-:W-:Y:S02]  /*3c900*/  IADD3 R8, P2, PT, R8, UR13, RZ ;  /* 0x0000000d08087c10 */ /* 0x000fe4000ff5e0ff */
[----:B------:R-:W-:Y:S01]  /*3c910*/  IADD3.X R104, PT, PT, R104, UR7, RZ, P1, !PT ;  /* 0x0000000768687c10 */ /* 0x000fe20008ffe4ff */
[----:B------:R-:W-:Y:S01]  /*3c920*/  STL [R1+0x1058], R15 ;  /* 0x0010580f01007387 */ /* 0x000fe20000100800 */
[----:B------:R-:W-:Y:S02]  /*3c930*/  IADD3.X R14, PT, PT, R14, UR7, RZ, P2, !PT ;  /* 0x000000070e0e7c10 */ /* 0x000fe400097fe4ff */
[----:B------:R-:W-:Y:S01]  /*3c940*/  ISETP.NE.U32.AND P0, PT, RZ, UR12, PT ;  /* 0x0000000cff007c0c */ /* 0x000fe2000bf05070 */
[----:B------:R-:W-:Y:S04]  /*3c950*/  STL [R1+0x1054], R104 ;  /* 0x0010546801007387 */ /* 0x000fe80000100800 */
[----:B------:R1:W-:Y:S04]  /*3c960*/  STL [R1+0x1060], R8 ;  /* 0x0010600801007387 */ /* 0x0003e80000100800 */
[----:B------:R-:W3:Y:S01]  /*3c970*/  LDL.LU R144, [R1+0x10e0] ;  /* 0x0010e00001907983 */ /* 0x000ee20000300800 */
[----:B-1----:R-:W-:Y:S01]  /*3c980*/  MOV R4, R15 ;  /* 0x0000000f00047202 */ /* 0x002fe20000000f00 */
[----:B------:R-:W-:-:S02]  /*3c990*/  IMAD.MOV.U32 R5, RZ, RZ, R104 ;  /* 0x000000ffff057224 */ /* 0x000fc400078e0068 */
[----:B------:R-:W-:Y:S04]  /*3c9a0*/  STL [R1+0x105c], R14 ;  /* 0x00105c0e01007387 */ /* 0x000fe80000100800 */
[----:B------:R-:W3:Y:S04]  /*3c9b0*/  LDL.LU R105, [R1+0x10e8] ;  /* 0x0010e80001697983 */ /* 0x000ee80000300800 */
[----:B------:R-:W3:Y:S04]  /*3c9c0*/  LDL.LU R145, [R1+0x10dc] ;  /* 0x0010dc0001917983 */ /* 0x000ee80000300800 */
[----:B------:R1:W-:Y:S04]  /*3c9d0*/  LDGSTS.E [R3+0xd000], desc[UR28][R4.64], P0 ;  /* 0x0d00000004037fae */ /* 0x0003e800081a101c */
[----:B------:R-:W3:Y:S01]  /*3c9e0*/  LDL.LU R106, [R1+0x10e4] ;  /* 0x0010e400016a7983 */ /* 0x000ee20000300800 */
[----:B-1----:R-:W-:Y:S01]  /*3c9f0*/  IMAD.MOV.U32 R4, RZ, RZ, R8 ;  /* 0x000000ffff047224 */ /* 0x002fe200078e0008 */
[----:B------:R-:W-:-:S02]  /*3ca00*/  MOV R5, R14 ;  /* 0x0000000e00057202 */ /* 0x000fc40000000f00 */
[----:B------:R-:W3:Y:S04]  /*3ca10*/  LDL.LU R8, [R1+0x10f0] ;  /* 0x0010f00001087983 */ /* 0x000ee80000300800 */
[----:B------:R1:W-:Y:S01]  /*3ca20*/  LDGSTS.E [R3+0xd100], desc[UR28][R4.64], P0 ;  /* 0x0d10000004037fae */ /* 0x0003e200081a101c */
[----:B----4-:R-:W-:-:S04]  /*3ca30*/  IADD3 R11, P1, PT, R11, UR13, RZ ;  /* 0x0000000d0b0b7c10 */ /* 0x010fc8000ff3e0ff */
[----:B------:R-:W-:Y:S01]  /*3ca40*/  IADD3.X R12, PT, PT, R12, UR7, RZ, P1, !PT ;  /* 0x000000070c0c7c10 */ /* 0x000fe20008ffe4ff */
[----:B------:R4:W-:Y:S01]  /*3ca50*/  STL [R1+0x1068], R11 ;  /* 0x0010680b01007387 */ /* 0x0009e20000100800 */
[----:B-1----:R-:W-:-:S03]  /*3ca60*/  IMAD.MOV.U32 R4, RZ, RZ, R11 ;  /* 0x000000ffff047224 */ /* 0x002fc600078e000b */
[----:B------:R1:W-:Y:S04]  /*3ca70*/  STL [R1+0x1064], R12 ;  /* 0x0010640c01007387 */ /* 0x0003e80000100800 */
[----:B----4-:R-:W4:Y:S01]  /*3ca80*/  LDL.LU R11, [R1+0x10ec] ;  /* 0x0010ec00010b7983 */ /* 0x010f220000300800 */
[----:B------:R-:W-:-:S03]  /*3ca90*/  IMAD.MOV.U32 R5, RZ, RZ, R12 ;  /* 0x000000ffff057224 */ /* 0x000fc600078e000c */
[----:B-1----:R-:W4:Y:S01]  /*3caa0*/  LDL.LU R12, [R1+0x1158] ;  /* 0x00115800010c7983 */ /* 0x002f220000300800 */
[----:B------:R-:W-:-:S03]  /*3cab0*/  IADD3 R10, P2, PT, R10, UR13, RZ ;  /* 0x0000000d0a0a7c10 */ /* 0x000fc6000ff5e0ff */
[----:B------:R-:W4:Y:S01]  /*3cac0*/  LDL.LU R14, [R1+0x1160] ;  /* 0x00116000010e7983 */ /* 0x000f220000300800 */
[----:B------:R-:W-:-:S03]  /*3cad0*/  IADD3 R7, P3, PT, R7, UR13, RZ ;  /* 0x0000000d07077c10 */ /* 0x000fc6000ff7e0ff */
[----:B------:R-:W-:Y:S01]  /*3cae0*/  STL [R1+0x1070], R10 ;  /* 0x0010700a01007387 */ /* 0x000fe20000100800 */
[----:B------:R-:W-:-:S03]  /*3caf0*/  UISETP.GT.AND UP1, UPT, UR15, 0x38, UPT ;  /* 0x000000380f00788c */ /* 0x000fc6000bf24270 */
[----:B------:R1:W-:Y:S01]  /*3cb00*/  LDGSTS.E [R3+0xd200], desc[UR28][R4.64], P0 ;  /* 0x0d20000004037fae */ /* 0x0003e200081a101c */
[----:B--2---:R-:W-:-:S05]  /*3cb10*/  IADD3.X R13, PT, PT, R13, UR7, RZ, P2, !PT ;  /* 0x000000070d0d7c10 */ /* 0x004fca00097fe4ff */
[----:B------:R2:W-:Y:S01]  /*3cb20*/  STL [R1+0x106c], R13 ;  /* 0x00106c0d01007387 */ /* 0x0005e20000100800 */
[----:B---3--:R-:W-:-:S03]  /*3cb30*/  IADD3.X R9, PT, PT, R9, UR7, RZ, P3, !PT ;  /* 0x0000000709097c10 */ /* 0x008fc60009ffe4ff */
[----:B------:R-:W-:Y:S04]  /*3cb40*/  STL [R1+0x10d8], R7 ;  /* 0x0010d80701007387 */ /* 0x000fe80000100800 */
[----:B------:R-:W3:Y:S04]  /*3cb50*/  LDL.LU R15, [R1+0x1154] ;  /* 0x00115400010f7983 */ /* 0x000ee80000300800 */
[----:B------:R1:W-:Y:S04]  /*3cb60*/  STL [R1+0x10d4], R9 ;  /* 0x0010d40901007387 */ /* 0x0003e80000100800 */
[----:B------:R-:W3:Y:S01]  /*3cb70*/  LDL.LU R104, [R1+0x115c] ;  /* 0x00115c0001687983 */ /* 0x000ee20000300800 */
[----:B------:R-:W-:-:S04]  /*3cb80*/  USEL UR12, URZ, 0x4, !UP1 ;  /* 0x00000004ff0c7887 */ /* 0x000fc8000c800000 */
[----:B------:R-:W-:Y:S01]  /*3cb90*/  USEL UR12, UR12, URZ, !UP0 ;  /* 0x000000ff0c0c7287 */ /* 0x000fe2000c000000 */
[----:B-1----:R-:W-:Y:S01]  /*3cba0*/  MOV R4, R10 ;  /* 0x0000000a00047202 */ /* 0x002fe20000000f00 */
[----:B------:R-:W-:Y:S02]  /*3cbb0*/  IMAD.MOV.U32 R5, RZ, RZ, R13 ;  /* 0x000000ffff057224 */ /* 0x000fe400078e000d */
[----:B--2---:R-:W2:Y:S02]  /*3cbc0*/  LDL.LU R13, [R1+0x1164] ;  /* 0x00116400010d7983 */ /* 0x004ea40000300800 */
[----:B------:R-:W-:Y:S02]  /*3cbd0*/  ISETP.NE.U32.AND P1, PT, RZ, UR12, PT ;  /* 0x0000000cff007c0c */ /* 0x000fe4000bf25070 */
[----:B------:R1:W-:Y:S01]  /*3cbe0*/  LDGSTS.E [R3+0xd300], desc[UR28][R4.64], P0 ;  /* 0x0d30000004037fae */ /* 0x0003e200081a101c */
[----:B------:R-:W-:Y:S02]  /*3cbf0*/  IADD3 R144, P0, PT, R144, UR13, RZ ;  /* 0x0000000d90907c10 */ /* 0x000fe4000ff1e0ff */
[----:B------:R-:W-:-:S02]  /*3cc00*/  IADD3 R105, P2, PT, R105, UR13, RZ ;  /* 0x0000000d69697c10 */ /* 0x000fc4000ff5e0ff */
[----:B------:R-:W-:Y:S02]  /*3cc10*/  IADD3.X R145, PT, PT, R145, UR7, RZ, P0, !PT ;  /* 0x0000000791917c10 */ /* 0x000fe400087fe4ff */
[----:B-1----:R-:W-:Y:S02]  /*3cc20*/  MOV R5, R9 ;  /* 0x0000000900057202 */ /* 0x002fe40000000f00 */
[----:B------:R-:W2:Y:S01]  /*3cc30*/  LDL.LU R9, [R1+0x1168] ;  /* 0x0011680001097983 */ /* 0x000ea20000300800 */
[----:B------:R-:W-:-:S03]  /*3cc40*/  IMAD.MOV.U32 R4, RZ, RZ, R7 ;  /* 0x000000ffff047224 */ /* 0x000fc600078e0007 */
[----:B------:R-:W2:Y:S04]  /*3cc50*/  LDL.LU R10, [R1+0x116c] ;  /* 0x00116c00010a7983 */ /* 0x000ea80000300800 */
[----:B------:R-:W2:Y:S01]  /*3cc60*/  LDL.LU R7, [R1+0x1170] ;  /* 0x0011700001077983 */ /* 0x000ea20000300800 */
[----:B------:R-:W-:-:S03]  /*3cc70*/  IADD3.X R106, PT, PT, R106, UR7, RZ, P2, !PT ;  /* 0x000000076a6a7c10 */ /* 0x000fc600097fe4ff */
[----:B------:R1:W-:Y:S01]  /*3cc80*/  LDGSTS.E [R3+0xe000], desc[UR28][R4.64], P1 ;  /* 0x0e00000004037fae */ /* 0x0003e200089a101c */
[----:B------:R-:W-:Y:S01]  /*3cc90*/  IADD3 R8, P0, PT, R8, UR13, RZ ;  /* 0x0000000d08087c10 */ /* 0x000fe2000ff1e0ff */
[----:B-1----:R-:W-:Y:S02]  /*3cca0*/  IMAD.MOV.U32 R4, RZ, RZ, R144 ;  /* 0x000000ffff047224 */ /* 0x002fe400078e0090 */
[----:B------:R-:W-:-:S05]  /*3ccb0*/  IMAD.MOV.U32 R5, RZ, RZ, R145 ;  /* 0x000000ffff057224 */ /* 0x000fca00078e0091 */
[----:B------:R1:W-:Y:S01]  /*3ccc0*/  LDGSTS.E [R3+0xe100], desc[UR28][R4.64], P1 ;  /* 0x0e10000004037fae */ /* 0x0003e200089a101c */
[----:B----4-:R-:W-:Y:S02]  /*3ccd0*/  IADD3.X R11, PT, PT, R11, UR7, RZ, P0, !PT ;  /* 0x000000070b0b7c10 */ /* 0x010fe400087fe4ff */
[----:B-1----:R-:W-:Y:S01]  /*3cce0*/  MOV R4, R105 ;  /* 0x0000006900047202 */ /* 0x002fe20000000f00 */
[----:B------:R-:W-:Y:S01]  /*3ccf0*/  IMAD.MOV.U32 R5, RZ, RZ, R106 ;  /* 0x000000ffff057224 */ /* 0x000fe200078e006a */
[----:B------:R-:W-:Y:S04]  /*3cd00*/  STL [R1+0x10e0], R144 ;  /* 0x0010e09001007387 */ /* 0x000fe80000100800 */
[----:B------:R1:W-:Y:S04]  /*3cd10*/  LDGSTS.E [R3+0xe200], desc[UR28][R4.64], P1 ;  /* 0x0e20000004037fae */ /* 0x0003e800089a101c */
[----:B------:R-:W-:Y:S04]  /*3cd20*/  STL [R1+0x10dc], R145 ;  /* 0x0010dc9101007387 */ /* 0x000fe80000100800 */
[----:B------:R-:W-:Y:S01]  /*3cd30*/  STL [R1+0x10e8], R105 ;  /* 0x0010e86901007387 */ /* 0x000fe20000100800 */
[----:B-1----:R-:W-:Y:S01]  /*3cd40*/  IMAD.MOV.U32 R4, RZ, RZ, R8 ;  /* 0x000000ffff047224 */ /* 0x002fe200078e0008 */
[----:B------:R-:W-:-:S02]  /*3cd50*/  MOV R5, R11 ;  /* 0x0000000b00057202 */ /* 0x000fc40000000f00 */
[----:B------:R1:W-:Y:S04]  /*3cd60*/  STL [R1+0x10e4], R106 ;  /* 0x0010e46a01007387 */ /* 0x0003e80000100800 */
[----:B------:R-:W-:Y:S04]  /*3cd70*/  STL [R1+0x10f0], R8 ;  /* 0x0010f00801007387 */ /* 0x000fe80000100800 */
[----:B------:R4:W-:Y:S04]  /*3cd80*/  STL [R1+0x10ec], R11 ;  /* 0x0010ec0b01007387 */ /* 0x0009e80000100800 */
[----:B------:R4:W-:Y:S01]  /*3cd90*/  LDGSTS.E [R3+0xe300], desc[UR28][R4.64], P1 ;  /* 0x0e30000004037fae */ /* 0x0009e200089a101c */
[----:B------:R-:W-:-:S03]  /*3cda0*/  IADD3 R12, P1, PT, R12, UR13, RZ ;  /* 0x0000000d0c0c7c10 */ /* 0x000fc6000ff3e0ff */
[----:B-1----:R-:W2:Y:S04]  /*3cdb0*/  LDL.LU R106, [R1+0x9f4] ;  /* 0x0009f400016a7983 */ /* 0x002ea80000300800 */
[----:B------:R-:W2:Y:S01]  /*3cdc0*/  LDL.LU R105, [R1+0x9f8] ;  /* 0x0009f80001697983 */ /* 0x000ea20000300800 */
[----:B------:R-:W-:-:S03]  /*3cdd0*/  IADD3 R14, P2, PT, R14, UR13, RZ ;  /* 0x0000000d0e0e7c10 */ /* 0x000fc6000ff5e0ff */
[----:B----4-:R-:W4:Y:S04]  /*3cde0*/  LDL.LU R11, [R1+0xa00] ;  /* 0x000a0000010b7983 */ /* 0x010f280000300800 */
[----:B------:R-:W4:Y:S04]  /*3cdf0*/  LDL.LU R8, [R1+0xa08] ;  /* 0x000a080001087983 */ /* 0x000f280000300800 */
[----:B------:R-:W-:Y:S01]  /*3ce00*/  STL [R1+0x1158], R12 ;  /* 0x0011580c01007387 */ /* 0x000fe20000100800 */
[----:B------:R-:W-:Y:S01]  /*3ce10*/  IMAD.MOV.U32 R4, RZ, RZ, R12 ;  /* 0x000000ffff047224 */ /* 0x000fe200078e000c */
[----:B---3--:R-:W-:-:S05]  /*3ce20*/  IADD3.X R15, PT, PT, R15, UR7, RZ, P1, !PT ;  /* 0x000000070f0f7c10 */ /* 0x008fca0008ffe4ff */
[----:B------:R1:W-:Y:S01]  /*3ce30*/  STL [R1+0x1154], R15 ;  /* 0x0011540f01007387 */ /* 0x0003e20000100800 */
[----:B------:R-:W-:Y:S01]  /*3ce40*/  IMAD.MOV.U32 R5, RZ, RZ, R15 ;  /* 0x000000ffff057224 */ /* 0x000fe200078e000f */
[----:B------:R-:W-:Y:S02]  /*3ce50*/  IADD3.X R104, PT, PT, R104, UR7, RZ, P2, !PT ;  /* 0x0000000768687c10 */ /* 0x000fe400097fe4ff */
[----:B------:R-:W-:Y:S04]  /*3ce60*/  STL [R1+0x1160], R14 ;  /* 0x0011600e01007387 */ /* 0x000fe80000100800 */
[----:B-1----:R-:W3:Y:S04]  /*3ce70*/  LDL.LU R15, [R1+0x9fc] ;  /* 0x0009fc00010f7983 */ /* 0x002ee80000300800 */
[----:B------:R-:W-:Y:S04]  /*3ce80*/  STL [R1+0x115c], R104 ;  /* 0x00115c6801007387 */ /* 0x000fe80000100800 */
[----:B------:R-:W3:Y:S01]  /*3ce90*/  LDL.LU R12, [R1+0xa04] ;  /* 0x000a0400010c7983 */ /* 0x000ee20000300800 */
[----:B------:R-:W-:-:S04]  /*3cea0*/  UISETP.GT.AND UP1, UPT, UR15, 0x3c, UPT ;  /* 0x0000003c0f00788c */ /* 0x000fc8000bf24270 */
[----:B------:R-:W-:-:S04]  /*3ceb0*/  USEL UR12, URZ, 0x4, !UP1 ;  /* 0x00000004ff0c7887 */ /* 0x000fc8000c800000 */
[----:B------:R-:W-:-:S06]  /*3cec0*/  USEL UR12, UR12, URZ, !UP0 ;  /* 0x000000ff0c0c7287 */ /* 0x000fcc000c000000 */
[----:B------:R-:W-:Y:S02]  /*3ced0*/  ISETP.NE.U32.AND P0, PT, RZ, UR12, PT ;  /* 0x0000000cff007c0c */ /* 0x000fe4000bf05070 */
[----:B--2---:R-:W-:Y:S02]  /*3cee0*/  IADD3 R9, P1, PT, R9, UR13, RZ ;  /* 0x0000000d09097c10 */ /* 0x004fe4000ff3e0ff */
[----:B------:R-:W-:Y:S02]  /*3cef0*/  IADD3 R7, P2, PT, R7, UR13, RZ ;  /* 0x0000000d07077c10 */ /* 0x000fe4000ff5e0ff */
[----:B------:R-:W-:-:S07]  /*3cf00*/  IADD3.X R13, PT, PT, R13, UR7, RZ, P1, !PT ;  /* 0x000000070d0d7c10 */ /* 0x000fce0008ffe4ff */
[----:B------:R1:W-:Y:S01]  /*3cf10*/  LDGSTS.E [R3+0xf000], desc[UR28][R4.64], P0 ;  /* 0x0f00000004037fae */ /* 0x0003e200081a101c */
[----:B------:R-:W-:-:S03]  /*3cf20*/  IADD3.X R10, PT, PT, R10, UR7, RZ, P2, !PT ;  /* 0x000000070a0a7c10 */ /* 0x000fc600097fe4ff */
[----:B------:R2:W-:Y:S01]  /*3cf30*/  STL [R1+0x1168], R9 ;  /* 0x0011680901007387 */ /* 0x0005e20000100800 */
[----:B-1----:R-:W-:Y:S01]  /*3cf40*/  MOV R4, R14 ;  /* 0x0000000e00047202 */ /* 0x002fe20000000f00 */
[----:B------:R-:W-:Y:S02]  /*3cf50*/  IMAD.MOV.U32 R5, RZ, RZ, R104 ;  /* 0x000000ffff057224 */ /* 0x000fe400078e0068 */
[----:B------:R-:W-:Y:S04]  /*3cf60*/  STL [R1+0x1164], R13 ;  /* 0x0011640d01007387 */ /* 0x000fe80000100800 */
[----:B------:R1:W-:Y:S04]  /*3cf70*/  LDGSTS.E [R3+0xf100], desc[UR28][R4.64], P0 ;  /* 0x0f10000004037fae */ /* 0x0003e800081a101c */
[----:B------:R-:W-:Y:S01]  /*3cf80*/  STL [R1+0x1170], R7 ;  /* 0x0011700701007387 */ /* 0x000fe20000100800 */
[----:B------:R-:W-:Y:S01]  /*3cf90*/  UISETP.GT.AND UP1, UPT, UR15, 0x1, UPT ;  /* 0x000000010f00788c */ /* 0x000fe2000bf24270 */
[----:B-1----:R-:W-:Y:S01]  /*3cfa0*/  IMAD.MOV.U32 R4, RZ, RZ, R9 ;  /* 0x000000ffff047224 */ /* 0x002fe200078e0009 */
[----:B------:R-:W-:Y:S01]  /*3cfb0*/  MOV R5, R13 ;  /* 0x0000000d00057202 */ /* 0x000fe20000000f00 */
[----:B--2---:R-:W2:Y:S04]  /*3cfc0*/  LDL.LU R9, [R1+0xa10] ;  /* 0x000a100001097983 */ /* 0x004ea80000300800 */
[----:B------:R1:W-:Y:S04]  /*3cfd0*/  LDGSTS.E [R3+0xf200], desc[UR28][R4.64], P0 ;  /* 0x0f20000004037fae */ /* 0x0003e800081a101c */
[----:B------:R1:W-:Y:S01]  /*3cfe0*/  STL [R1+0x116c], R10 ;  /* 0x00116c0a01007387 */ /* 0x0003e20000100800 */
[----:B------:R-:W-:Y:S01]  /*3cff0*/  USEL UR12, URZ, 0x4, !UP1 ;  /* 0x00000004ff0c7887 */ /* 0x000fe2000c800000 */
[----:B-1----:R-:W-:-:S02]  /*3d000*/  IMAD.MOV.U32 R5, RZ, RZ, R10 ;  /* 0x000000ffff057224 */ /* 0x002fc400078e000a */
[----:B------:R-:W2:Y:S01]  /*3d010*/  LDL.LU R10, [R1+0xa0c] ;  /* 0x000a0c00010a7983 */ /* 0x000ea20000300800 */
[----:B------:R-:W-:Y:S01]  /*3d020*/  IMAD.MOV.U32 R4, RZ, RZ, R7 ;  /* 0x000000ffff047224 */ /* 0x000fe200078e0007 */
[----:B------:R-:W-:Y:S02]  /*3d030*/  USEL UR12, UR12, URZ, !UP0 ;  /* 0x000000ff0c0c7287 */ /* 0x000fe4000c000000 */
[----:B------:R-:W2:Y:S04]  /*3d040*/  LDL.LU R104, [R1+0xa74] ;  /* 0x000a740001687983 */ /* 0x000ea80000300800 */
[----:B------:R-:W2:Y:S04]  /*3d050*/  LDL.LU R13, [R1+0xa78] ;  /* 0x000a7800010d7983 */ /* 0x000ea80000300800 */
[----:B------:R1:W-:Y:S01]  /*3d060*/  LDGSTS.E [R3+0xf300], desc[UR28][R4.64], P0 ;  /* 0x0f30000004037fae */ /* 0x0003e200081a101c */
[----:B------:R-:W-:-:S03]  /*3d070*/  ISETP.NE.U32.AND P0, PT, RZ, UR12, PT ;  /* 0x0000000cff007c0c */ /* 0x000fc6000bf05070 */
[----:B------:R-:W2:Y:S01]  /*3d080*/  LDL.LU R14, [R1+0xa7c] ;  /* 0x000a7c00010e7983 */ /* 0x000ea20000300800 */
[----:B------:R-:W-:-:S03]  /*3d090*/  IADD3 R105, P1, PT, R105, UR13, RZ ;  /* 0x0000000d69697c10 */ /* 0x000fc6000ff3e0ff */
[----:B------:R-:W2:Y:S01]  /*3d0a0*/  LDL.LU R7, [R1+0xa80] ;  /* 0x000a800001077983 */ /* 0x000ea20000300800 */
[----:B------:R-:W-:Y:S02]  /*3d0b0*/  IADD3.X R106, PT, PT, R106, UR7, RZ, P1, !PT ;  /* 0x000000076a6a7c10 */ /* 0x000fe40008ffe4ff */
[----:B----4-:R-:W-:Y:S02]  /*3d0c0*/  IADD3 R11, P1, PT, R11, UR13, RZ ;  /* 0x0000000d0b0b7c10 */ /* 0x010fe4000ff3e0ff */
[----:B-1----:R-:W-:Y:S01]  /*3d0d0*/  LOP3.LUT R3, R6, 0x20, RZ, 0x3c, !PT ;  /* 0x0000002006037812 */ /* 0x002fe200078e3cff */
[----:B------:R-:W-:Y:S02]  /*3d0e0*/  IMAD.MOV.U32 R4, RZ, RZ, R105 ;  /* 0x000000ffff047224 */ /* 0x000fe400078e0069 */
[----:B------:R-:W-:Y:S01]  /*3d0f0*/  IMAD.MOV.U32 R5, RZ, RZ, R106 ;  /* 0x000000ffff057224 */ /* 0x000fe200078e006a */
[----:B------:R-:W-:Y:S01]  /*3d100*/  IADD3 R3, PT, PT, R3, UR16, RZ ;  /* 0x0000001003037c10 */ /* 0x000fe2000fffe0ff */
[----:B------:R-:W-:Y:S01]  /*3d110*/  STL [R1+0x9f8], R105 ;  /* 0x0009f86901007387 */ /* 0x000fe20000100800 */
[----:B------:R-:W-:-:S03]  /*3d120*/  IADD3 R8, P2, PT, R8, UR13, RZ ;  /* 0x0000000d08087c10 */ /* 0x000fc6000ff5e0ff */
[----:B------:R-:W-:Y:S04]  /*3d130*/  STL [R1+0x9f4], R106 ;  /* 0x0009f46a01007387 */ /* 0x000fe80000100800 */
[----:B------:R1:W-:Y:S04]  /*3d140*/  LDGSTS.E [R3+0x400], desc[UR28][R4.64], P0 ;  /* 0x0040000004037fae */ /* 0x0003e800081a101c */
[----:B------:R4:W-:Y:S01]  /*3d150*/  STL [R1+0xa00], R11 ;  /* 0x000a000b01007387 */ /* 0x0009e20000100800 */
[----:B-1----:R-:W-:Y:S02]  /*3d160*/  MOV R4, R11 ;  /* 0x0000000b00047202 */ /* 0x002fe40000000f00 */
[----:B---3--:R-:W-:-:S05]  /*3d170*/  IADD3.X R15, PT, PT, R15, UR7, RZ, P1, !PT ;  /* 0x000000070f0f7c10 */ /* 0x008fca0008ffe4ff */
[----:B------:R-:W-:Y:S01]  /*3d180*/  IMAD.MOV.U32 R5, RZ, RZ, R15 ;  /* 0x000000ffff057224 */ /* 0x000fe200078e000f */
[----:B------:R-:W-:Y:S01]  /*3d190*/  STL [R1+0x9fc], R15 ;  /* 0x0009fc0f01007387 */ /* 0x000fe20000100800 */
[----:B------:R-:W-:-:S03]  /*3d1a0*/  IADD3.X R12, PT, PT, R12, UR7, RZ, P2, !PT ;  /* 0x000000070c0c7c10 */ /* 0x000fc600097fe4ff */
[----:B------:R-:W-:Y:S04]  /*3d1b0*/  STL [R1+0xa08], R8 ;  /* 0x000a080801007387 */ /* 0x000fe80000100800 */
[----:B----4-:R-:W3:Y:S04]  /*3d1c0*/  LDL.LU R11, [R1+0xa88] ;  /* 0x000a8800010b7983 */ /* 0x010ee80000300800 */
[----:B------:R1:W-:Y:S04]  /*3d1d0*/  LDGSTS.E [R3+0x500], desc[UR28][R4.64], P0 ;  /* 0x0050000004037fae */ /* 0x0003e800081a101c */
[----:B------:R4:W-:Y:S01]  /*3d1e0*/  STL [R1+0xa04], R12 ;  /* 0x000a040c01007387 */ /* 0x0009e20000100800 */
[----:B-1----:R-:W-:-:S03]  /*3d1f0*/  MOV R5, R12 ;  /* 0x0000000c00057202 */ /* 0x002fc60000000f00 */
[----:B----4-:R-:W4:Y:S01]  /*3d200*/  LDL.LU R12, [R1+0xa84] ;  /* 0x000a8400010c7983 */ /* 0x010f220000300800 */
[----:B------:R-:W-:-:S03]  /*3d210*/  IMAD.MOV.U32 R4, RZ, RZ, R8 ;  /* 0x000000ffff047224 */ /* 0x000fc600078e0008 */
[----:B------:R-:W4:Y:S01]  /*3d220*/  LDL.LU R15, [R1+0xa90] ;  /* 0x000a9000010f7983 */ /* 0x000f220000300800 */
[----:B------:R-:W-:-:S03]  /*3d230*/  UISETP.GT.AND UP1, UPT, UR15, 0x5, UPT ;  /* 0x000000050f00788c */ /* 0x000fc6000bf24270 */
[----:B------:R-:W4:Y:S01]  /*3d240*/  LDL.LU R8, [R1+0xaf8] ;  /* 0x000af80001087983 */ /* 0x000f220000300800 */
[----:B------:R-:W-:-:S03]  /*3d250*/  USEL UR12, URZ, 0x4, !UP1 ;  /* 0x00000004ff0c7887 */ /* 0x000fc6000c800000 */
[----:B------:R1:W-:Y:S01]  /*3d260*/  LDGSTS.E [R3+0x600], desc[UR28][R4.64], P0 ;  /* 0x0060000004037fae */ /* 0x0003e200081a101c */
[----:B------:R-:W-:Y:S01]  /*3d270*/  USEL UR12, UR12, URZ, !UP0 ;  /* 0x000000ff0c0c7287 */ /* 0x000fe2000c000000 */
[----:B--2---:R-:W-:-:S05]  /*3d280*/  IADD3 R9, P1, PT, R9, UR13, RZ ;  /* 0x0000000d09097c10 */ /* 0x004fca000ff3e0ff */
[----:B------:R-:W-:Y:S01]  /*3d290*/  STL [R1+0xa10], R9 ;  /* 0x000a100901007387 */ /* 0x000fe20000100800 */
[----:B------:R-:W-:-:S05]  /*3d2a0*/  IADD3.X R10, PT, PT, R10, UR7, RZ, P1, !PT ;  /* 0x000000070a0a7c10 */ /* 0x000fca0008ffe4ff */
[----:B------:R2:W-:Y:S04]  /*3d2b0*/  STL [R1+0xa0c], R10 ;  /* 0x000a0c0a01007387 */ /* 0x0005e80000100800 */
[----:B------:R-:W4:Y:S01]  /*3d2c0*/  LDL.LU R105, [R1+0xa8c] ;  /* 0x000a8c0001697983 */ /* 0x000f220000300800 */
[----:B------:R-:W-:Y:S01]  /*3d2d0*/  IADD3 R13, P1, PT, R13, UR13, RZ ;  /* 0x0000000d0d0d7c10 */ /* 0x000fe2000ff3e0ff */
[----:B-1----:R-:W-:Y:S02]  /*3d2e0*/  IMAD.MOV.U32 R4, RZ, RZ, R9 ;  /* 0x000000ffff047224 */ /* 0x002fe400078e0009 */
[----:B------:R-:W-:Y:S01]  /*3d2f0*/  IMAD.MOV.U32 R5, RZ, RZ, R10 ;  /* 0x000000ffff057224 */ /* 0x000fe200078e000a */
[----:B------:R-:W-:Y:S01]  /*3d300*/  IADD3.X R104, PT, PT, R104, UR7, RZ, P1, !PT ;  /* 0x0000000768687c10 */ /* 0x000fe20008ffe4ff */
[----:B------:R-:W4:Y:S04]  /*3d310*/  LDL.LU R106, [R1+0xaf4] ;  /* 0x000af400016a7983 */ /* 0x000f280000300800 */
        /* <DEDUP_REMOVED lines=19> */
[----:B---3--:R-:W-:-:S05]  /*3d450*/  IADD3 R11, P1, PT, R11, UR13, RZ ;  /* 0x0000000d0b0b7c10 */ /* 0x008fca000ff3e0ff */
[----:B------:R-:W-:Y:S01]  /*3d460*/  STL [R1+0xa88], R11 ;  /* 0x000a880b01007387 */ /* 0x000fe20000100800 */
[----:B----4-:R-:W-:-:S05]  /*3d470*/  IADD3.X R12, PT, PT, R12, UR7, RZ, P1, !PT ;  /* 0x000000070c0c7c10 */ /* 0x010fca0008ffe4ff */
[----:B------:R3:W-:Y:S01]  /*3d480*/  STL [R1+0xa84], R12 ;  /* 0x000a840c01007387 */ /* 0x0007e20000100800 */
[----:B-1----:R-:W-:-:S03]  /*3d490*/  IMAD.MOV.U32 R5, RZ, RZ, R12 ;  /* 0x000000ffff057224 */ /* 0x002fc600078e000c */
[----:B---3--:R-:W3:Y:S01]  /*3d4a0*/  LDL.LU R12, [R1+0xb0c] ;  /* 0x000b0c00010c7983 */ /* 0x008ee20000300800 */
        /* <DEDUP_REMOVED lines=12> */
[----:B------:R-:W-:-:S05]  /*3d570*/  IADD3.X R105, PT, PT, R105, UR7, RZ, P2, !PT ;  /* 0x0000000769697c10 */ /* 0x000fca00097fe4ff */
[----:B------:R-:W-:Y:S01]  /*3d580*/  IMAD.MOV.U32 R5, RZ, RZ, R105 ;  /* 0x000000ffff057224 */ /* 0x000fe200078e0069 */
[----:B------:R1:W-:Y:S01]  /*3d590*/  STL [R1+0xa8c], R105 ;  /* 0x000a8c6901007387 */ /* 0x0003e20000100800 */
[----:B------:R-:W-:-:S03]  /*3d5a0*/  IADD3.X R106, PT, PT, R106, UR7, RZ, P3, !PT ;  /* 0x000000076a6a7c10 */ /* 0x000fc60009ffe4ff */
[----:B------:R1:W-:Y:S04]  /*3d5b0*/  STL [R1+0xaf8], R8 ;  /* 0x000af80801007387 */ /* 0x0003e80000100800 */
[----:B--2---:R-:W2:Y:S04]  /*3d5c0*/  LDL.LU R15, [R1+0xb74] ;  /* 0x000b7400010f7983 */ /* 0x004ea80000300800 */
[----:B------:R1:W-:Y:S01]  /*3d5d0*/  LDGSTS.E [R3+0x1700], desc[UR28][R4.64], P0 ;  /* 0x0170000004037fae */ /* 0x0003e200081a101c */
[----:B------:R-:W-:Y:S02]  /*3d5e0*/  IADD3 R10, P0, PT, R10, UR13, RZ ;  /* 0x0000000d0a0a7c10 */ /* 0x000fe4000ff1e0ff */
[----:B------:R-:W-:Y:S01]  /*3d5f0*/  IADD3 R9, P2, PT, R9, UR13, RZ ;  /* 0x0000000d09097c10 */ /* 0x000fe2000ff5e0ff */
[----:B------:R-:W-:Y:S04]  /*3d600*/  STL [R1+0xaf4], R106 ;  /* 0x000af46a01007387 */ /* 0x000fe80000100800 */
[----:B-1----:R-:W2:Y:S01]  /*3d610*/  LDL.LU R105, [R1+0xb7c] ;  /* 0x000b7c0001697983 */ /* 0x002ea20000300800 */
[----:B------:R-:W-:Y:S01]  /*3d620*/  IMAD.MOV.U32 R4, RZ, RZ, R8 ;  /* 0x000000ffff047224 */ /* 0x000fe200078e0008 */
[----:B------:R-:W-:-:S02]  /*3d630*/  MOV R5, R106 ;  /* 0x0000006a00057202 */ /* 0x000fc40000000f00 */
[----:B------:R-:W2:Y:S01]  /*3d640*/  LDL.LU R8, [R1+0xb88] ;  /* 0x000b880001087983 */ /* 0x000ea20000300800 */
[----:B------:R-:W-:-:S03]  /*3d650*/  IADD3.X R104, PT, PT, R104, UR7, RZ, P0, !PT ;  /* 0x0000000768687c10 */ /* 0x000fc600087fe4ff */
[----:B------:R1:W-:Y:S04]  /*3d660*/  STL [R1+0xb00], R10 ;  /* 0x000b000a01007387 */ /* 0x0003e80000100800 */
[----:B------:R1:W-:Y:S04]  /*3d670*/  LDGSTS.E [R3+0x2400], desc[UR28][R4.64], P1 ;  /* 0x0240000004037fae */ /* 0x0003e800089a101c */
[----:B------:R-:W-:Y:S04]  /*3d680*/  STL [R1+0xafc], R104 ;  /* 0x000afc6801007387 */ /* 0x000fe80000100800 */
[----:B------:R-:W-:Y:S01]  /*3d690*/  STL [R1+0xb08], R9 ;  /* 0x000b080901007387 */ /* 0x000fe20000100800 */
[----:B-1----:R-:W-:-:S03]  /*3d6a0*/  IMAD.MOV.U32 R4, RZ, RZ, R10 ;  /* 0x000000ffff047224 */ /* 0x002fc600078e000a */
[----:B------:R-:W2:Y:S01]  /*3d6b0*/  LDL.LU R10, [R1+0xb84] ;  /* 0x000b8400010a7983 */ /* 0x000ea20000300800 */
[----:B------:R-:W-:Y:S01]  /*3d6c0*/  IMAD.MOV.U32 R5, RZ, RZ, R104 ;  /* 0x000000ffff057224 */ /* 0x000fe200078e0068 */
[----:B------:R-:W-:Y:S02]  /*3d6d0*/  IADD3.X R13, PT, PT, R13, UR7, RZ, P2, !PT ;  /* 0x000000070d0d7c10 */ /* 0x000fe400097fe4ff */
[----:B------:R-:W-:Y:S02]  /*3d6e0*/  IADD3 R7, P0, PT, R7, UR13, RZ ;  /* 0x0000000d07077c10 */ /* 0x000fe4000ff1e0ff */
[----:B------:R1:W-:Y:S04]  /*3d6f0*/  LDGSTS.E [R3+0x2500], desc[UR28][R4.64], P1 ;  /* 0x0250000004037fae */ /* 0x0003e800089a101c */
[----:B------:R1:W-:Y:S02]  /*3d700*/  STL [R1+0xb04], R13 ;  /* 0x000b040d01007387 */ /* 0x0003e40000100800 */
[----:B-1----:R-:W-:Y:S01]  /*3d710*/  IMAD.MOV.U32 R5, RZ, RZ, R13 ;  /* 0x000000ffff057224 */ /* 0x002fe200078e000d */
[----:B------:R-:W-:Y:S01]  /*3d720*/  MOV R4, R9 ;  /* 0x0000000900047202 */ /* 0x000fe20000000f00 */
[----:B------:R-:W2:Y:S04]  /*3d730*/  LDL.LU R13, [R1+0xb90] ;  /* 0x000b9000010d7983 */ /* 0x000ea80000300800 */
[----:B------:R-:W2:Y:S04]  /*3d740*/  LDL.LU R9, [R1+0xbf8] ;  /* 0x000bf80001097983 */ /* 0x000ea80000300800 */
[----:B------:R-:W-:Y:S01]  /*3d750*/  STL [R1+0xb10], R7 ;  /* 0x000b100701007387 */ /* 0x000fe20000100800 */
[----:B------:R-:W-:-:S03]  /*3d760*/  UISETP.GT.AND UP1, UPT, UR15, 0xd, UPT ;  /* 0x0000000d0f00788c */ /* 0x000fc6000bf24270 */
[----:B------:R1:W-:Y:S01]  /*3d770*/  LDGSTS.E [R3+0x2600], desc[UR28][R4.64], P1 ;  /* 0x0260000004037fae */ /* 0x0003e200089a101c */
[----:B---3--:R-:W-:-:S05]  /*3d780*/  IADD3.X R12, PT, PT, R12, UR7, RZ, P0, !PT ;  /* 0x000000070c0c7c10 */ /* 0x008fca00087fe4ff */
[----:B------:R3:W-:Y:S04]  /*3d790*/  STL [R1+0xb0c], R12 ;  /* 0x000b0c0c01007387 */ /* 0x0007e80000100800 */
[----:B------:R-:W2:Y:S01]  /*3d7a0*/  LDL.LU R106, [R1+0xb8c] ;  /* 0x000b8c00016a7983 */ /* 0x000ea20000300800 */
[----:B------:R-:W-:Y:S01]  /*3d7b0*/  USEL UR12, URZ, 0x4, !UP1 ;  /* 0x00000004ff0c7887 */ /* 0x000fe2000c800000 */
[----:B-1----:R-:W-:Y:S01]  /*3d7c0*/  IMAD.MOV.U32 R4, RZ, RZ, R7 ;  /* 0x000000ffff047224 */ /* 0x002fe200078e0007 */
[----:B------:R-:W-:Y:S01]  /*3d7d0*/  MOV R5, R12 ;  /* 0x0000000c00057202 */ /* 0x000fe20000000f00 */
[----:B------:R-:W2:Y:S01]  /*3d7e0*/  LDL.LU R104, [R1+0xbf4] ;  /* 0x000bf40001687983 */ /* 0x000ea20000300800 */
[----:B------:R-:W-:-:S03]  /*3d7f0*/  USEL UR12, UR12, URZ, !UP0 ;  /* 0x000000ff0c0c7287 */ /* 0x000fc6000c000000 */
[----:B------:R1:W-:Y:S01]  /*3d800*/  LDGSTS.E [R3+0x2700], desc[UR28][R4.64], P1 ;  /* 0x0270000004037fae */ /* 0x0003e200089a101c */
[----:B----4-:R-:W-:Y:S02]  /*3d810*/  IADD3 R14, P1, PT, R14, UR13, RZ ;  /* 0x0000000d0e0e7c10 */ /* 0x010fe4000ff3e0ff */
[----:B------:R-:W-:Y:S01]  /*3d820*/  ISETP.NE.U32.AND P0, PT, RZ, UR12, PT ;  /* 0x0000000cff007c0c */ /* 0x000fe2000bf05070 */
[----:B---3--:R-:W3:Y:S01]  /*3d830*/  LDL.LU R12, [R1+0xc00] ;  /* 0x000c0000010c7983 */ /* 0x008ee20000300800 */
[----:B------:R-:W-:-:S03]  /*3d840*/  IADD3 R11, P2, PT, R11, UR13, RZ ;  /* 0x0000000d0b0b7c10 */ /* 0x000fc6000ff5e0ff */
[----:B------:R-:W4:Y:S04]  /*3d850*/  LDL.LU R7, [R1+0xc08] ;  /* 0x000c080001077983 */ /* 0x000f280000300800 */
[----:B------:R-:W-:Y:S01]  /*3d860*/  STL [R1+0xb78], R14 ;  /* 0x000b780e01007387 */ /* 0x000fe20000100800 */
[----:B-1----:R-:W-:Y:S01]  /*3d870*/  IMAD.MOV.U32 R4, RZ, RZ, R14 ;  /* 0x000000ffff047224 */ /* 0x002fe200078e000e */
[----:B--2---:R-:W-:-:S05]  /*3d880*/  IADD3.X R15, PT, PT, R15, UR7, RZ, P1, !PT ;  /* 0x000000070f0f7c10 */ /* 0x004fca0008ffe4ff */
[----:B------:R1:W-:Y:S01]  /*3d890*/  STL [R1+0xb74], R15 ;  /* 0x000b740f01007387 */ /* 0x0003e20000100800 */
[----:B------:R-:W-:-:S03]  /*3d8a0*/  IMAD.MOV.U32 R5, RZ, RZ, R15 ;  /* 0x000000ffff057224 */ /* 0x000fc600078e000f */
[----:B------:R2:W-:Y:S01]  /*3d8b0*/  STL [R1+0xb80], R11 ;  /* 0x000b800b01007387 */ /* 0x0005e20000100800 */
[----:B------:R-:W-:-:S03]  /*3d8c0*/  IADD3.X R105, PT, PT, R105, UR7, RZ, P2, !PT ;  /* 0x0000000769697c10 */ /* 0x000fc600097fe4ff */
[----:B------:R1:W-:Y:S04]  /*3d8d0*/  LDGSTS.E [R3+0x3400], desc[UR28][R4.64], P0 ;  /* 0x0340000004037fae */ /* 0x0003e800081a101c */
[----:B-1----:R-:W4:Y:S01]  /*3d8e0*/  LDL.LU R15, [R1+0xbfc] ;  /* 0x000bfc00010f7983 */ /* 0x002f220000300800 */
[----:B------:R-:W-:-:S03]  /*3d8f0*/  IADD3 R8, P1, PT, R8, UR13, RZ ;  /* 0x0000000d08087c10 */ /* 0x000fc6000ff3e0ff */
[----:B------:R-:W-:Y:S01]  /*3d900*/  STL [R1+0xb7c], R105 ;  /* 0x000b7c6901007387 */ /* 0x000fe20000100800 */
[----:B------:R-:W-:Y:S01]  /*3d910*/  MOV R4, R11 ;  /* 0x0000000b00047202 */ /* 0x000fe20000000f00 */
[----:B------:R-:W-:Y:S02]  /*3d920*/  IMAD.MOV.U32 R5, RZ, RZ, R105 ;  /* 0x000000ffff057224 */ /* 0x000fe400078e0069 */
[----:B------:R-:W4:Y:S04]  /*3d930*/  LDL.LU R14, [R1+0xc04] ;  /* 0x000c0400010e7983 */ /* 0x000f280000300800 */
[----:B------:R1:W-:Y:S04]  /*3d940*/  STL [R1+0xb88], R8 ;  /* 0x000b880801007387 */ /* 0x0003e80000100800 */
[----:B------:R1:W-:Y:S01]  /*3d950*/  LDGSTS.E [R3+0x3500], desc[UR28][R4.64], P0 ;  /* 0x0350000004037fae */ /* 0x0003e200081a101c */
[----:B------:R-:W-:-:S05]  /*3d960*/  IADD3.X R10, PT, PT, R10, UR7, RZ, P1, !PT ;  /* 0x000000070a0a7c10 */ /* 0x000fca0008ffe4ff */
[----:B------:R2:W-:Y:S01]  /*3d970*/  STL [R1+0xb84], R10 ;  /* 0x000b840a01007387 */ /* 0x0005e20000100800 */
[----:B-1----:R-:W-:-:S03]  /*3d980*/  IMAD.MOV.U32 R4, RZ, RZ, R8 ;  /* 0x000000ffff047224 */ /* 0x002fc600078e0008 */
[----:B--2---:R-:W2:Y:S04]  /*3d990*/  LDL.LU R11, [R1+0xc0c] ;  /* 0x000c0c00010b7983 */ /* 0x004ea80000300800 */
[----:B------:R-:W2:Y:S01]  /*3d9a0*/  LDL.LU R8, [R1+0xc10] ;  /* 0x000c100001087983 */ /* 0x000ea20000300800 */
[----:B------:R-:W-:-:S03]  /*3d9b0*/  MOV R5, R10 ;  /* 0x0000000a00057202 */ /* 0x000fc60000000f00 */
[----:B------:R-:W2:Y:S01]  /*3d9c0*/  LDL.LU R10, [R1+0xc78] ;  /* 0x000c7800010a7983 */ /* 0x000ea20000300800 */
[----:B------:R-:W-:-:S03]  /*3d9d0*/  IADD3 R13, P2, PT, R13, UR13, RZ ;  /* 0x0000000d0d0d7c10 */ /* 0x000fc6000ff5e0ff */
[----:B------:R-:W2:Y:S01]  /*3d9e0*/  LDL.LU R105, [R1+0xc80] ;  /* 0x000c800001697983 */ /* 0x000ea20000300800 */
[----:B------:R-:W-:-:S03]  /*3d9f0*/  IADD3 R9, P3, PT, R9, UR13, RZ ;  /* 0x0000000d09097c10 */ /* 0x000fc6000ff7e0ff */
[----:B------:R1:W-:Y:S04]  /*3da00*/  STL [R1+0xb90], R13 ;  /* 0x000b900d01007387 */ /* 0x0003e80000100800 */
[----:B------:R1:W-:Y:S02]  /*3da10*/  LDGSTS.E [R3+0x3600], desc[UR28][R4.64], P0 ;  /* 0x0360000004037fae */ /* 0x0003e400081a101c */
[----:B-1----:R-:W-:Y:S01]  /*3da20*/  IMAD.MOV.U32 R4, RZ, RZ, R13 ;  /* 0x000000ffff047224 */ /* 0x002fe200078e000d */
[----:B------:R-:W-:-:S05]  /*3da30*/  IADD3.X R106, PT, PT, R106, UR7, RZ, P2, !PT ;  /* 0x000000076a6a7c10 */ /* 0x000fca00097fe4ff */
[----:B------:R1:W-:Y:S04]  /*3da40*/  STL [R1+0xb8c], R106 ;  /* 0x000b8c6a01007387 */ /* 0x0003e80000100800 */
[----:B------:R1:W-:Y:S04]  /*3da50*/  STL [R1+0xbf8], R9 ;  /* 0x000bf80901007387 */ /* 0x0003e80000100800 */
[----:B------:R-:W2:Y:S01]  /*3da60*/  LDL.LU R13, [R1+0xc74] ;  /* 0x000c7400010d7983 */ /* 0x000ea20000300800 */
[----:B------:R-:W-:-:S04]  /*3da70*/  UISETP.GT.AND UP1, UPT, UR15, 0x11, UPT ;  /* 0x000000110f00788c */ /* 0x000fc8000bf24270 */
[----:B------:R-:W-:-:S04]  /*3da80*/  USEL UR12, URZ, 0x4, !UP1 ;  /* 0x00000004ff0c7887 */ /* 0x000fc8000c800000 */
[----:B------:R-:W-:Y:S01]  /*3da90*/  USEL UR12, UR12, URZ, !UP0 ;  /* 0x000000ff0c0c7287 */ /* 0x000fe2000c000000 */
[----:B------:R-:W-:Y:S01]  /*3daa0*/  IADD3.X R104, PT, PT, R104, UR7, RZ, P3, !PT ;  /* 0x0000000768687c10 */ /* 0x000fe20009ffe4ff */
[----:B------:R-:W-:-:S04]  /*3dab0*/  IMAD.MOV.U32 R5, RZ, RZ, R106 ;  /* 0x000000ffff057224 */ /* 0x000fc800078e006a */
[----:B------:R-:W-:Y:S01]  /*3dac0*/  ISETP.NE.U32.AND P1, PT, RZ, UR12, PT ;  /* 0x0000000cff007c0c */ /* 0x000fe2000bf25070 */
[----:B------:R-:W-:Y:S04]  /*3dad0*/  STL [R1+0xbf4], R104 ;  /* 0x000bf46801007387 */ /* 0x000fe80000100800 */
[----:B------:R4:W-:Y:S01]  /*3dae0*/  LDGSTS.E [R3+0x3700], desc[UR28][R4.64], P0 ;  /* 0x0370000004037fae */ /* 0x0009e200081a101c */
[----:B---3--:R-:W-:-:S03]  /*3daf0*/  IADD3 R12, P0, PT, R12, UR13, RZ ;  /* 0x0000000d0c0c7c10 */ /* 0x008fc6000ff1e0ff */
[----:B-1----:R-:W3:Y:S01]  /*3db00*/  LDL.LU R106, [R1+0xc7c] ;  /* 0x000c7c00016a7983 */ /* 0x002ee20000300800 */
[----:B----4-:R-:W-:Y:S02]  /*3db10*/  IADD3 R7, P2, PT, R7, UR13, RZ ;  /* 0x0000000d07077c10 */ /* 0x010fe4000ff5e0ff */
[----:B------:R-:W-:Y:S01]  /*3db20*/  MOV R4, R9 ;  /* 0x0000000900047202 */ /* 0x000fe20000000f00 */
[----:B------:R-:W-:Y:S01]  /*3db30*/  IMAD.MOV.U32 R5, RZ, RZ, R104 ;  /* 0x000000ffff057224 */ /* 0x000fe200078e0068 */
[----:B------:R-:W4:Y:S04]  /*3db40*/  LDL.LU R9, [R1+0xc88] ;  /* 0x000c880001097983 */ /* 0x000f280000300800 */
[----:B------:R1:W-:Y:S04]  /*3db50*/  STL [R1+0xc00], R12 ;  /* 0x000c000c01007387 */ /* 0x0003e80000100800 */
[----:B------:R1:W-:Y:S01]  /*3db60*/  LDGSTS.E [R3+0x4400], desc[UR28][R4.64], P1 ;  /* 0x0440000004037fae */ /* 0x0003e200089a101c */
[----:B------:R-:W-:Y:S01]  /*3db70*/  IADD3.X R15, PT, PT, R15, UR7, RZ, P0, !PT ;  /* 0x000000070f0f7c10 */ /* 0x000fe200087fe4ff */
[----:B-1----:R-:W-:-:S04]  /*3db80*/  IMAD.MOV.U32 R4, RZ, RZ, R12 ;  /* 0x000000ffff047224 */ /* 0x002fc800078e000c */
[----:B------:R1:W-:Y:S01]  /*3db90*/  STL [R1+0xbfc], R15 ;  /* 0x000bfc0f01007387 */ /* 0x0003e20000100800 */
[----:B------:R-:W-:-:S03]  /*3dba0*/  MOV R5, R15 ;  /* 0x0000000f00057202 */ /* 0x000fc60000000f00 */
[----:B------:R-:W-:Y:S01]  /*3dbb0*/  STL [R1+0xc08], R7 ;  /* 0x000c080701007387 */ /* 0x000fe20000100800 */
[----:B------:R-:W-:-:S03]  /*3dbc0*/  IADD3.X R14, PT, PT, R14, UR7, RZ, P2, !PT ;  /* 0x000000070e0e7c10 */ /* 0x000fc600097fe4ff */
[----:B------:R-:W4:Y:S04]  /*3dbd0*/  LDL.LU R12, [R1+0xc84] ;  /* 0x000c8400010c7983 */ /* 0x000f280000300800 */
[----:B------:R1:W-:Y:S04]  /*3dbe0*/  LDGSTS.E [R3+0x4500], desc[UR28][R4.64], P1 ;  /* 0x0450000004037fae */ /* 0x0003e800089a101c */
[----:B------:R1:W-:Y:S04]  /*3dbf0*/  STL [R1+0xc04], R14 ;  /* 0x000c040e01007387 */ /* 0x0003e80000100800 */
[----:B------:R-:W4:Y:S01]  /*3dc00*/  LDL.LU R104, [R1+0xc8c] ;  /* 0x000c8c0001687983 */ /* 0x000f220000300800 */
[----:B-1----:R-:W-:-:S03]  /*3dc10*/  IMAD.MOV.U32 R4, RZ, RZ, R7 ;  /* 0x000000ffff047224 */ /* 0x002fc600078e0007 */
[----:B------:R-:W4:Y:S01]  /*3dc20*/  LDL.LU R15, [R1+0xc90] ;  /* 0x000c9000010f7983 */ /* 0x000f220000300800 */
[----:B------:R-:W-:-:S03]  /*3dc30*/  IMAD.MOV.U32 R5, RZ, RZ, R14 ;  /* 0x000000ffff057224 */ /* 0x000fc600078e000e */
[----:B------:R-:W4:Y:S01]  /*3dc40*/  LDL.LU R14, [R1+0xcf4] ;  /* 0x000cf400010e7983 */ /* 0x000f220000300800 */
[----:B--2---:R-:W-:-:S03]  /*3dc50*/  IADD3 R8, P0, PT, R8, UR13, RZ ;  /* 0x0000000d08087c10 */ /* 0x004fc6000ff1e0ff */
[----:B------:R1:W-:Y:S01]  /*3dc60*/  LDGSTS.E [R3+0x4600], desc[UR28][R4.64], P1 ;  /* 0x0460000004037fae */ /* 0x0003e200089a101c */
[----:B------:R-:W-:-:S03]  /*3dc70*/  IADD3.X R11, PT, PT, R11, UR7, RZ, P0, !PT ;  /* 0x000000070b0b7c10 */ /* 0x000fc600087fe4ff */
[----:B------:R-:W2:Y:S01]  /*3dc80*/  LDL.LU R7, [R1+0xcf8] ;  /* 0x000cf80001077983 */ /* 0x000ea20000300800 */
[----:B-1----:R-:W-:Y:S01]  /*3dc90*/  MOV R4, R8 ;  /* 0x0000000800047202 */ /* 0x002fe20000000f00 */
[----:B------:R-:W-:-:S05]  /*3dca0*/  IMAD.MOV.U32 R5, RZ, RZ, R11 ;  /* 0x000000ffff057224 */ /* 0x000fca00078e000b */
[----:B------:R1:W-:Y:S01]  /*3dcb0*/  LDGSTS.E [R3+0x4700], desc[UR28][R4.64], P1 ;  /* 0x0470000004037fae */ /* 0x0003e200089a101c */
[----:B------:R-:W-:Y:S02]  /*3dcc0*/  IADD3 R10, P1, PT, R10, UR13, RZ ;  /* 0x0000000d0a0a7c10 */ /* 0x000fe4000ff3e0ff */
[----:B------:R-:W-:Y:S01]  /*3dcd0*/  IADD3 R105, P2, PT, R105, UR13, RZ ;  /* 0x0000000d69697c10 */ /* 0x000fe2000ff5e0ff */
[----:B------:R-:W-:Y:S04]  /*3dce0*/  STL [R1+0xc10], R8 ;  /* 0x000c100801007387 */ /* 0x000fe80000100800 */
[----:B------:R1:W-:Y:S04]  /*3dcf0*/  STL [R1+0xc0c], R11 ;  /* 0x000c0c0b01007387 */ /* 0x0003e80000100800 */
[----:B-1----:R-:W2:Y:S04]  /*3dd00*/  LDL.LU R11, [R1+0xd00] ;  /* 0x000d0000010b7983 */ /* 0x002ea80000300800 */
[----:B------:R-:W2:Y:S04]  /*3dd10*/  LDL.LU R8, [R1+0xd08] ;  /* 0x000d080001087983 */ /* 0x000ea80000300800 */
[----:B------:R-:W-:Y:S01]  /*3dd20*/  STL [R1+0xc78], R10 ;  /* 0x000c780a01007387 */ /* 0x000fe20000100800 */
[----:B------:R-:W-:-:S04]  /*3dd30*/  IADD3.X R13, PT, PT, R13, UR7, RZ, P1, !PT ;  /* 0x000000070d0d7c10 */ /* 0x000fc80008ffe4ff */
[----:B------:R-:W-:Y:S01]  /*3dd40*/  MOV R5, R13 ;  /* 0x0000000d00057202 */ /* 0x000fe20000000f00 */
[----:B------:R1:W-:Y:S04]  /*3dd50*/  STL [R1+0xc74], R13 ;  /* 0x000c740d01007387 */ /* 0x0003e80000100800 */
[----:B------:R-:W-:Y:S04]  /*3dd60*/  STL [R1+0xc80], R105 ;  /* 0x000c806901007387 */ /* 0x000fe80000100800 */
[----:B-1----:R-:W2:Y:S01]  /*3dd70*/  LDL.LU R13, [R1+0xcfc] ;  /* 0x000cfc00010d7983 */ /* 0x002ea20000300800 */
[----:B------:R-:W-:-:S04]  /*3dd80*/  UISETP.GT.AND UP1, UPT, UR15, 0x15, UPT ;  /* 0x000000150f00788c */ /* 0x000fc8000bf24270 */
[----:B------:R-:W-:-:S04]  /*3dd90*/  USEL UR12, URZ, 0x4, !UP1 ;  /* 0x00000004ff0c7887 */ /* 0x000fc8000c800000 */
[----:B------:R-:W-:Y:S01]  /*3dda0*/  USEL UR12, UR12, URZ, !UP0 ;  /* 0x000000ff0c0c7287 */ /* 0x000fe2000c000000 */
[----:B---3--:R-:W-:-:S05]  /*3ddb0*/  IADD3.X R106, PT, PT, R106, UR7, RZ, P2, !PT ;  /* 0x000000076a6a7c10 */ /* 0x008fca00097fe4ff */
[----:B------:R-:W-:Y:S01]  /*3ddc0*/  ISETP.NE.U32.AND P0, PT, RZ, UR12, PT ;  /* 0x0000000cff007c0c */ /* 0x000fe2000bf05070 */
[----:B------:R-:W-:Y:S01]  /*3ddd0*/  IMAD.MOV.U32 R4, RZ, RZ, R10 ;  /* 0x000000ffff047224 */ /* 0x000fe200078e000a */
[----:B------:R-:W-:Y:S01]  /*3dde0*/  STL [R1+0xc7c], R106 ;  /* 0x000c7c6a01007387 */ /* 0x000fe20000100800 */
[----:B----4-:R-:W-:-:S03]  /*3ddf0*/  IADD3 R9, P1, PT, R9, UR13, RZ ;  /* 0x0000000d09097c10 */ /* 0x010fc6000ff3e0ff */
[----:B------:R-:W3:Y:S07]  /*3de00*/  LDL.LU R10, [R1+0xd04] ;  /* 0x000d0400010a7983 */ /* 0x000eee0000300800 */
[----:B------:R1:W-:Y:S04]  /*3de10*/  LDGSTS.E [R3+0x5400], desc[UR28][R4.64], P0 ;  /* 0x0540000004037fae */ /* 0x0003e800081a101c */
[----:B------:R-:W-:Y:S01]  /*3de20*/  STL [R1+0xc88], R9 ;  /* 0x000c880901007387 */ /* 0x000fe20000100800 */
[----:B-1----:R-:W-:-:S02]  /*3de30*/  IMAD.MOV.U32 R4, RZ, RZ, R105 ;  /* 0x000000ffff047224 */ /* 0x002fc400078e0069 */
[----:B------:R-:W-:-:S05]  /*3de40*/  IMAD.MOV.U32 R5, RZ, RZ, R106 ;  /* 0x000000ffff057224 */ /* 0x000fca00078e006a */
[----:B------:R1:W-:Y:S01]  /*3de50*/  LDGSTS.E [R3+0x5500], desc[UR28][R4.64], P0 ;  /* 0x0550000004037fae */ /* 0x0003e200081a101c */
[----:B------:R-:W-:Y:S01]  /*3de60*/  IADD3.X R12, PT, PT, R12, UR7, RZ, P1, !PT ;  /* 0x000000070c0c7c10 */ /* 0x000fe20008ffe4ff */
[----:B------:R-:W-:Y:S01]  /*3de70*/  UISETP.GT.AND UP1, UPT, UR15, 0x19, UPT ;  /* 0x000000190f00788c */ /* 0x000fe2000bf24270 */
[----:B-1----:R-:W-:-:S03]  /*3de80*/  MOV R4, R9 ;  /* 0x0000000900047202 */ /* 0x002fc60000000f00 */
[----:B------:R1:W-:Y:S01]  /*3de90*/  STL [R1+0xc84], R12 ;  /* 0x000c840c01007387 */ /* 0x0003e20000100800 */
[----:B------:R-:W-:Y:S01]  /*3dea0*/  IMAD.MOV.U32 R5, RZ, RZ, R12 ;  /* 0x000000ffff057224 */ /* 0x000fe200078e000c */
[----:B------:R-:W-:Y:S02]  /*3deb0*/  USEL UR12, URZ, 0x4, !UP1 ;  /* 0x00000004ff0c7887 */ /* 0x000fe4000c800000 */
[----:B-1----:R-:W4:Y:S04]  /*3dec0*/  LDL.LU R12, [R1+0xd0c] ;  /* 0x000d0c00010c7983 */ /* 0x002f280000300800 */
[----:B------:R-:W4:Y:S01]  /*3ded0*/  LDL.LU R9, [R1+0xd10] ;  /* 0x000d100001097983 */ /* 0x000f220000300800 */
[----:B------:R-:W-:Y:S01]  /*3dee0*/  IADD3 R15, P2, PT, R15, UR13, RZ ;  /* 0x0000000d0f0f7c10 */ /* 0x000fe2000ff5e0ff */
[----:B------:R-:W-:-:S02]  /*3def0*/  USEL UR12, UR12, URZ, !UP0 ;  /* 0x000000ff0c0c7287 */ /* 0x000fc4000c000000 */
[----:B------:R1:W-:Y:S01]  /*3df00*/  LDGSTS.E [R3+0x5600], desc[UR28][R4.64], P0 ;  /* 0x0560000004037fae */ /* 0x0003e200081a101c */
[----:B------:R-:W-:Y:S02]  /*3df10*/  IADD3.X R104, PT, PT, R104, UR7, RZ, P2, !PT ;  /* 0x0000000768687c10 */ /* 0x000fe400097fe4ff */
[----:B--2---:R-:W-:Y:S01]  /*3df20*/  IADD3 R7, P3, PT, R7, UR13, RZ ;  /* 0x0000000d07077c10 */ /* 0x004fe2000ff7e0ff */
[----:B------:R-:W-:Y:S03]  /*3df30*/  STL [R1+0xc90], R15 ;  /* 0x000c900f01007387 */ /* 0x000fe60000100800 */
[----:B------:R-:W-:Y:S01]  /*3df40*/  IADD3.X R14, PT, PT, R14, UR7, RZ, P3, !PT ;  /* 0x000000070e0e7c10 */ /* 0x000fe20009ffe4ff */
[----:B------:R-:W-:Y:S01]  /*3df50*/  STL [R1+0xc8c], R104 ;  /* 0x000c8c6801007387 */ /* 0x000fe20000100800 */
[----:B-1----:R-:W-:Y:S01]  /*3df60*/  IMAD.MOV.U32 R4, RZ, RZ, R15 ;  /* 0x000000ffff047224 */ /* 0x002fe200078e000f */
[----:B------:R-:W-:-:S02]  /*3df70*/  MOV R5, R104 ;  /* 0x0000006800057202 */ /* 0x000fc40000000f00 */
[----:B------:R1:W-:Y:S01]  /*3df80*/  STL [R1+0xcf8], R7 ;  /* 0x000cf80701007387 */ /* 0x0003e20000100800 */
[----:B------:R-:W-:-:S03]  /*3df90*/  ISETP.NE.U32.AND P1, PT, RZ, UR12, PT ;  /* 0x0000000cff007c0c */ /* 0x000fc6000bf25070 */
[----:B------:R-:W2:Y:S04]  /*3dfa0*/  LDL.LU R144, [R1+0xd78] ;  /* 0x000d780001907983 */ /* 0x000ea80000300800 */
[----:B------:R-:W-:Y:S04]  /*3dfb0*/  STL [R1+0xcf4], R14 ;  /* 0x000cf40e01007387 */ /* 0x000fe80000100800 */
[----:B------:R-:W2:Y:S04]  /*3dfc0*/  LDL.LU R105, [R1+0xd80] ;  /* 0x000d800001697983 */ /* 0x000ea80000300800 */
[----:B------:R1:W-:Y:S04]  /*3dfd0*/  LDGSTS.E [R3+0x5700], desc[UR28][R4.64], P0 ;  /* 0x0570000004037fae */ /* 0x0003e800081a101c */
[----:B------:R-:W2:Y:S01]  /*3dfe0*/  LDL.LU R145, [R1+0xd74] ;  /* 0x000d740001917983 */ /* 0x000ea20000300800 */
[----:B------:R-:W-:-:S03]  /*3dff0*/  IADD3 R11, P0, PT, R11, UR13, RZ ;  /* 0x0000000d0b0b7c10 */ /* 0x000fc6000ff1e0ff */
[----:B------:R-:W2:Y:S01]  /*3e000*/  LDL.LU R106, [R1+0xd7c] ;  /* 0x000d7c00016a7983 */ /* 0x000ea20000300800 */
[----:B------:R-:W-:Y:S01]  /*3e010*/  IADD3 R8, P2, PT, R8, UR13, RZ ;  /* 0x0000000d08087c10 */ /* 0x000fe2000ff5e0ff */
[----:B-1----:R-:W-:Y:S02]  /*3e020*/  IMAD.MOV.U32 R4, RZ, RZ, R7 ;  /* 0x000000ffff047224 */ /* 0x002fe400078e0007 */
[----:B------:R-:W-:Y:S01]  /*3e030*/  IMAD.MOV.U32 R5, RZ, RZ, R14 ;  /* 0x000000ffff057224 */ /* 0x000fe200078e000e */
[----:B------:R-:W2:Y:S04]  /*3e040*/  LDL.LU R7, [R1+0xd88] ;  /* 0x000d880001077983 */ /* 0x000ea80000300800 */
[----:B------:R1:W-:Y:S04]  /*3e050*/  STL [R1+0xd00], R11 ;  /* 0x000d000b01007387 */ /* 0x0003e80000100800 */
[----:B------:R1:W-:Y:S02]  /*3e060*/  LDGSTS.E [R3+0x6400], desc[UR28][R4.64], P1 ;  /* 0x0640000004037fae */ /* 0x0003e400089a101c */
[----:B-1----:R-:W-:-:S02]  /*3e070*/  MOV R4, R11 ;  /* 0x0000000b00047202 */ /* 0x002fc40000000f00 */
[----:B------:R-:W-:-:S05]  /*3e080*/  IADD3.X R13, PT, PT, R13, UR7, RZ, P0, !PT ;  /* 0x000000070d0d7c10 */ /* 0x000fca00087fe4ff */
[----:B------:R-:W-:Y:S04]  /*3e090*/  STL [R1+0xcfc], R13 ;  /* 0x000cfc0d01007387 */ /* 0x000fe80000100800 */
[----:B------:R1:W-:Y:S04]  /*3e0a0*/  STL [R1+0xd08], R8 ;  /* 0x000d080801007387 */ /* 0x0003e80000100800 */
[----:B------:R-:W2:Y:S01]  /*3e0b0*/  LDL.LU R11, [R1+0xd84] ;  /* 0x000d8400010b7983 */ /* 0x000ea20000300800 */
[----:B------:R-:W-:-:S05]  /*3e0c0*/  IMAD.MOV.U32 R5, RZ, RZ, R13 ;  /* 0x000000ffff057224 */ /* 0x000fca00078e000d */
[----:B------:R1:W-:Y:S01]  /*3e0d0*/  LDGSTS.E [R3+0x6500], desc[UR28][R4.64], P1 ;  /* 0x0650000004037fae */ /* 0x0003e200089a101c */
[----:B---3--:R-:W-:-:S05]  /*3e0e0*/  IADD3.X R10, PT, PT, R10, UR7, RZ, P2, !PT ;  /* 0x000000070a0a7c10 */ /* 0x008fca00097fe4ff */
[----:B------:R3:W-:Y:S04]  /*3e0f0*/  STL [R1+0xd04], R10 ;  /* 0x000d040a01007387 */ /* 0x0007e80000100800 */
[----:B------:R-:W2:Y:S01]  /*3e100*/  LDL.LU R104, [R1+0xd8c] ;  /* 0x000d8c0001687983 */ /* 0x000ea20000300800 */
[----:B-1----:R-:W-:-:S03]  /*3e110*/  IMAD.MOV.U32 R4, RZ, RZ, R8 ;  /* 0x000000ffff047224 */ /* 0x002fc600078e0008 */
[----:B------:R-:W2:Y:S01]  /*3e120*/  LDL.LU R8, [R1+0xd90] ;  /* 0x000d900001087983 */ /* 0x000ea20000300800 */
[----:B------:R-:W-:-:S03]  /*3e130*/  MOV R5, R10 ;  /* 0x0000000a00057202 */ /* 0x000fc60000000f00 */
[----:B------:R-:W2:Y:S01]  /*3e140*/  LDL.LU R15, [R1+0xdf4] ;  /* 0x000df400010f7983 */ /* 0x000ea20000300800 */
[----:B------:R-:W-:-:S03]  /*3e150*/  UISETP.GT.AND UP1, UPT, UR15, 0x1d, UPT ;  /* 0x0000001d0f00788c */ /* 0x000fc6000bf24270 */
[----:B---3--:R-:W3:Y:S01]  /*3e160*/  LDL.LU R10, [R1+0xdf8] ;  /* 0x000df800010a7983 */ /* 0x008ee20000300800 */
[----:B------:R-:W-:-:S03]  /*3e170*/  USEL UR12, URZ, 0x4, !UP1 ;  /* 0x00000004ff0c7887 */ /* 0x000fc6000c800000 */
[----:B------:R1:W-:Y:S01]  /*3e180*/  LDGSTS.E [R3+0x6600], desc[UR28][R4.64], P1 ;  /* 0x0660000004037fae */ /* 0x0003e200089a101c */
[----:B------:R-:W-:Y:S01]  /*3e190*/  USEL UR12, UR12, URZ, !UP0 ;  /* 0x000000ff0c0c7287 */ /* 0x000fe2000c000000 */
[----:B----4-:R-:W-:-:S04]  /*3e1a0*/  IADD3 R9, P0, PT, R9, UR13, RZ ;  /* 0x0000000d09097c10 */ /* 0x010fc8000ff1e0ff */
[----:B------:R-:W-:Y:S01]  /*3e1b0*/  IADD3.X R12, PT, PT, R12, UR7, RZ, P0, !PT ;  /* 0x000000070c0c7c10 */ /* 0x000fe200087fe4ff */
[----:B-1----:R-:W-:-:S04]  /*3e1c0*/  IMAD.MOV.U32 R4, RZ, RZ, R9 ;  /* 0x000000ffff047224 */ /* 0x002fc800078e0009 */
[----:B------:R-:W-:Y:S01]  /*3e1d0*/  IMAD.MOV.U32 R5, RZ, RZ, R12 ;  /* 0x000000ffff057224 */ /* 0x000fe200078e000c */
[----:B------:R-:W-:Y:S01]  /*3e1e0*/  STL [R1+0xd10], R9 ;  /* 0x000d100901007387 */ /* 0x000fe20000100800 */
[----:B------:R-:W-:-:S03]  /*3e1f0*/  ISETP.NE.U32.AND P0, PT, RZ, UR12, PT ;  /* 0x0000000cff007c0c */ /* 0x000fc6000bf05070 */
[----:B------:R1:W-:Y:S04]  /*3e200*/  LDGSTS.E [R3+0x6700], desc[UR28][R4.64], P1 ;  /* 0x0670000004037fae */ /* 0x0003e800089a101c */
[----:B------:R4:W-:Y:S04]  /*3e210*/  STL [R1+0xd0c], R12 ;  /* 0x000d0c0c01007387 */ /* 0x0009e80000100800 */
[----:B------:R-:W3:Y:S01]  /*3e220*/  LDL.LU R14, [R1+0xdfc] ;  /* 0x000dfc00010e7983 */ /* 0x000ee20000300800 */
[----:B--2---:R-:W-:-:S03]  /*3e230*/  IADD3 R144, P1, PT, R144, UR13, RZ ;  /* 0x0000000d90907c10 */ /* 0x004fc6000ff3e0ff */
[----:B------:R-:W2:Y:S01]  /*3e240*/  LDL.LU R13, [R1+0xe00] ;  /* 0x000e0000010d7983 */ /* 0x000ea20000300800 */
[----:B-1----:R-:W-:-:S03]  /*3e250*/  MOV R4, R144 ;  /* 0x0000009000047202 */ /* 0x002fc60000000f00 */
[----:B----4-:R-:W4:Y:S01]  /*3e260*/  LDL.LU R12, [R1+0xe04] ;  /* 0x000e0400010c7983 */ /* 0x010f220000300800 */
[----:B------:R-:W-:-:S03]  /*3e270*/  IADD3 R105, P2, PT, R105, UR13, RZ ;  /* 0x0000000d69697c10 */ /* 0x000fc6000ff5e0ff */
[----:B------:R-:W4:Y:S01]  /*3e280*/  LDL.LU R9, [R1+0xe08] ;  /* 0x000e080001097983 */ /* 0x000f220000300800 */
[----:B------:R-:W-:-:S05]  /*3e290*/  IADD3.X R145, PT, PT, R145, UR7, RZ, P1, !PT ;  /* 0x0000000791917c10 */ /* 0x000fca0008ffe4ff */
[----:B------:R-:W-:Y:S01]  /*3e2a0*/  IMAD.MOV.U32 R5, RZ, RZ, R145 ;  /* 0x000000ffff057224 */ /* 0x000fe200078e0091 */
[----:B------:R-:W-:Y:S01]  /*3e2b0*/  IADD3.X R106, PT, PT, R106, UR7, RZ, P2, !PT ;  /* 0x000000076a6a7c10 */ /* 0x000fe200097fe4ff */
[----:B------:R-:W-:Y:S01]  /*3e2c0*/  STL [R1+0xd78], R144 ;  /* 0x000d789001007387 */ /* 0x000fe20000100800 */
[----:B------:R-:W-:-:S03]  /*3e2d0*/  IADD3 R7, P1, PT, R7, UR13, RZ ;  /* 0x0000000d07077c10 */ /* 0x000fc6000ff3e0ff */
        /* <DEDUP_REMOVED lines=8> */
[----:B-1----:R-:W-:Y:S01]  /*3e360*/  IMAD.MOV.U32 R4, RZ, RZ, R7 ;  /* 0x000000ffff047224 */ /* 0x002fe200078e0007 */
[----:B------:R-:W-:-:S05]  /*3e370*/  IADD3.X R11, PT, PT, R11, UR7, RZ, P1, !PT ;  /* 0x000000070b0b7c10 */ /* 0x000fca0008ffe4ff */
[----:B------:R1:W-:Y:S01]  /*3e380*/  STL [R1+0xd84], R11 ;  /* 0x000d840b01007387 */ /* 0x0003e20000100800 */
[----:B------:R-:W-:Y:S01]  /*3e390*/  IMAD.MOV.U32 R5, RZ, RZ, R11 ;  /* 0x000000ffff057224 */ /* 0x000fe200078e000b */
[----:B------:R-:W-:Y:S02]  /*3e3a0*/  UISETP.GT.AND UP1, UPT, UR15, 0x21, UPT ;  /* 0x000000210f00788c */ /* 0x000fe4000bf24270 */
[----:B-1----:R-:W4:Y:S04]  /*3e3b0*/  LDL.LU R11, [R1+0xe0c] ;  /* 0x000e0c00010b7983 */ /* 0x002f280000300800 */
[----:B------:R-:W4:Y:S01]  /*3e3c0*/  LDL.LU R7, [R1+0xe10] ;  /* 0x000e100001077983 */ /* 0x000f220000300800 */
[----:B------:R-:W-:-:S03]  /*3e3d0*/  IADD3 R8, P2, PT, R8, UR13, RZ ;  /* 0x0000000d08087c10 */ /* 0x000fc6000ff5e0ff */
[----:B------:R1:W-:Y:S01]  /*3e3e0*/  LDGSTS.E [R3+0x7600], desc[UR28][R4.64], P0 ;  /* 0x0760000004037fae */ /* 0x0003e200081a101c */
[----:B------:R-:W-:Y:S02]  /*3e3f0*/  IADD3.X R104, PT, PT, R104, UR7, RZ, P2, !PT ;  /* 0x0000000768687c10 */ /* 0x000fe400097fe4ff */
[----:B---3--:R-:W-:Y:S01]  /*3e400*/  IADD3 R10, P3, PT, R10, UR13, RZ ;  /* 0x0000000d0a0a7c10 */ /* 0x008fe2000ff7e0ff */
[----:B------:R-:W-:Y:S01]  /*3e410*/  USEL UR12, URZ, 0x4, !UP1 ;  /* 0x00000004ff0c7887 */ /* 0x000fe2000c800000 */
[----:B------:R3:W-:Y:S02]  /*3e420*/  STL [R1+0xd90], R8 ;  /* 0x000d900801007387 */ /* 0x0007e40000100800 */
[----:B------:R-:W-:Y:S02]  /*3e430*/  IADD3.X R15, PT, PT, R15, UR7, RZ, P3, !PT ;  /* 0x000000070f0f7c10 */ /* 0x000fe40009ffe4ff */
[----:B------:R-:W-:Y:S01]  /*3e440*/  STL [R1+0xd8c], R104 ;  /* 0x000d8c6801007387 */ /* 0x000fe20000100800 */
[----:B------:R-:W-:-:S03]  /*3e450*/  USEL UR12, UR12, URZ, !UP0 ;  /* 0x000000ff0c0c7287 */ /* 0x000fc6000c000000 */
[----:B------:R3:W-:Y:S01]  /*3e460*/  STL [R1+0xdf8], R10 ;  /* 0x000df80a01007387 */ /* 0x0007e20000100800 */
[----:B-1----:R-:W-:-:S03]  /*3e470*/  MOV R4, R8 ;  /* 0x0000000800047202 */ /* 0x002fc60000000f00 */
[----:B------:R-:W4:Y:S01]  /*3e480*/  LDL.LU R144, [R1+0xe78] ;  /* 0x000e780001907983 */ /* 0x000f220000300800 */
[----:B------:R-:W-:-:S03]  /*3e490*/  IMAD.MOV.U32 R5, RZ, RZ, R104 ;  /* 0x000000ffff057224 */ /* 0x000fc600078e0068 */
[----:B------:R1:W-:Y:S04]  /*3e4a0*/  STL [R1+0xdf4], R15 ;  /* 0x000df40f01007387 */ /* 0x0003e80000100800 */
[----:B---3--:R-:W3:Y:S01]  /*3e4b0*/  LDL.LU R8, [R1+0xe80] ;  /* 0x000e800001087983 */ /* 0x008ee20000300800 */
[----:B------:R-:W-:-:S03]  /*3e4c0*/  ISETP.NE.U32.AND P1, PT, RZ, UR12, PT ;  /* 0x0000000cff007c0c */ /* 0x000fc6000bf25070 */
[----:B------:R-:W3:Y:S04]  /*3e4d0*/  LDL.LU R145, [R1+0xe74] ;  /* 0x000e740001917983 */ /* 0x000ee80000300800 */
[----:B------:R1:W-:Y:S02]  /*3e4e0*/  LDGSTS.E [R3+0x7700], desc[UR28][R4.64], P0 ;  /* 0x0770000004037fae */ /* 0x0003e400081a101c */
[----:B-1----:R-:W-:Y:S02]  /*3e4f0*/  IMAD.MOV.U32 R4, RZ, RZ, R10 ;  /* 0x000000ffff047224 */ /* 0x002fe400078e000a */
[----:B------:R-:W3:Y:S01]  /*3e500*/  LDL.LU R10, [R1+0xe7c] ;  /* 0x000e7c00010a7983 */ /* 0x000ee20000300800 */
[----:B------:R-:W-:-:S05]  /*3e510*/  MOV R5, R15 ;  /* 0x0000000f00057202 */ /* 0x000fca0000000f00 */
[----:B------:R1:W-:Y:S01]  /*3e520*/  LDGSTS.E [R3+0x8400], desc[UR28][R4.64], P1 ;  /* 0x0840000004037fae */ /* 0x0003e200089a101c */
[----:B--2---:R-:W-:-:S04]  /*3e530*/  IADD3 R13, P0, PT, R13, UR13, RZ ;  /* 0x0000000d0d0d7c10 */ /* 0x004fc8000ff1e0ff */
[----:B------:R-:W-:Y:S02]  /*3e540*/  IADD3.X R14, PT, PT, R14, UR7, RZ, P0, !PT ;  /* 0x000000070e0e7c10 */ /* 0x000fe400087fe4ff */
[----:B----4-:R-:W-:Y:S01]  /*3e550*/  IADD3 R9, P2, PT, R9, UR13, RZ ;  /* 0x0000000d09097c10 */ /* 0x010fe2000ff5e0ff */
        /* <DEDUP_REMOVED lines=11> */
[----:B----4-:R-:W-:-:S03]  /*3e610*/  MOV R4, R9 ;  /* 0x0000000900047202 */ /* 0x010fc60000000f00 */
[----:B-1----:R-:W4:Y:S01]  /*3e620*/  LDL.LU R9, [R1+0xe90] ;  /* 0x000e900001097983 */ /* 0x002f220000300800 */
[----:B------:R-:W-:-:S03]  /*3e630*/  IMAD.MOV.U32 R5, RZ, RZ, R12 ;  /* 0x000000ffff057224 */ /* 0x000fc600078e000c */
[----:B------:R-:W4:Y:S04]  /*3e640*/  LDL.LU R104, [R1+0xef4] ;  /* 0x000ef40001687983 */ /* 0x000f280000300800 */
[----:B------:R-:W4:Y:S04]  /*3e650*/  LDL.LU R14, [R1+0xef8] ;  /* 0x000ef800010e7983 */ /* 0x000f280000300800 */
[----:B------:R1:W-:Y:S01]  /*3e660*/  LDGSTS.E [R3+0x8600], desc[UR28][R4.64], P1 ;  /* 0x0860000004037fae */ /* 0x0003e200089a101c */
[----:B------:R-:W-:-:S04]  /*3e670*/  IADD3 R7, P0, PT, R7, UR13, RZ ;  /* 0x0000000d07077c10 */ /* 0x000fc8000ff1e0ff */
[----:B------:R-:W-:Y:S01]  /*3e680*/  IADD3.X R11, PT, PT, R11, UR7, RZ, P0, !PT ;  /* 0x000000070b0b7c10 */ /* 0x000fe200087fe4ff */
[----:B------:R1:W-:Y:S02]  /*3e690*/  STL [R1+0xe10], R7 ;  /* 0x000e100701007387 */ /* 0x0003e40000100800 */
[----:B-1----:R-:W-:Y:S02]  /*3e6a0*/  IMAD.MOV.U32 R4, RZ, RZ, R7 ;  /* 0x000000ffff047224 */ /* 0x002fe400078e0007 */
[----:B------:R1:W-:Y:S04]  /*3e6b0*/  STL [R1+0xe0c], R11 ;  /* 0x000e0c0b01007387 */ /* 0x0003e80000100800 */
[----:B------:R-:W4:Y:S04]  /*3e6c0*/  LDL.LU R13, [R1+0xefc] ;  /* 0x000efc00010d7983 */ /* 0x000f280000300800 */
[----:B------:R-:W4:Y:S01]  /*3e6d0*/  LDL.LU R7, [R1+0xf00] ;  /* 0x000f000001077983 */ /* 0x000f220000300800 */
[----:B------:R-:W-:-:S03]  /*3e6e0*/  MOV R5, R11 ;  /* 0x0000000b00057202 */ /* 0x000fc60000000f00 */
[----:B------:R-:W4:Y:S04]  /*3e6f0*/  LDL.LU R12, [R1+0xf04] ;  /* 0x000f0400010c7983 */ /* 0x000f280000300800 */
[----:B-1----:R-:W4:Y:S01]  /*3e700*/  LDL.LU R11, [R1+0xf08] ;  /* 0x000f0800010b7983 */ /* 0x002f220000300800 */
[----:B------:R-:W-:-:S03]  /*3e710*/  UISETP.GT.AND UP1, UPT, UR15, 0x25, UPT ;  /* 0x000000250f00788c */ /* 0x000fc6000bf24270 */
[----:B------:R1:W-:Y:S01]  /*3e720*/  LDGSTS.E [R3+0x8700], desc[UR28][R4.64], P1 ;  /* 0x0870000004037fae */ /* 0x0003e200089a101c */
[----:B------:R-:W-:-:S04]  /*3e730*/  USEL UR12, URZ, 0x4, !UP1 ;  /* 0x00000004ff0c7887 */ /* 0x000fc8000c800000 */
[----:B------:R-:W-:Y:S01]  /*3e740*/  USEL UR12, UR12, URZ, !UP0 ;  /* 0x000000ff0c0c7287 */ /* 0x000fe2000c000000 */
[----:B------:R-:W-:-:S05]  /*3e750*/  IADD3 R144, P1, PT, R144, UR13, RZ ;  /* 0x0000000d90907c10 */ /* 0x000fca000ff3e0ff */
[----:B------:R-:W-:Y:S02]  /*3e760*/  ISETP.NE.U32.AND P0, PT, RZ, UR12, PT ;  /* 0x0000000cff007c0c */ /* 0x000fe4000bf05070 */
[----:B---3--:R-:W-:Y:S02]  /*3e770*/  IADD3.X R145, PT, PT, R145, UR7, RZ, P1, !PT ;  /* 0x0000000791917c10 */ /* 0x008fe40008ffe4ff */
        /* <DEDUP_REMOVED lines=11> */
[----:B---3--:R-:W3:Y:S04]  /*3e830*/  LDL.LU R10, [R1+0xf0c] ;  /* 0x000f0c00010a7983 */ /* 0x008ee80000300800 */
[----:B------:R-:W3:Y:S01]  /*3e840*/  LDL.LU R8, [R1+0xf10] ;  /* 0x000f100001087983 */ /* 0x000ee20000300800 */
[----:B------:R-:W-:-:S03]  /*3e850*/  UISETP.GT.AND UP1, UPT, UR15, 0x29, UPT ;  /* 0x000000290f00788c */ /* 0x000fc6000bf24270 */
[----:B------:R1:W-:Y:S01]  /*3e860*/  LDGSTS.E [R3+0x9500], desc[UR28][R4.64], P0 ;  /* 0x0950000004037fae */ /* 0x0003e200081a101c */
[----:B--2---:R-:W-:Y:S01]  /*3e870*/  IADD3 R105, P1, PT, R105, UR13, RZ ;  /* 0x0000000d69697c10 */ /* 0x004fe2000ff3e0ff */
[----:B------:R-:W-:-:S04]  /*3e880*/  USEL UR12, URZ, 0x4, !UP1 ;  /* 0x00000004ff0c7887 */ /* 0x000fc8000c800000 */
[----:B------:R-:W-:Y:S01]  /*3e890*/  USEL UR12, UR12, URZ, !UP0 ;  /* 0x000000ff0c0c7287 */ /* 0x000fe2000c000000 */
[----:B-1----:R-:W-:Y:S01]  /*3e8a0*/  IMAD.MOV.U32 R4, RZ, RZ, R105 ;  /* 0x000000ffff047224 */ /* 0x002fe200078e0069 */
[----:B------:R-:W-:-:S04]  /*3e8b0*/  IADD3.X R106, PT, PT, R106, UR7, RZ, P1, !PT ;  /* 0x000000076a6a7c10 */ /* 0x000fc80008ffe4ff */
[----:B------:R-:W-:Y:S02]  /*3e8c0*/  MOV R5, R106 ;  /* 0x0000006a00057202 */ /* 0x000fe40000000f00 */
[----:B----4-:R-:W-:-:S03]  /*3e8d0*/  IADD3 R9, P2, PT, R9, UR13, RZ ;  /* 0x0000000d09097c10 */ /* 0x010fc6000ff5e0ff */
        /* <DEDUP_REMOVED lines=18> */
[----:B-1----:R-:W2:Y:S04]  /*3ea00*/  LDL.LU R104, [R1+0xf74] ;  /* 0x000f740001687983 */ /* 0x002ea80000300800 */
[----:B------:R-:W2:Y:S04]  /*3ea10*/  LDL.LU R14, [R1+0xf7c] ;  /* 0x000f7c00010e7983 */ /* 0x000ea80000300800 */
[----:B------:R1:W-:Y:S01]  /*3ea20*/  LDGSTS.E [R3+0xa400], desc[UR28][R4.64], P1 ;  /* 0x0a40000004037fae */ /* 0x0003e200089a101c */
[----:B------:R-:W-:-:S04]  /*3ea30*/  IADD3 R7, P0, PT, R7, UR13, RZ ;  /* 0x0000000d07077c10 */ /* 0x000fc8000ff1e0ff */
[----:B------:R-:W-:Y:S01]  /*3ea40*/  IADD3.X R13, PT, PT, R13, UR7, RZ, P0, !PT ;  /* 0x000000070d0d7c10 */ /* 0x000fe200087fe4ff */
[----:B------:R1:W-:Y:S01]  /*3ea50*/  STL [R1+0xf00], R7 ;  /* 0x000f000701007387 */ /* 0x0003e20000100800 */
[----:B------:R-:W-:-:S03]  /*3ea60*/  IADD3 R11, P2, PT, R11, UR13, RZ ;  /* 0x0000000d0b0b7c10 */ /* 0x000fc6000ff5e0ff */
[----:B------:R1:W-:Y:S02]  /*3ea70*/  STL [R1+0xefc], R13 ;  /* 0x000efc0d01007387 */ /* 0x0003e40000100800 */
[----:B-1----:R-:W-:Y:S01]  /*3ea80*/  IMAD.MOV.U32 R4, RZ, RZ, R7 ;  /* 0x000000ffff047224 */ /* 0x002fe200078e0007 */
[----:B------:R-:W-:Y:S01]  /*3ea90*/  IADD3.X R12, PT, PT, R12, UR7, RZ, P2, !PT ;  /* 0x000000070c0c7c10 */ /* 0x000fe200097fe4ff */
[----:B------:R-:W-:Y:S01]  /*3eaa0*/  STL [R1+0xf08], R11 ;  /* 0x000f080b01007387 */ /* 0x000fe20000100800 */
[----:B------:R-:W-:-:S03]  /*3eab0*/  MOV R5, R13 ;  /* 0x0000000d00057202 */ /* 0x000fc60000000f00 */
[----:B------:R-:W2:Y:S04]  /*3eac0*/  LDL.LU R7, [R1+0xf88] ;  /* 0x000f880001077983 */ /* 0x000ea80000300800 */
[----:B------:R1:W-:Y:S04]  /*3ead0*/  STL [R1+0xf04], R12 ;  /* 0x000f040c01007387 */ /* 0x0003e80000100800 */
[----:B------:R-:W2:Y:S01]  /*3eae0*/  LDL.LU R13, [R1+0xf84] ;  /* 0x000f8400010d7983 */ /* 0x000ea20000300800 */
[----:B------:R-:W-:-:S03]  /*3eaf0*/  UISETP.GT.AND UP1, UPT, UR15, 0x2d, UPT ;  /* 0x0000002d0f00788c */ /* 0x000fc6000bf24270 */
[----:B------:R1:W-:Y:S01]  /*3eb00*/  LDGSTS.E [R3+0xa500], desc[UR28][R4.64], P1 ;  /* 0x0a50000004037fae */ /* 0x0003e200089a101c */
[----:B------:R-:W-:-:S04]  /*3eb10*/  USEL UR12, URZ, 0x4, !UP1 ;  /* 0x00000004ff0c7887 */ /* 0x000fc8000c800000 */
[----:B------:R-:W-:Y:S01]  /*3eb20*/  USEL UR12, UR12, URZ, !UP0 ;  /* 0x000000ff0c0c7287 */ /* 0x000fe2000c000000 */
[----:B-1----:R-:W-:Y:S02]  /*3eb30*/  IMAD.MOV.U32 R4, RZ, RZ, R11 ;  /* 0x000000ffff047224 */ /* 0x002fe400078e000b */
[----:B------:R-:W-:-:S05]  /*3eb40*/  IMAD.MOV.U32 R5, RZ, RZ, R12 ;  /* 0x000000ffff057224 */ /* 0x000fca00078e000c */
[----:B------:R1:W-:Y:S01]  /*3eb50*/  LDGSTS.E [R3+0xa600], desc[UR28][R4.64], P1 ;  /* 0x0a60000004037fae */ /* 0x0003e200089a101c */
[----:B---3--:R-:W-:-:S04]  /*3eb60*/  IADD3 R8, P0, PT, R8, UR13, RZ ;  /* 0x0000000d08087c10 */ /* 0x008fc8000ff1e0ff */
[----:B------:R-:W-:Y:S01]  /*3eb70*/  IADD3.X R10, PT, PT, R10, UR7, RZ, P0, !PT ;  /* 0x000000070a0a7c10 */ /* 0x000fe200087fe4ff */
[----:B------:R-:W-:Y:S04]  /*3eb80*/  STL [R1+0xf10], R8 ;  /* 0x000f100801007387 */ /* 0x000fe80000100800 */
[----:B------:R3:W-:Y:S04]  /*3eb90*/  STL [R1+0xf0c], R10 ;  /* 0x000f0c0a01007387 */ /* 0x0007e80000100800 */
[----:B------:R-:W2:Y:S04]  /*3eba0*/  LDL.LU R145, [R1+0xf8c] ;  /* 0x000f8c0001917983 */ /* 0x000ea80000300800 */
[----:B------:R-:W2:Y:S01]  /*3ebb0*/  LDL.LU R144, [R1+0xf90] ;  /* 0x000f900001907983 */ /* 0x000ea20000300800 */
[----:B-1----:R-:W-:Y:S01]  /*3ebc0*/  MOV R4, R8 ;  /* 0x0000000800047202 */ /* 0x002fe20000000f00 */
[----:B------:R-:W-:-:S02]  /*3ebd0*/  IMAD.MOV.U32 R5, RZ, RZ, R10 ;  /* 0x000000ffff057224 */ /* 0x000fc400078e000a */
[----:B------:R-:W2:Y:S04]  /*3ebe0*/  LDL.LU R106, [R1+0xff4] ;  /* 0x000ff400016a7983 */ /* 0x000ea80000300800 */
[----:B------:R-:W2:Y:S01]  /*3ebf0*/  LDL.LU R105, [R1+0xff8] ;  /* 0x000ff80001697983 */ /* 0x000ea20000300800 */
[----:B------:R-:W-:-:S03]  /*3ec00*/  ISETP.NE.U32.AND P0, PT, RZ, UR12, PT ;  /* 0x0000000cff007c0c */ /* 0x000fc6000bf05070 */
[----:B------:R-:W2:Y:S04]  /*3ec10*/  LDL.LU R12, [R1+0xffc] ;  /* 0x000ffc00010c7983 */ /* 0x000ea80000300800 */
[----:B------:R-:W2:Y:S04]  /*3ec20*/  LDL.LU R11, [R1+0x1000] ;  /* 0x00100000010b7983 */ /* 0x000ea80000300800 */
[----:B------:R1:W-:Y:S04]  /*3ec30*/  LDGSTS.E [R3+0xa700], desc[UR28][R4.64], P1 ;  /* 0x0a70000004037fae */ /* 0x0003e800089a101c */
[----:B---3--:R-:W3:Y:S04]  /*3ec40*/  LDL.LU R10, [R1+0x1004] ;  /* 0x00100400010a7983 */ /* 0x008ee80000300800 */
[----:B------:R-:W3:Y:S01]  /*3ec50*/  LDL.LU R8, [R1+0x1008] ;  /* 0x0010080001087983 */ /* 0x000ee20000300800 */
[----:B----4-:R-:W-:-:S05]  /*3ec60*/  IADD3 R15, P1, PT, R15, UR13, RZ ;  /* 0x0000000d0f0f7c10 */ /* 0x010fca000ff3e0ff */
[----:B-1----:R-:W-:Y:S01]  /*3ec70*/  IMAD.MOV.U32 R4, RZ, RZ, R15 ;  /* 0x000000ffff047224 */ /* 0x002fe200078e000f */
[----:B------:R-:W-:Y:S02]  /*3ec80*/  IADD3 R9, P2, PT, R9, UR13, RZ ;  /* 0x0000000d09097c10 */ /* 0x000fe4000ff5e0ff */
[----:B--2---:R-:W-:-:S04]  /*3ec90*/  IADD3.X R104, PT, PT, R104, UR7, RZ, P1, !PT ;  /* 0x0000000768687c10 */ /* 0x004fc80008ffe4ff */
[----:B------:R-:W-:Y:S02]  /*3eca0*/  MOV R5, R104 ;  /* 0x0000006800057202 */ /* 0x000fe40000000f00 */
[----:B------:R-:W-:Y:S01]  /*3ecb0*/  IADD3.X R14, PT, PT, R14, UR7, RZ, P2, !PT ;  /* 0x000000070e0e7c10 */ /* 0x000fe200097fe4ff */
[----:B------:R-:W-:Y:S04]  /*3ecc0*/  STL [R1+0xf78], R15 ;  /* 0x000f780f01007387 */ /* 0x000fe80000100800 */
[----:B------:R1:W-:Y:S04]  /*3ecd0*/  LDGSTS.E [R3+0xb400], desc[UR28][R4.64], P0 ;  /* 0x0b40000004037fae */ /* 0x0003e800081a101c */
[----:B------:R-:W-:Y:S04]  /*3ece0*/  STL [R1+0xf74], R104 ;  /* 0x000f746801007387 */ /* 0x000fe80000100800 */
[----:B------:R2:W-:Y:S01]  /*3ecf0*/  STL [R1+0xf80], R9 ;  /* 0x000f800901007387 */ /* 0x0005e20000100800 */
[----:B-1----:R-:W-:-:S02]  /*3ed00*/  IMAD.MOV.U32 R4, RZ, RZ, R9 ;  /* 0x000000ffff047224 */ /* 0x002fc400078e0009 */
[----:B------:R-:W-:Y:S01]  /*3ed10*/  IMAD.MOV.U32 R5, RZ, RZ, R14 ;  /* 0x000000ffff057224 */ /* 0x000fe200078e000e */
[----:B------:R-:W-:Y:S04]  /*3ed20*/  STL [R1+0xf7c], R14 ;  /* 0x000f7c0e01007387 */ /* 0x000fe80000100800 */
[----:B--2---:R-:W2:Y:S04]  /*3ed30*/  LDL.LU R9, [R1+0x1010] ;  /* 0x0010100001097983 */ /* 0x004ea80000300800 */
[----:B------:R1:W-:Y:S01]  /*3ed40*/  LDGSTS.E [R3+0xb500], desc[UR28][R4.64], P0 ;  /* 0x0b50000004037fae */ /* 0x0003e200081a101c */
[----:B------:R-:W-:-:S04]  /*3ed50*/  IADD3 R7, P1, PT, R7, UR13, RZ ;  /* 0x0000000d07077c10 */ /* 0x000fc8000ff3e0ff */
[----:B------:R-:W-:Y:S01]  /*3ed60*/  IADD3.X R13, PT, PT, R13, UR7, RZ, P1, !PT ;  /* 0x000000070d0d7c10 */ /* 0x000fe20008ffe4ff */
[----:B------:R-:W-:Y:S04]  /*3ed70*/  STL [R1+0xf88], R7 ;  /* 0x000f880701007387 */ /* 0x000fe80000100800 */
[----:B------:R4:W-:Y:S01]  /*3ed80*/  STL [R1+0xf84], R13 ;  /* 0x000f840d01007387 */ /* 0x0009e20000100800 */
[----:B-1----:R-:W-:-:S03]  /*3ed90*/  IMAD.MOV.U32 R5, RZ, RZ, R13 ;  /* 0x000000ffff057224 */ /* 0x002fc600078e000d */
[----:B----4-:R-:W4:Y:S01]  /*3eda0*/  LDL.LU R13, [R1+0x100c] ;  /* 0x00100c00010d7983 */ /* 0x010f220000300800 */
[----:B------:R-:W-:Y:S01]  /*3edb0*/  UISETP.GT.AND UP1, UPT, UR15, 0x31, UPT ;  /* 0x000000310f00788c */ /* 0x000fe2000bf24270 */
[----:B------:R-:W-:Y:S02]  /*3edc0*/  MOV R4, R7 ;  /* 0x0000000700047202 */ /* 0x000fe40000000f00 */
[----:B------:R-:W4:Y:S01]  /*3edd0*/  LDL.LU R104, [R1+0x1074] ;  /* 0x0010740001687983 */ /* 0x000f220000300800 */
[----:B------:R-:W-:-:S03]  /*3ede0*/  USEL UR12, URZ, 0x4, !UP1 ;  /* 0x00000004ff0c7887 */ /* 0x000fc6000c800000 */
[----:B------:R-:W4:Y:S01]  /*3edf0*/  LDL.LU R15, [R1+0x1078] ;  /* 0x00107800010f7983 */ /* 0x000f220000300800 */
[----:B------:R-:W-:-:S03]  /*3ee00*/  USEL UR12, UR12, URZ, !UP0 ;  /* 0x000000ff0c0c7287 */ /* 0x000fc6000c000000 */
[----:B------:R1:W-:Y:S03]  /*3ee10*/  LDGSTS.E [R3+0xb600], desc[UR28][R4.64], P0 ;  /* 0x0b60000004037fae */ /* 0x0003e600081a101c */
[----:B------:R-:W-:Y:S01]  /*3ee20*/  ISETP.NE.U32.AND P1, PT, RZ, UR12, PT ;  /* 0x0000000cff007c0c */ /* 0x000fe2000bf25070 */
[----:B------:R-:W4:Y:S04]  /*3ee30*/  LDL.LU R14, [R1+0x107c] ;  /* 0x00107c00010e7983 */ /* 0x000f280000300800 */
[----:B------:R-:W4:Y:S01]  /*3ee40*/  LDL.LU R7, [R1+0x1080] ;  /* 0x0010800001077983 */ /* 0x000f220000300800 */
[----:B------:R-:W-:-:S04]  /*3ee50*/  IADD3 R144, P2, PT, R144, UR13, RZ ;  /* 0x0000000d90907c10 */ /* 0x000fc8000ff5e0ff */
[----:B------:R-:W-:Y:S01]  /*3ee60*/  IADD3.X R145, PT, PT, R145, UR7, RZ, P2, !PT ;  /* 0x0000000791917c10 */ /* 0x000fe200097fe4ff */
[----:B-1----:R-:W-:-:S03]  /*3ee70*/  IMAD.MOV.U32 R4, RZ, RZ, R144 ;  /* 0x000000ffff047224 */ /* 0x002fc600078e0090 */
[----:B------:R-:W-:Y:S02]  /*3ee80*/  MOV R5, R145 ;  /* 0x0000009100057202 */ /* 0x000fe40000000f00 */
[----:B------:R-:W-:-:S03]  /*3ee90*/  IADD3 R105, P3, PT, R105, UR13, RZ ;  /* 0x0000000d69697c10 */ /* 0x000fc6000ff7e0ff */
[----:B------:R1:W-:Y:S01]  /*3eea0*/  LDGSTS.E [R3+0xb700], desc[UR28][R4.64], P0 ;  /* 0x0b70000004037fae */ /* 0x0003e200081a101c */
[----:B------:R-:W-:Y:S02]  /*3eeb0*/  IADD3.X R106, PT, PT, R106, UR7, RZ, P3, !PT ;  /* 0x000000076a6a7c10 */ /* 0x000fe40009ffe4ff */
[----:B------:R-:W-:Y:S01]  /*3eec0*/  IADD3 R11, P0, PT, R11, UR13, RZ ;  /* 0x0000000d0b0b7c10 */ /* 0x000fe2000ff1e0ff */
[----:B------:R-:W-:Y:S03]  /*3eed0*/  STL [R1+0xf90], R144 ;  /* 0x000f909001007387 */ /* 0x000fe60000100800 */
[----:B------:R-:W-:Y:S01]  /*3eee0*/  IADD3.X R12, PT, PT, R12, UR7, RZ, P0, !PT ;  /* 0x000000070c0c7c10 */ /* 0x000fe200087fe4ff */
[----:B------:R-:W-:Y:S01]  /*3eef0*/  STL [R1+0xf8c], R145 ;  /* 0x000f8c9101007387 */ /* 0x000fe20000100800 */
[----:B-1----:R-:W-:Y:S02]  /*3ef00*/  IMAD.MOV.U32 R4, RZ, RZ, R105 ;  /* 0x000000ffff047224 */ /* 0x002fe400078e0069 */
[----:B------:R-:W-:Y:S01]  /*3ef10*/  IMAD.MOV.U32 R5, RZ, RZ, R106 ;  /* 0x000000ffff057224 */ /* 0x000fe200078e006a */
[----:B---3--:R-:W-:Y:S01]  /*3ef20*/  IADD3 R8, P2, PT, R8, UR13, RZ ;  /* 0x0000000d08087c10 */ /* 0x008fe2000ff5e0ff */
[----:B------:R-:W-:Y:S04]  /*3ef30*/  STL [R1+0xff8], R105 ;  /* 0x000ff86901007387 */ /* 0x000fe80000100800 */
[----:B------:R-:W-:Y:S01]  /*3ef40*/  STL [R1+0xff4], R106 ;  /* 0x000ff46a01007387 */ /* 0x000fe20000100800 */
[----:B------:R-:W-:-:S03]  /*3ef50*/  IADD3.X R10, PT, PT, R10, UR7, RZ, P2, !PT ;  /* 0x000000070a0a7c10 */ /* 0x000fc600097fe4ff */
[----:B------:R1:W-:Y:S04]  /*3ef60*/  STL [R1+0x1000], R11 ;  /* 0x0010000b01007387 */ /* 0x0003e80000100800 */
[----:B------:R3:W-:Y:S04]  /*3ef70*/  LDGSTS.E [R3+0xc400], desc[UR28][R4.64], P1 ;  /* 0x0c40000004037fae */ /* 0x0007e800089a101c */
[----:B------:R1:W-:Y:S04]  /*3ef80*/  STL [R1+0xffc], R12 ;  /* 0x000ffc0c01007387 */ /* 0x0003e80000100800 */
[----:B------:R-:W-:Y:S01]  /*3ef90*/  STL [R1+0x1008], R8 ;  /* 0x0010080801007387 */ /* 0x000fe20000100800 */
[----:B---3--:R-:W-:-:S03]  /*3efa0*/  MOV R4, R11 ;  /* 0x0000000b00047202 */ /* 0x008fc60000000f00 */
[----:B-1----:R-:W3:Y:S01]  /*3efb0*/  LDL.LU R11, [R1+0x1088] ;  /* 0x00108800010b7983 */ /* 0x002ee20000300800 */
[----:B------:R-:W-:-:S03]  /*3efc0*/  IMAD.MOV.U32 R5, RZ, RZ, R12 ;  /* 0x000000ffff057224 */ /* 0x000fc600078e000c */
[----:B------:R1:W-:Y:S04]  /*3efd0*/  STL [R1+0x1004], R10 ;  /* 0x0010040a01007387 */ /* 0x0003e80000100800 */
[----:B------:R-:W3:Y:S04]  /*3efe0*/  LDL.LU R12, [R1+0x1084] ;  /* 0x00108400010c7983 */ /* 0x000ee80000300800 */
[----:B------:R1:W-:Y:S02]  /*3eff0*/  LDGSTS.E [R3+0xc500], desc[UR28][R4.64], P1 ;  /* 0x0c50000004037fae */ /* 0x0003e400089a101c */
[----:B-1----:R-:W-:Y:S01]  /*3f000*/  IMAD.MOV.U32 R4, RZ, RZ, R8 ;  /* 0x000000ffff047224 */ /* 0x002fe200078e0008 */
[----:B------:R-:W-:-:S02]  /*3f010*/  MOV R5, R10 ;  /* 0x0000000a00057202 */ /* 0x000fc40000000f00 */
[----:B------:R-:W3:Y:S04]  /*3f020*/  LDL.LU R10, [R1+0x1090] ;  /* 0x00109000010a7983 */ /* 0x000ee80000300800 */
[----:B------:R-:W3:Y:S01]  /*3f030*/  LDL.LU R8, [R1+0x10f8] ;  /* 0x0010f80001087983 */ /* 0x000ee20000300800 */
[----:B--2---:R-:W-:-:S03]  /*3f040*/  IADD3 R9, P0, PT, R9, UR13, RZ ;  /* 0x0000000d09097c10 */ /* 0x004fc6000ff1e0ff */
[----:B------:R1:W-:Y:S04]  /*3f050*/  LDGSTS.E [R3+0xc600], desc[UR28][R4.64], P1 ;  /* 0x0c60000004037fae */ /* 0x0003e800089a101c */
[----:B------:R-:W-:Y:S01]  /*3f060*/  STL [R1+0x1010], R9 ;  /* 0x0010100901007387 */ /* 0x000fe20000100800 */
[----:B-1----:R-:W-:Y:S01]  /*3f070*/  IMAD.MOV.U32 R4, RZ, RZ, R9 ;  /* 0x000000ffff047224 */ /* 0x002fe200078e0009 */
[----:B----4-:R-:W-:-:S05]  /*3f080*/  IADD3.X R13, PT, PT, R13, UR7, RZ, P0, !PT ;  /* 0x000000070d0d7c10 */ /* 0x010fca00087fe4ff */
[----:B------:R1:W-:Y:S01]  /*3f090*/  STL [R1+0x100c], R13 ;  /* 0x00100c0d01007387 */ /* 0x0003e20000100800 */
[----:B------:R-:W-:Y:S01]  /*3f0a0*/  IMAD.MOV.U32 R5, RZ, RZ, R13 ;  /* 0x000000ffff057224 */ /* 0x000fe200078e000d */
[----:B------:R-:W-:Y:S02]  /*3f0b0*/  UISETP.GT.AND UP1, UPT, UR15, 0x35, UPT ;  /* 0x000000350f00788c */ /* 0x000fe4000bf24270 */
[----:B-1----:R-:W2:Y:S04]  /*3f0c0*/  LDL.LU R13, [R1+0x108c] ;  /* 0x00108c00010d7983 */ /* 0x002ea80000300800 */
[----:B------:R-:W4:Y:S01]  /*3f0d0*/  LDL.LU R9, [R1+0x10f4] ;  /* 0x0010f40001097983 */ /* 0x000f220000300800 */
        /* <DEDUP_REMOVED lines=11> */
[----:B------:R-:W4:Y:S01]  /*3f190*/  LDL.LU R144, [R1+0x1100] ;  /* 0x0011000001907983 */ /* 0x000f220000300800 */
[----:B-1----:R-:W-:Y:S01]  /*3f1a0*/  MOV R4, R15 ;  /* 0x0000000f00047202 */ /* 0x002fe20000000f00 */
[----:B------:R-:W-:-:S02]  /*3f1b0*/  IMAD.MOV.U32 R5, RZ, RZ, R104 ;  /* 0x000000ffff057224 */ /* 0x000fc400078e0068 */
[----:B------:R-:W-:Y:S04]  /*3f1c0*/  STL [R1+0x107c], R14 ;  /* 0x00107c0e01007387 */ /* 0x000fe80000100800 */
[----:B------:R-:W4:Y:S04]  /*3f1d0*/  LDL.LU R105, [R1+0x1108] ;  /* 0x0011080001697983 */ /* 0x000f280000300800 */
[----:B------:R-:W4:Y:S04]  /*3f1e0*/  LDL.LU R145, [R1+0x10fc] ;  /* 0x0010fc0001917983 */ /* 0x000f280000300800 */
[----:B------:R1:W-:Y:S04]  /*3f1f0*/  LDGSTS.E [R3+0xd400], desc[UR28][R4.64], P0 ;  /* 0x0d40000004037fae */ /* 0x0003e800081a101c */
[----:B------:R-:W4:Y:S01]  /*3f200*/  LDL.LU R106, [R1+0x1104] ;  /* 0x00110400016a7983 */ /* 0x000f220000300800 */
[----:B-1----:R-:W-:Y:S01]  /*3f210*/  IMAD.MOV.U32 R4, RZ, RZ, R7 ;  /* 0x000000ffff047224 */ /* 0x002fe200078e0007 */
[----:B------:R-:W-:-:S02]  /*3f220*/  MOV R5, R14 ;  /* 0x0000000e00057202 */ /* 0x000fc40000000f00 */
[----:B------:R-:W4:Y:S04]  /*3f230*/  LDL.LU R7, [R1+0x1110] ;  /* 0x0011100001077983 */ /* 0x000f280000300800 */
[----:B------:R1:W-:Y:S01]  /*3f240*/  LDGSTS.E [R3+0xd500], desc[UR28][R4.64], P0 ;  /* 0x0d50000004037fae */ /* 0x0003e200081a101c */
[----:B---3--:R-:W-:-:S04]  /*3f250*/  IADD3 R11, P1, PT, R11, UR13, RZ ;  /* 0x0000000d0b0b7c10 */ /* 0x008fc8000ff3e0ff */
[----:B------:R-:W-:Y:S01]  /*3f260*/  IADD3.X R12, PT, PT, R12, UR7, RZ, P1, !PT ;  /* 0x000000070c0c7c10 */ /* 0x000fe20008ffe4ff */
[----:B------:R3:W-:Y:S01]  /*3f270*/  STL [R1+0x1088], R11 ;  /* 0x0010880b01007387 */ /* 0x0007e20000100800 */
[----:B-1----:R-:W-:-:S03]  /*3f280*/  IMAD.MOV.U32 R4, RZ, RZ, R11 ;  /* 0x000000ffff047224 */ /* 0x002fc600078e000b */
[----:B------:R1:W-:Y:S04]  /*3f290*/  STL [R1+0x1084], R12 ;  /* 0x0010840c01007387 */ /* 0x0003e80000100800 */
[----:B---3--:R-:W3:Y:S01]  /*3f2a0*/  LDL.LU R11, [R1+0x110c] ;  /* 0x00110c00010b7983 */ /* 0x008ee20000300800 */
[----:B------:R-:W-:-:S03]  /*3f2b0*/  IMAD.MOV.U32 R5, RZ, RZ, R12 ;  /* 0x000000ffff057224 */ /* 0x000fc600078e000c */
[----:B-1----:R-:W3:Y:S01]  /*3f2c0*/  LDL.LU R12, [R1+0x1178] ;  /* 0x00117800010c7983 */ /* 0x002ee20000300800 */
[----:B------:R-:W-:-:S03]  /*3f2d0*/  IADD3 R10, P2, PT, R10, UR13, RZ ;  /* 0x0000000d0a0a7c10 */ /* 0x000fc6000ff5e0ff */
[----:B------:R-:W3:Y:S01]  /*3f2e0*/  LDL.LU R14, [R1+0x1180] ;  /* 0x00118000010e7983 */ /* 0x000ee20000300800 */
[----:B------:R-:W-:-:S03]  /*3f2f0*/  IADD3 R8, P3, PT, R8, UR13, RZ ;  /* 0x0000000d08087c10 */ /* 0x000fc6000ff7e0ff */
[----:B------:R-:W-:Y:S01]  /*3f300*/  STL [R1+0x1090], R10 ;  /* 0x0010900a01007387 */ /* 0x000fe20000100800 */
[----:B------:R-:W-:-:S03]  /*3f310*/  UISETP.GT.AND UP1, UPT, UR15, 0x39, UPT ;  /* 0x000000390f00788c */ /* 0x000fc6000bf24270 */
[----:B------:R1:W-:Y:S01]  /*3f320*/  LDGSTS.E [R3+0xd600], desc[UR28][R4.64], P0 ;  /* 0x0d60000004037fae */ /* 0x0003e200081a101c */
[----:B--2---:R-:W-:-:S05]  /*3f330*/  IADD3.X R13, PT, PT, R13, UR7, RZ, P2, !PT ;  /* 0x000000070d0d7c10 */ /* 0x004fca00097fe4ff */
[----:B------:R2:W-:Y:S01]  /*3f340*/  STL [R1+0x108c], R13 ;  /* 0x00108c0d01007387 */ /* 0x0005e20000100800 */
[----:B----4-:R-:W-:-:S03]  /*3f350*/  IADD3.X R9, PT, PT, R9, UR7, RZ, P3, !PT ;  /* 0x0000000709097c10 */ /* 0x010fc60009ffe4ff */
[----:B------:R-:W-:Y:S04]  /*3f360*/  STL [R1+0x10f8], R8 ;  /* 0x0010f80801007387 */ /* 0x000fe80000100800 */
[----:B------:R-:W4:Y:S04]  /*3f370*/  LDL.LU R15, [R1+0x1174] ;  /* 0x00117400010f7983 */ /* 0x000f280000300800 */
[----:B------:R1:W-:Y:S04]  /*3f380*/  STL [R1+0x10f4], R9 ;  /* 0x0010f40901007387 */ /* 0x0003e80000100800 */
[----:B------:R-:W4:Y:S01]  /*3f390*/  LDL.LU R104, [R1+0x117c] ;  /* 0x00117c0001687983 */ /* 0x000f220000300800 */
        /* <DEDUP_REMOVED lines=20> */
[----:B------:R1:W-:Y:S04]  /*3f4e0*/  LDGSTS.E [R3+0xe500], desc[UR28][R4.64], P1 ;  /* 0x0e50000004037fae */ /* 0x0003e800089a101c */
[----:B------:R-:W-:Y:S01]  /*3f4f0*/  STL [R1+0x1100], R144 ;  /* 0x0011009001007387 */ /* 0x000fe20000100800 */
[----:B-1----:R-:W-:Y:S01]  /*3f500*/  MOV R4, R105 ;  /* 0x0000006900047202 */ /* 0x002fe20000000f00 */
[----:B------:R-:W-:Y:S02]  /*3f510*/  IMAD.MOV.U32 R5, RZ, RZ, R106 ;  /* 0x000000ffff057224 */ /* 0x000fe400078e006a */
[----:B------:R-:W-:Y:S04]  /*3f520*/  STL [R1+0x10fc], R145 ;  /* 0x0010fc9101007387 */ /* 0x000fe80000100800 */
[----:B------:R1:W-:Y:S01]  /*3f530*/  LDGSTS.E [R3+0xe600], desc[UR28][R4.64], P1 ;  /* 0x0e60000004037fae */ /* 0x0003e200089a101c */
[----:B---3--:R-:W-:-:S03]  /*3f540*/  IADD3.X R11, PT, PT, R11, UR7, RZ, P0, !PT ;  /* 0x000000070b0b7c10 */ /* 0x008fc600087fe4ff */
[----:B------:R-:W-:Y:S04]  /*3f550*/  STL [R1+0x1108], R105 ;  /* 0x0011086901007387 */ /* 0x000fe80000100800 */
[----:B------:R3:W-:Y:S01]  /*3f560*/  STL [R1+0x1104], R106 ;  /* 0x0011046a01007387 */ /* 0x0007e20000100800 */
[----:B-1----:R-:W-:Y:S01]  /*3f570*/  IMAD.MOV.U32 R4, RZ, RZ, R7 ;  /* 0x000000ffff047224 */ /* 0x002fe200078e0007 */
[----:B------:R-:W-:Y:S02]  /*3f580*/  MOV R5, R11 ;  /* 0x0000000b00057202 */ /* 0x000fe40000000f00 */
[----:B------:R-:W-:Y:S04]  /*3f590*/  STL [R1+0x1110], R7 ;  /* 0x0011100701007387 */ /* 0x000fe80000100800 */
[----:B------:R1:W-:Y:S04]  /*3f5a0*/  STL [R1+0x110c], R11 ;  /* 0x00110c0b01007387 */ /* 0x0003e80000100800 */
[----:B------:R1:W-:Y:S01]  /*3f5b0*/  LDGSTS.E [R3+0xe700], desc[UR28][R4.64], P1 ;  /* 0x0e70000004037fae */ /* 0x0003e200089a101c */
[----:B------:R-:W-:-:S03]  /*3f5c0*/  IADD3 R12, P1, PT, R12, UR13, RZ ;  /* 0x0000000d0c0c7c10 */ /* 0x000fc6000ff3e0ff */
[----:B---3--:R-:W3:Y:S04]  /*3f5d0*/  LDL.LU R106, [R1+0xa14] ;  /* 0x000a1400016a7983 */ /* 0x008ee80000300800 */
[----:B------:R-:W3:Y:S01]  /*3f5e0*/  LDL.LU R105, [R1+0xa18] ;  /* 0x000a180001697983 */ /* 0x000ee20000300800 */
[----:B------:R-:W-:-:S03]  /*3f5f0*/  IADD3 R14, P2, PT, R14, UR13, RZ ;  /* 0x0000000d0e0e7c10 */ /* 0x000fc6000ff5e0ff */
[----:B-1----:R-:W3:Y:S04]  /*3f600*/  LDL.LU R11, [R1+0xa20] ;  /* 0x000a2000010b7983 */ /* 0x002ee80000300800 */
[----:B------:R-:W3:Y:S04]  /*3f610*/  LDL.LU R7, [R1+0xa28] ;  /* 0x000a280001077983 */ /* 0x000ee80000300800 */
[----:B------:R-:W-:Y:S01]  /*3f620*/  STL [R1+0x1178], R12 ;  /* 0x0011780c01007387 */ /* 0x000fe20000100800 */
[----:B------:R-:W-:Y:S01]  /*3f630*/  IMAD.MOV.U32 R4, RZ, RZ, R12 ;  /* 0x000000ffff047224 */ /* 0x000fe200078e000c */
[----:B----4-:R-:W-:-:S05]  /*3f640*/  IADD3.X R15, PT, PT, R15, UR7, RZ, P1, !PT ;  /* 0x000000070f0f7c10 */ /* 0x010fca0008ffe4ff */
[----:B------:R1:W-:Y:S01]  /*3f650*/  STL [R1+0x1174], R15 ;  /* 0x0011740f01007387 */ /* 0x0003e20000100800 */
[----:B------:R-:W-:Y:S01]  /*3f660*/  IMAD.MOV.U32 R5, RZ, RZ, R15 ;  /* 0x000000ffff057224 */ /* 0x000fe200078e000f */
[----:B------:R-:W-:Y:S02]  /*3f670*/  IADD3.X R104, PT, PT, R104, UR7, RZ, P2, !PT ;  /* 0x0000000768687c10 */ /* 0x000fe400097fe4ff */
[----:B------:R-:W-:Y:S04]  /*3f680*/  STL [R1+0x1180], R14 ;  /* 0x0011800e01007387 */ /* 0x000fe80000100800 */
[----:B-1----:R-:W4:Y:S04]  /*3f690*/  LDL.LU R15, [R1+0xa1c] ;  /* 0x000a1c00010f7983 */ /* 0x002f280000300800 */
[----:B------:R-:W-:Y:S04]  /*3f6a0*/  STL [R1+0x117c], R104 ;  /* 0x00117c6801007387 */ /* 0x000fe80000100800 */
[----:B------:R-:W4:Y:S01]  /*3f6b0*/  LDL.LU R12, [R1+0xa24] ;  /* 0x000a2400010c7983 */ /* 0x000f220000300800 */
        /* <DEDUP_REMOVED lines=29> */
[----:B---3--:R-:W-:-:S02]  /*3f890*/  IADD3 R105, P1, PT, R105, UR13, RZ ;  /* 0x0000000d69697c10 */ /* 0x008fc4000ff3e0ff */
[----:B------:R-:W-:Y:S01]  /*3f8a0*/  ISETP.NE.U32.AND P0, PT, RZ, UR12, PT ;  /* 0x0000000cff007c0c */ /* 0x000fe2000bf05070 */
[----:B------:R-:W3:Y:S01]  /*3f8b0*/  LDL.LU R14, [R1+0xa9c] ;  /* 0x000a9c00010e7983 */ /* 0x000ee20000300800 */
[----:B------:R-:W-:-:S03]  /*3f8c0*/  IADD3.X R106, PT, PT, R106, UR7, RZ, P1, !PT ;  /* 0x000000076a6a7c10 */ /* 0x000fc60008ffe4ff */
[----:B------:R-:W3:Y:S01]  /*3f8d0*/  LDL.LU R8, [R1+0xaa0] ;  /* 0x000aa00001087983 */ /* 0x000ee20000300800 */
[----:B------:R-:W-:Y:S02]  /*3f8e0*/  IADD3 R11, P1, PT, R11, UR13, RZ ;  /* 0x0000000d0b0b7c10 */ /* 0x000fe4000ff3e0ff */
        /* <DEDUP_REMOVED lines=10> */
[----:B----4-:R-:W-:-:S05]  /*3f990*/  IADD3.X R15, PT, PT, R15, UR7, RZ, P1, !PT ;  /* 0x000000070f0f7c10 */ /* 0x010fca0008ffe4ff */
[----:B------:R-:W-:Y:S01]  /*3f9a0*/  IMAD.MOV.U32 R5, RZ, RZ, R15 ;  /* 0x000000ffff057224 */ /* 0x000fe200078e000f */
[----:B------:R-:W-:Y:S01]  /*3f9b0*/  STL [R1+0xa1c], R15 ;  /* 0x000a1c0f01007387 */ /* 0x000fe20000100800 */
[----:B------:R-:W-:-:S03]  /*3f9c0*/  IADD3.X R12, PT, PT, R12, UR7, RZ, P2, !PT ;  /* 0x000000070c0c7c10 */ /* 0x000fc600097fe4ff */
[----:B------:R-:W-:Y:S04]  /*3f9d0*/  STL [R1+0xa28], R7 ;  /* 0x000a280701007387 */ /* 0x000fe80000100800 */
[----:B------:R-:W4:Y:S04]  /*3f9e0*/  LDL.LU R11, [R1+0xaa8] ;  /* 0x000aa800010b7983 */ /* 0x000f280000300800 */
[----:B------:R1:W-:Y:S04]  /*3f9f0*/  LDGSTS.E [R3+0x900], desc[UR28][R4.64], P0 ;  /* 0x0090000004037fae */ /* 0x0003e800081a101c */
[----:B------:R1:W-:Y:S02]  /*3fa00*/  STL [R1+0xa24], R12 ;  /* 0x000a240c01007387 */ /* 0x0003e40000100800 */
[----:B-1----:R-:W-:-:S02]  /*3fa10*/  MOV R5, R12 ;  /* 0x0000000c00057202 */ /* 0x002fc40000000f00 */
[----:B------:R-:W4:Y:S01]  /*3fa20*/  LDL.LU R12, [R1+0xaa4] ;  /* 0x000aa400010c7983 */ /* 0x000f220000300800 */
        /* <DEDUP_REMOVED lines=8> */
[----:B------:R2:W-:Y:S01]  /*3fab0*/  STL [R1+0xa30], R9 ;  /* 0x000a300901007387 */ /* 0x0005e20000100800 */
        /* <DEDUP_REMOVED lines=9> */
[----:B---3--:R-:W-:-:S03]  /*3fb50*/  IADD3 R8, P2, PT, R8, UR13, RZ ;  /* 0x0000000d08087c10 */ /* 0x008fc6000ff5e0ff */
[----:B------:R-:W3:Y:S04]  /*3fb60*/  LDL.LU R10, [R1+0xb28] ;  /* 0x000b2800010a7983 */ /* 0x000ee80000300800 */
[----:B------:R-:W-:Y:S04]  /*3fb70*/  STL [R1+0xa98], R13 ;  /* 0x000a980d01007387 */ /* 0x000fe80000100800 */
[----:B------:R1:W-:Y:S01]  /*3fb80*/  LDGSTS.E [R3+0xb00], desc[UR28][R4.64], P0 ;  /* 0x00b0000004037fae */ /* 0x0003e200081a101c */
[----:B------:R-:W-:-:S03]  /*3fb90*/  ISETP.NE.U32.AND P0, PT, RZ, UR12, PT ;  /* 0x0000000cff007c0c */ /* 0x000fc6000bf05070 */
[----:B------:R1:W-:Y:S04]  /*3fba0*/  STL [R1+0xa94], R104 ;  /* 0x000a946801007387 */ /* 0x0003e80000100800 */
[----:B------:R1:W-:Y:S02]  /*3fbb0*/  STL [R1+0xaa0], R8 ;  /* 0x000aa00801007387 */ /* 0x0003e40000100800 */
[----:B-1----:R-:W-:Y:S02]  /*3fbc0*/  IMAD.MOV.U32 R5, RZ, RZ, R104 ;  /* 0x000000ffff057224 */ /* 0x002fe400078e0068 */
[----:B------:R-:W3:Y:S01]  /*3fbd0*/  LDL.LU R104, [R1+0xb1c] ;  /* 0x000b1c0001687983 */ /* 0x000ee20000300800 */
[----:B------:R-:W-:Y:S02]  /*3fbe0*/  MOV R4, R13 ;  /* 0x0000000d00047202 */ /* 0x000fe40000000f00 */
[----:B------:R-:W-:-:S03]  /*3fbf0*/  IADD3.X R14, PT, PT, R14, UR7, RZ, P2, !PT ;  /* 0x000000070e0e7c10 */ /* 0x000fc600097fe4ff */
[----:B------:R1:W-:Y:S04]  /*3fc00*/  LDGSTS.E [R3+0x1800], desc[UR28][R4.64], P0 ;  /* 0x0180000004037fae */ /* 0x0003e800081a101c */
[----:B------:R-:W-:Y:S04]  /*3fc10*/  STL [R1+0xa9c], R14 ;  /* 0x000a9c0e01007387 */ /* 0x000fe80000100800 */
[----:B------:R-:W3:Y:S01]  /*3fc20*/  LDL.LU R13, [R1+0xb24] ;  /* 0x000b2400010d7983 */ /* 0x000ee20000300800 */
[----:B-1----:R-:W-:Y:S01]  /*3fc30*/  IMAD.MOV.U32 R4, RZ, RZ, R8 ;  /* 0x000000ffff047224 */ /* 0x002fe200078e0008 */
[----:B------:R-:W-:-:S02]  /*3fc40*/  MOV R5, R14 ;  /* 0x0000000e00057202 */ /* 0x000fc40000000f00 */
[----:B------:R-:W3:Y:S04]  /*3fc50*/  LDL.LU R8, [R1+0xb30] ;  /* 0x000b300001087983 */ /* 0x000ee80000300800 */
        /* <DEDUP_REMOVED lines=27> */
[----:B---3--:R-:W-:Y:S01]  /*3fe10*/  IADD3 R10, P2, PT, R10, UR13, RZ ;  /* 0x0000000d0a0a7c10 */ /* 0x008fe2000ff5e0ff */
[----:B------:R-:W-:Y:S04]  /*3fe20*/  STL [R1+0xb14], R106 ;  /* 0x000b146a01007387 */ /* 0x000fe80000100800 */
[----:B-1----:R-:W3:Y:S01]  /*3fe30*/  LDL.LU R105, [R1+0xb9c] ;  /* 0x000b9c0001697983 */ /* 0x002ee20000300800 */
[----:B------:R-:W-:Y:S01]  /*3fe40*/  IMAD.MOV.U32 R4, RZ, RZ, R7 ;  /* 0x000000ffff047224 */ /* 0x000fe200078e0007 */
[----:B------:R-:W-:-:S02]  /*3fe50*/  MOV R5, R106 ;  /* 0x0000006a00057202 */ /* 0x000fc40000000f00 */
[----:B------:R-:W3:Y:S01]  /*3fe60*/  LDL.LU R7, [R1+0xba8] ;  /* 0x000ba80001077983 */ /* 0x000ee20000300800 */
        /* <DEDUP_REMOVED lines=39> */
[----:B---3--:R-:W-:-:S03]  /*400e0*/  IADD3.X R105, PT, PT, R105, UR7, RZ, P2, !PT ;  /* 0x0000000769697c10 */ /* 0x008fc600097fe4ff */
[----:B------:R3:W-:Y:S04]  /*400f0*/  LDGSTS.E [R3+0x3800], desc[UR28][R4.64], P0 ;  /* 0x0380000004037fae */ /* 0x0007e800081a101c */
[----:B-1----:R-:W4:Y:S01]  /*40100*/  LDL.LU R15, [R1+0xc1c] ;  /* 0x000c1c00010f7983 */ /* 0x002f220000300800 */
[----:B------:R-:W-:-:S03]  /*40110*/  IADD3 R7, P1, PT, R7, UR13, RZ ;  /* 0x0000000d07077c10 */ /* 0x000fc6000ff3e0ff */
[----:B------:R-:W-:Y:S01]  /*40120*/  STL [R1+0xb9c], R105 ;  /* 0x000b9c6901007387 */ /* 0x000fe20000100800 */
[----:B---3--:R-:W-:Y:S01]  /*40130*/  MOV R4, R11 ;  /* 0x0000000b00047202 */ /* 0x008fe20000000f00 */
[----:B------:R-:W-:Y:S02]  /*40140*/  IMAD.MOV.U32 R5, RZ, RZ, R105 ;  /* 0x000000ffff057224 */ /* 0x000fe400078e0069 */
[----:B------:R-:W3:Y:S04]  /*40150*/  LDL.LU R14, [R1+0xc24] ;  /* 0x000c2400010e7983 */ /* 0x000ee80000300800 */
        /* <DEDUP_REMOVED lines=20> */
[----:B------:R-:W-:Y:S01]  /*402a0*/  USEL UR12, URZ, 0x4, !UP1 ;  /* 0x00000004ff0c7887 */ /* 0x000fe2000c800000 */
[----:B------:R-:W-:-:S03]  /*402b0*/  IADD3.X R104, PT, PT, R104, UR7, RZ, P3, !PT ;  /* 0x0000000768687c10 */ /* 0x000fc60009ffe4ff */
[----:B------:R-:W-:Y:S01]  /*402c0*/  USEL UR12, UR12, URZ, !UP0 ;  /* 0x000000ff0c0c7287 */ /* 0x000fe2000c000000 */
[----:B------:R-:W-:Y:S01]  /*402d0*/  IMAD.MOV.U32 R5, RZ, RZ, R106 ;  /* 0x000000ffff057224 */ /* 0x000fe200078e006a */
[----:B------:R-:W-:Y:S04]  /*402e0*/  STL [R1+0xc14], R104 ;  /* 0x000c146801007387 */ /* 0x000fe80000100800 */
[----:B------:R-:W-:Y:S01]  /*402f0*/  ISETP.NE.U32.AND P1, PT, RZ, UR12, PT ;  /* 0x0000000cff007c0c */ /* 0x000fe2000bf25070 */
[----:B-1----:R-:W2:Y:S04]  /*40300*/  LDL.LU R106, [R1+0xc9c] ;  /* 0x000c9c00016a7983 */ /* 0x002ea80000300800 */
[----:B------:R1:W-:Y:S01]  /*40310*/  LDGSTS.E [R3+0x3b00], desc[UR28][R4.64], P0 ;  /* 0x03b0000004037fae */ /* 0x0003e200081a101c */
[----:B----4-:R-:W-:-:S02]  /*40320*/  IADD3 R12, P0, PT, R12, UR13, RZ ;  /* 0x0000000d0c0c7c10 */ /* 0x010fc4000ff1e0ff */
[----:B------:R-:W-:Y:S02]  /*40330*/  IADD3 R8, P2, PT, R8, UR13, RZ ;  /* 0x0000000d08087c10 */ /* 0x000fe4000ff5e0ff */
[----:B-1----:R-:W-:Y:S01]  /*40340*/  MOV R4, R10 ;  /* 0x0000000a00047202 */ /* 0x002fe20000000f00 */
        /* <DEDUP_REMOVED lines=9> */
[----:B---3--:R-:W-:-:S03]  /*403e0*/  IADD3.X R14, PT, PT, R14, UR7, RZ, P2, !PT ;  /* 0x000000070e0e7c10 */ /* 0x008fc600097fe4ff */
[----:B------:R-:W3:Y:S04]  /*403f0*/  LDL.LU R12, [R1+0xca4] ;  /* 0x000ca400010c7983 */ /* 0x000ee80000300800 */
[----:B------:R1:W-:Y:S04]  /*40400*/  LDGSTS.E [R3+0x4900], desc[UR28][R4.64], P1 ;  /* 0x0490000004037fae */ /* 0x0003e800089a101c */
[----:B------:R1:W-:Y:S04]  /*40410*/  STL [R1+0xc24], R14 ;  /* 0x000c240e01007387 */ /* 0x0003e80000100800 */
[----:B------:R-:W3:Y:S01]  /*40420*/  LDL.LU R104, [R1+0xcac] ;  /* 0x000cac0001687983 */ /* 0x000ee20000300800 */
[----:B-1----:R-:W-:-:S03]  /*40430*/  IMAD.MOV.U32 R4, RZ, RZ, R8 ;  /* 0x000000ffff047224 */ /* 0x002fc600078e0008 */
[----:B------:R-:W3:Y:S01]  /*40440*/  LDL.LU R15, [R1+0xcb0] ;  /* 0x000cb000010f7983 */ /* 0x000ee20000300800 */
[----:B------:R-:W-:-:S03]  /*40450*/  IMAD.MOV.U32 R5, RZ, RZ, R14 ;  /* 0x000000ffff057224 */ /* 0x000fc600078e000e */
[----:B------:R-:W3:Y:S01]  /*40460*/  LDL.LU R14, [R1+0xd14] ;  /* 0x000d1400010e7983 */ /* 0x000ee20000300800 */
        /* <DEDUP_REMOVED lines=22> */
[----:B------:R-:W-:-:S05]  /*405d0*/  IADD3.X R106, PT, PT, R106, UR7, RZ, P2, !PT ;  /* 0x000000076a6a7c10 */ /* 0x000fca00097fe4ff */
[----:B------:R-:W-:Y:S01]  /*405e0*/  ISETP.NE.U32.AND P0, PT, RZ, UR12, PT ;  /* 0x0000000cff007c0c */ /* 0x000fe2000bf05070 */
[----:B------:R-:W-:Y:S01]  /*405f0*/  IMAD.MOV.U32 R4, RZ, RZ, R9 ;  /* 0x000000ffff047224 */ /* 0x000fe200078e0009 */
[----:B------:R-:W-:Y:S01]  /*40600*/  STL [R1+0xc9c], R106 ;  /* 0x000c9c6a01007387 */ /* 0x000fe20000100800 */
[----:B----4-:R-:W-:-:S03]  /*40610*/  IADD3 R10, P1, PT, R10, UR13, RZ ;  /* 0x0000000d0a0a7c10 */ /* 0x010fc6000ff3e0ff */
[----:B------:R-:W4:Y:S07]  /*40620*/  LDL.LU R9, [R1+0xd24] ;  /* 0x000d240001097983 */ /* 0x000f2e0000300800 */
[----:B------:R1:W-:Y:S04]  /*40630*/  LDGSTS.E [R3+0x5800], desc[UR28][R4.64], P0 ;  /* 0x0580000004037fae */ /* 0x0003e800081a101c */
[----:B------:R-:W-:Y:S01]  /*40640*/  STL [R1+0xca8], R10 ;  /* 0x000ca80a01007387 */ /* 0x000fe20000100800 */
[----:B-1----:R-:W-:-:S02]  /*40650*/  IMAD.MOV.U32 R4, RZ, RZ, R105 ;  /* 0x000000ffff047224 */ /* 0x002fc400078e0069 */
[----:B------:R-:W-:-:S05]  /*40660*/  IMAD.MOV.U32 R5, RZ, RZ, R106 ;  /* 0x000000ffff057224 */ /* 0x000fca00078e006a */
[----:B------:R1:W-:Y:S01]  /*40670*/  LDGSTS.E [R3+0x5900], desc[UR28][R4.64], P0 ;  /* 0x0590000004037fae */ /* 0x0003e200081a101c */
[----:B---3--:R-:W-:Y:S01]  /*40680*/  IADD3.X R12, PT, PT, R12, UR7, RZ, P1, !PT ;  /* 0x000000070c0c7c10 */ /* 0x008fe20008ffe4ff */
[----:B------:R-:W-:Y:S01]  /*40690*/  UISETP.GT.AND UP1, UPT, UR15, 0x1a, UPT ;  /* 0x0000001a0f00788c */ /* 0x000fe2000bf24270 */
[----:B-1----:R-:W-:-:S03]  /*406a0*/  MOV R4, R10 ;  /* 0x0000000a00047202 */ /* 0x002fc60000000f00 */
[----:B------:R1:W-:Y:S01]  /*406b0*/  STL [R1+0xca4], R12 ;  /* 0x000ca40c01007387 */ /* 0x0003e20000100800 */
[----:B------:R-:W-:Y:S01]  /*406c0*/  IMAD.MOV.U32 R5, RZ, RZ, R12 ;  /* 0x000000ffff057224 */ /* 0x000fe200078e000c */
[----:B------:R-:W-:Y:S02]  /*406d0*/  USEL UR12, URZ, 0x4, !UP1 ;  /* 0x00000004ff0c7887 */ /* 0x000fe4000c800000 */
[----:B-1----:R-:W3:Y:S04]  /*406e0*/  LDL.LU R12, [R1+0xd2c] ;  /* 0x000d2c00010c7983 */ /* 0x002ee80000300800 */
[----:B------:R-:W3:Y:S01]  /*406f0*/  LDL.LU R10, [R1+0xd30] ;  /* 0x000d3000010a7983 */ /* 0x000ee20000300800 */
        /* <DEDUP_REMOVED lines=32> */
[----:B----4-:R-:W-:-:S05]  /*40900*/  IADD3.X R9, PT, PT, R9, UR7, RZ, P2, !PT ;  /* 0x0000000709097c10 */ /* 0x010fca00097fe4ff */
[----:B------:R4:W-:Y:S04]  /*40910*/  STL [R1+0xd24], R9 ;  /* 0x000d240901007387 */ /* 0x0009e80000100800 */
[----:B------:R-:W2:Y:S01]  /*40920*/  LDL.LU R104, [R1+0xdac] ;  /* 0x000dac0001687983 */ /* 0x000ea20000300800 */
[----:B-1----:R-:W-:-:S03]  /*40930*/  IMAD.MOV.U32 R4, RZ, RZ, R7 ;  /* 0x000000ffff047224 */ /* 0x002fc600078e0007 */
[----:B------:R-:W2:Y:S01]  /*40940*/  LDL.LU R7, [R1+0xdb0] ;  /* 0x000db00001077983 */ /* 0x000ea20000300800 */
[----:B------:R-:W-:-:S03]  /*40950*/  MOV R5, R9 ;  /* 0x0000000900057202 */ /* 0x000fc60000000f00 */
[----:B------:R-:W2:Y:S04]  /*40960*/  LDL.LU R15, [R1+0xe14] ;  /* 0x000e1400010f7983 */ /* 0x000ea80000300800 */
[----:B----4-:R-:W4:Y:S01]  /*40970*/  LDL.LU R9, [R1+0xe18] ;  /* 0x000e180001097983 */ /* 0x010f220000300800 */
[----:B------:R-:W-:-:S03]  /*40980*/  UISETP.GT.AND UP1, UPT, UR15, 0x1e, UPT ;  /* 0x0000001e0f00788c */ /* 0x000fc6000bf24270 */
[----:B------:R1:W-:Y:S01]  /*40990*/  LDGSTS.E [R3+0x6a00], desc[UR28][R4.64], P1 ;  /* 0x06a0000004037fae */ /* 0x0003e200089a101c */
[----:B------:R-:W-:-:S04]  /*409a0*/  USEL UR12, URZ, 0x4, !UP1 ;  /* 0x00000004ff0c7887 */ /* 0x000fc8000c800000 */
[----:B------:R-:W-:Y:S01]  /*409b0*/  USEL UR12, UR12, URZ, !UP0 ;  /* 0x000000ff0c0c7287 */ /* 0x000fe2000c000000 */
[----:B---3--:R-:W-:-:S04]  /*409c0*/  IADD3 R10, P0, PT, R10, UR13, RZ ;  /* 0x0000000d0a0a7c10 */ /* 0x008fc8000ff1e0ff */
        /* <DEDUP_REMOVED lines=8> */
[----:B--2---:R-:W-:-:S03]  /*40a50*/  IADD3 R144, P1, PT, R144, UR13, RZ ;  /* 0x0000000d90907c10 */ /* 0x004fc6000ff3e0ff */
[----:B------:R-:W2:Y:S01]  /*40a60*/  LDL.LU R13, [R1+0xe20] ;  /* 0x000e2000010d7983 */ /* 0x000ea20000300800 */
[----:B-1----:R-:W-:-:S03]  /*40a70*/  MOV R4, R144 ;  /* 0x0000009000047202 */ /* 0x002fc60000000f00 */
[----:B---3--:R-:W3:Y:S01]  /*40a80*/  LDL.LU R12, [R1+0xe24] ;  /* 0x000e2400010c7983 */ /* 0x008ee20000300800 */
[----:B------:R-:W-:-:S03]  /*40a90*/  IADD3 R105, P2, PT, R105, UR13, RZ ;  /* 0x0000000d69697c10 */ /* 0x000fc6000ff5e0ff */
[----:B------:R-:W3:Y:S01]  /*40aa0*/  LDL.LU R10, [R1+0xe28] ;  /* 0x000e2800010a7983 */ /* 0x000ee20000300800 */
        /* <DEDUP_REMOVED lines=24> */
[----:B------:R4:W-:Y:S01]  /*40c30*/  STL [R1+0xdb0], R7 ;  /* 0x000db00701007387 */ /* 0x0009e20000100800 */
[----:B------:R-:W-:Y:S02]  /*40c40*/  USEL UR12, URZ, 0x4, !UP1 ;  /* 0x00000004ff0c7887 */ /* 0x000fe4000c800000 */
[----:B------:R-:W-:Y:S01]  /*40c50*/  IADD3.X R15, PT, PT, R15, UR7, RZ, P3, !PT ;  /* 0x000000070f0f7c10 */ /* 0x000fe20009ffe4ff */
[----:B------:R-:W-:Y:S01]  /*40c60*/  STL [R1+0xdac], R104 ;  /* 0x000dac6801007387 */ /* 0x000fe20000100800 */
[----:B------:R-:W-:-:S03]  /*40c70*/  USEL UR12, UR12, URZ, !UP0 ;  /* 0x000000ff0c0c7287 */ /* 0x000fc6000c000000 */
[----:B------:R4:W-:Y:S01]  /*40c80*/  STL [R1+0xe18], R9 ;  /* 0x000e180901007387 */ /* 0x0009e20000100800 */
[----:B-1----:R-:W-:-:S03]  /*40c90*/  MOV R4, R7 ;  /* 0x0000000700047202 */ /* 0x002fc60000000f00 */
[----:B------:R-:W3:Y:S01]  /*40ca0*/  LDL.LU R144, [R1+0xe98] ;  /* 0x000e980001907983 */ /* 0x000ee20000300800 */
[----:B------:R-:W-:-:S03]  /*40cb0*/  IMAD.MOV.U32 R5, RZ, RZ, R104 ;  /* 0x000000ffff057224 */ /* 0x000fc600078e0068 */
[----:B------:R1:W-:Y:S04]  /*40cc0*/  STL [R1+0xe14], R15 ;  /* 0x000e140f01007387 */ /* 0x0003e80000100800 */
[----:B----4-:R-:W4:Y:S04]  /*40cd0*/  LDL.LU R7, [R1+0xea0] ;  /* 0x000ea00001077983 */ /* 0x010f280000300800 */
[----:B------:R-:W4:Y:S01]  /*40ce0*/  LDL.LU R145, [R1+0xe94] ;  /* 0x000e940001917983 */ /* 0x000f220000300800 */
[----:B------:R-:W-:-:S03]  /*40cf0*/  ISETP.NE.U32.AND P1, PT, RZ, UR12, PT ;  /* 0x0000000cff007c0c */ /* 0x000fc6000bf25070 */
[----:B------:R1:W-:Y:S02]  /*40d00*/  LDGSTS.E [R3+0x7b00], desc[UR28][R4.64], P0 ;  /* 0x07b0000004037fae */ /* 0x0003e400081a101c */
[----:B-1----:R-:W-:Y:S02]  /*40d10*/  IMAD.MOV.U32 R4, RZ, RZ, R9 ;  /* 0x000000ffff047224 */ /* 0x002fe400078e0009 */
[----:B------:R-:W4:Y:S01]  /*40d20*/  LDL.LU R9, [R1+0xe9c] ;  /* 0x000e9c0001097983 */ /* 0x000f220000300800 */
[----:B------:R-:W-:-:S05]  /*40d30*/  MOV R5, R15 ;  /* 0x0000000f00057202 */ /* 0x000fca0000000f00 */
[----:B------:R1:W-:Y:S01]  /*40d40*/  LDGSTS.E [R3+0x8800], desc[UR28][R4.64], P1 ;  /* 0x0880000004037fae */ /* 0x0003e200089a101c */
[----:B--2---:R-:W-:-:S04]  /*40d50*/  IADD3 R13, P0, PT, R13, UR13, RZ ;  /* 0x0000000d0d0d7c10 */ /* 0x004fc8000ff1e0ff */
[----:B------:R-:W-:Y:S02]  /*40d60*/  IADD3.X R14, PT, PT, R14, UR7, RZ, P0, !PT ;  /* 0x000000070e0e7c10 */ /* 0x000fe400087fe4ff */
[----:B---3--:R-:W-:Y:S01]  /*40d70*/  IADD3 R10, P2, PT, R10, UR13, RZ ;  /* 0x0000000d0a0a7c10 */ /* 0x008fe2000ff5e0ff */
        /* <DEDUP_REMOVED lines=11> */
[----:B---3--:R-:W-:-:S03]  /*40e30*/  MOV R4, R10 ;  /* 0x0000000a00047202 */ /* 0x008fc60000000f00 */
[----:B-1----:R-:W3:Y:S01]  /*40e40*/  LDL.LU R10, [R1+0xeb0] ;  /* 0x000eb000010a7983 */ /* 0x002ee20000300800 */
[----:B------:R-:W-:-:S03]  /*40e50*/  IMAD.MOV.U32 R5, RZ, RZ, R12 ;  /* 0x000000ffff057224 */ /* 0x000fc600078e000c */
[----:B------:R-:W3:Y:S04]  /*40e60*/  LDL.LU R104, [R1+0xf14] ;  /* 0x000f140001687983 */ /* 0x000ee80000300800 */
[----:B------:R-:W3:Y:S04]  /*40e70*/  LDL.LU R14, [R1+0xf18] ;  /* 0x000f1800010e7983 */ /* 0x000ee80000300800 */
[----:B------:R1:W-:Y:S01]  /*40e80*/  LDGSTS.E [R3+0x8a00], desc[UR28][R4.64], P1 ;  /* 0x08a0000004037fae */ /* 0x0003e200089a101c */
[----:B------:R-:W-:-:S04]  /*40e90*/  IADD3 R8, P0, PT, R8, UR13, RZ ;  /* 0x0000000d08087c10 */ /* 0x000fc8000ff1e0ff */
[----:B------:R-:W-:Y:S01]  /*40ea0*/  IADD3.X R11, PT, PT, R11, UR7, RZ, P0, !PT ;  /* 0x000000070b0b7c10 */ /* 0x000fe200087fe4ff */
[----:B------:R1:W-:Y:S02]  /*40eb0*/  STL [R1+0xe30], R8 ;  /* 0x000e300801007387 */ /* 0x0003e40000100800 */
[----:B-1----:R-:W-:Y:S02]  /*40ec0*/  IMAD.MOV.U32 R4, RZ, RZ, R8 ;  /* 0x000000ffff047224 */ /* 0x002fe400078e0008 */
[----:B------:R1:W-:Y:S04]  /*40ed0*/  STL [R1+0xe2c], R11 ;  /* 0x000e2c0b01007387 */ /* 0x0003e80000100800 */
[----:B------:R-:W3:Y:S04]  /*40ee0*/  LDL.LU R13, [R1+0xf1c] ;  /* 0x000f1c00010d7983 */ /* 0x000ee80000300800 */
[----:B------:R-:W3:Y:S01]  /*40ef0*/  LDL.LU R8, [R1+0xf20] ;  /* 0x000f200001087983 */ /* 0x000ee20000300800 */
        /* <DEDUP_REMOVED lines=31> */
[----:B---3--:R-:W-:-:S03]  /*410f0*/  IADD3 R10, P2, PT, R10, UR13, RZ ;  /* 0x0000000d0a0a7c10 */ /* 0x008fc6000ff5e0ff */
        /* <DEDUP_REMOVED lines=13> */
[----:B-1----:R-:W3:Y:S04]  /*411d0*/  LDL.LU R15, [R1+0xf98] ;  /* 0x000f9800010f7983 */ /* 0x002ee80000300800 */
[----:B------:R1:W-:Y:S04]  /*411e0*/  STL [R1+0xf14], R104 ;  /* 0x000f146801007387 */ /* 0x0003e80000100800 */
[----:B------:R-:W3:Y:S01]  /*411f0*/  LDL.LU R10, [R1+0xfa0] ;  /* 0x000fa000010a7983 */ /* 0x000ee20000300800 */
        /* <DEDUP_REMOVED lines=24> */
[----:B----4-:R-:W-:-:S04]  /*41380*/  IADD3 R7, P0, PT, R7, UR13, RZ ;  /* 0x0000000d07077c10 */ /* 0x010fc8000ff1e0ff */
[----:B------:R-:W-:Y:S01]  /*41390*/  IADD3.X R9, PT, PT, R9, UR7, RZ, P0, !PT ;  /* 0x0000000709097c10 */ /* 0x000fe200087fe4ff */
[----:B------:R-:W-:Y:S04]  /*413a0*/  STL [R1+0xf30], R7 ;  /* 0x000f300701007387 */ /* 0x000fe80000100800 */
[----:B------:R4:W-:Y:S04]  /*413b0*/  STL [R1+0xf2c], R9 ;  /* 0x000f2c0901007387 */ /* 0x0009e80000100800 */
[----:B------:R-:W2:Y:S04]  /*413c0*/  LDL.LU R145, [R1+0xfac] ;  /* 0x000fac0001917983 */ /* 0x000ea80000300800 */
[----:B------:R-:W2:Y:S01]  /*413d0*/  LDL.LU R144, [R1+0xfb0] ;  /* 0x000fb00001907983 */ /* 0x000ea20000300800 */
[----:B-1----:R-:W-:-:S03]  /*413e0*/  MOV R4, R7 ;  /* 0x0000000700047202 */ /* 0x002fc60000000f00 */
[----:B------:R-:W2:Y:S01]  /*413f0*/  LDL.LU R106, [R1+0x1014] ;  /* 0x00101400016a7983 */ /* 0x000ea20000300800 */
[----:B------:R-:W-:-:S03]  /*41400*/  IMAD.MOV.U32 R5, RZ, RZ, R9 ;  /* 0x000000ffff057224 */ /* 0x000fc600078e0009 */
[----:B------:R-:W2:Y:S01]  /*41410*/  LDL.LU R105, [R1+0x1018] ;  /* 0x0010180001697983 */ /* 0x000ea20000300800 */
[----:B------:R-:W-:-:S03]  /*41420*/  ISETP.NE.U32.AND P0, PT, RZ, UR12, PT ;  /* 0x0000000cff007c0c */ /* 0x000fc6000bf05070 */
[----:B------:R-:W2:Y:S04]  /*41430*/  LDL.LU R12, [R1+0x101c] ;  /* 0x00101c00010c7983 */ /* 0x000ea80000300800 */
[----:B----4-:R-:W4:Y:S04]  /*41440*/  LDL.LU R9, [R1+0x1020] ;  /* 0x0010200001097983 */ /* 0x010f280000300800 */
[----:B------:R1:W-:Y:S04]  /*41450*/  LDGSTS.E [R3+0xab00], desc[UR28][R4.64], P1 ;  /* 0x0ab0000004037fae */ /* 0x0003e800089a101c */
[----:B------:R-:W4:Y:S04]  /*41460*/  LDL.LU R11, [R1+0x1024] ;  /* 0x00102400010b7983 */ /* 0x000f280000300800 */
[----:B------:R-:W4:Y:S01]  /*41470*/  LDL.LU R7, [R1+0x1028] ;  /* 0x0010280001077983 */ /* 0x000f220000300800 */
[----:B---3--:R-:W-:-:S05]  /*41480*/  IADD3 R15, P1, PT, R15, UR13, RZ ;  /* 0x0000000d0f0f7c10 */ /* 0x008fca000ff3e0ff */
        /* <DEDUP_REMOVED lines=24> */
[----:B------:R1:W-:Y:S01]  /*41610*/  LDGSTS.E [R3+0xba00], desc[UR28][R4.64], P0 ;  /* 0x0ba0000004037fae */ /* 0x0003e200081a101c */
[----:B------:R-:W-:-:S03]  /*41620*/  USEL UR12, UR12, URZ, !UP0 ;  /* 0x000000ff0c0c7287 */ /* 0x000fc6000c000000 */
[----:B------:R-:W3:Y:S03]  /*41630*/  LDL.LU R15, [R1+0x1098] ;  /* 0x00109800010f7983 */ /* 0x000ee60000300800 */
[----:B------:R-:W-:Y:S01]  /*41640*/  ISETP.NE.U32.AND P1, PT, RZ, UR12, PT ;  /* 0x0000000cff007c0c */ /* 0x000fe2000bf25070 */
[----:B------:R-:W3:Y:S04]  /*41650*/  LDL.LU R14, [R1+0x109c] ;  /* 0x00109c00010e7983 */ /* 0x000ee80000300800 */
[----:B------:R-:W3:Y:S01]  /*41660*/  LDL.LU R8, [R1+0x10a0] ;  /* 0x0010a00001087983 */ /* 0x000ee20000300800 */
[----:B------:R-:W-:-:S04]  /*41670*/  IADD3 R144, P2, PT, R144, UR13, RZ ;  /* 0x0000000d90907c10 */ /* 0x000fc8000ff5e0ff */
[----:B------:R-:W-:Y:S01]  /*41680*/  IADD3.X R145, PT, PT, R145, UR7, RZ, P2, !PT ;  /* 0x0000000791917c10 */ /* 0x000fe200097fe4ff */
[----:B-1----:R-:W-:Y:S01]  /*41690*/  IMAD.MOV.U32 R4, RZ, RZ, R144 ;  /* 0x000000ffff047224 */ /* 0x002fe200078e0090 */
[----:B------:R-:W-:Y:S02]  /*416a0*/  IADD3 R105, P3, PT, R105, UR13, RZ ;  /* 0x0000000d69697c10 */ /* 0x000fe4000ff7e0ff */
[----:B------:R-:W-:Y:S02]  /*416b0*/  MOV R5, R145 ;  /* 0x0000009100057202 */ /* 0x000fe40000000f00 */
[----:B------:R-:W-:-:S03]  /*416c0*/  IADD3.X R106, PT, PT, R106, UR7, RZ, P3, !PT ;  /* 0x000000076a6a7c10 */ /* 0x000fc60009ffe4ff */
[----:B------:R1:W-:Y:S01]  /*416d0*/  LDGSTS.E [R3+0xbb00], desc[UR28][R4.64], P0 ;  /* 0x0bb0000004037fae */ /* 0x0003e200081a101c */
[----:B----4-:R-:W-:-:S03]  /*416e0*/  IADD3 R9, P0, PT, R9, UR13, RZ ;  /* 0x0000000d09097c10 */ /* 0x010fc6000ff1e0ff */
[----:B------:R-:W-:Y:S01]  /*416f0*/  STL [R1+0xfb0], R144 ;  /* 0x000fb09001007387 */ /* 0x000fe20000100800 */
[----:B------:R-:W-:-:S03]  /*41700*/  IADD3.X R12, PT, PT, R12, UR7, RZ, P0, !PT ;  /* 0x000000070c0c7c10 */ /* 0x000fc600087fe4ff */
[----:B------:R-:W-:Y:S01]  /*41710*/  STL [R1+0xfac], R145 ;  /* 0x000fac9101007387 */ /* 0x000fe20000100800 */
[----:B-1----:R-:W-:Y:S02]  /*41720*/  IMAD.MOV.U32 R4, RZ, RZ, R105 ;  /* 0x000000ffff047224 */ /* 0x002fe400078e0069 */
[----:B------:R-:W-:Y:S01]  /*41730*/  IMAD.MOV.U32 R5, RZ, RZ, R106 ;  /* 0x000000ffff057224 */ /* 0x000fe200078e006a */
[----:B------:R-:W-:Y:S01]  /*41740*/  IADD3 R7, P2, PT, R7, UR13, RZ ;  /* 0x0000000d07077c10 */ /* 0x000fe2000ff5e0ff */
[----:B------:R-:W-:Y:S04]  /*41750*/  STL [R1+0x1018], R105 ;  /* 0x0010186901007387 */ /* 0x000fe80000100800 */
[----:B------:R-:W-:Y:S01]  /*41760*/  STL [R1+0x1014], R106 ;  /* 0x0010146a01007387 */ /* 0x000fe20000100800 */
[----:B------:R-:W-:-:S03]  /*41770*/  IADD3.X R11, PT, PT, R11, UR7, RZ, P2, !PT ;  /* 0x000000070b0b7c10 */ /* 0x000fc600097fe4ff */
[----:B------:R1:W-:Y:S04]  /*41780*/  LDGSTS.E [R3+0xc800], desc[UR28][R4.64], P1 ;  /* 0x0c80000004037fae */ /* 0x0003e800089a101c */
[----:B------:R4:W-:Y:S04]  /*41790*/  STL [R1+0x1020], R9 ;  /* 0x0010200901007387 */ /* 0x0009e80000100800 */
[----:B------:R-:W-:Y:S01]  /*417a0*/  STL [R1+0x101c], R12 ;  /* 0x00101c0c01007387 */ /* 0x000fe20000100800 */
[----:B-1----:R-:W-:Y:S01]  /*417b0*/  MOV R4, R9 ;  /* 0x0000000900047202 */ /* 0x002fe20000000f00 */
[----:B------:R-:W-:-:S02]  /*417c0*/  IMAD.MOV.U32 R5, RZ, RZ, R12 ;  /* 0x000000ffff057224 */ /* 0x000fc400078e000c */
[----:B------:R-:W-:Y:S04]  /*417d0*/  STL [R1+0x1028], R7 ;  /* 0x0010280701007387 */ /* 0x000fe80000100800 */
[----:B----4-:R-:W4:Y:S04]  /*417e0*/  LDL.LU R9, [R1+0x10a8] ;  /* 0x0010a80001097983 */ /* 0x010f280000300800 */
[----:B------:R1:W-:Y:S04]  /*417f0*/  LDGSTS.E [R3+0xc900], desc[UR28][R4.64], P1 ;  /* 0x0c90000004037fae */ /* 0x0003e800089a101c */
[----:B------:R1:W-:Y:S02]  /*41800*/  STL [R1+0x1024], R11 ;  /* 0x0010240b01007387 */ /* 0x0003e40000100800 */
[----:B-1----:R-:W-:-:S02]  /*41810*/  MOV R5, R11 ;  /* 0x0000000b00057202 */ /* 0x002fc40000000f00 */
[----:B------:R-:W4:Y:S01]  /*41820*/  LDL.LU R11, [R1+0x10a4] ;  /* 0x0010a400010b7983 */ /* 0x000f220000300800 */
[----:B------:R-:W-:-:S03]  /*41830*/  IMAD.MOV.U32 R4, RZ, RZ, R7 ;  /* 0x000000ffff047224 */ /* 0x000fc600078e0007 */
        /* <DEDUP_REMOVED lines=35> */
[----:B----4-:R-:W-:-:S05]  /*41a70*/  IADD3 R9, P1, PT, R9, UR13, RZ ;  /* 0x0000000d09097c10 */ /* 0x010fca000ff3e0ff */
[----:B------:R4:W-:Y:S01]  /*41a80*/  STL [R1+0x10a8], R9 ;  /* 0x0010a80901007387 */ /* 0x0009e20000100800 */
[----:B-1----:R-:W-:Y:S01]  /*41a90*/  IMAD.MOV.U32 R4, RZ, RZ, R9 ;  /* 0x000000ffff047224 */ /* 0x002fe200078e0009 */
[----:B------:R-:W-:-:S05]  /*41aa0*/  IADD3.X R11, PT, PT, R11, UR7, RZ, P1, !PT ;  /* 0x000000070b0b7c10 */ /* 0x000fca0008ffe4ff */
[----:B------:R1:W-:Y:S01]  /*41ab0*/  STL [R1+0x10a4], R11 ;  /* 0x0010a40b01007387 */ /* 0x0003e20000100800 */
[----:B------:R-:W-:-:S03]  /*41ac0*/  IADD3 R12, P2, PT, R12, UR13, RZ ;  /* 0x0000000d0c0c7c10 */ /* 0x000fc6000ff5e0ff */
[----:B----4-:R-:W4:Y:S01]  /*41ad0*/  LDL.LU R9, [R1+0x112c] ;  /* 0x00112c0001097983 */ /* 0x010f220000300800 */
[----:B------:R-:W-:Y:S01]  /*41ae0*/  IMAD.MOV.U32 R5, RZ, RZ, R11 ;  /* 0x000000ffff057224 */ /* 0x000fe200078e000b */
[----:B------:R-:W-:Y:S02]  /*41af0*/  IADD3 R7, P3, PT, R7, UR13, RZ ;  /* 0x0000000d07077c10 */ /* 0x000fe4000ff7e0ff */
[----:B-1----:R-:W4:Y:S04]  /*41b00*/  LDL.LU R11, [R1+0x1198] ;  /* 0x00119800010b7983 */ /* 0x002f280000300800 */
[----:B------:R-:W4:Y:S04]  /*41b10*/  LDL.LU R15, [R1+0x11a0] ;  /* 0x0011a000010f7983 */ /* 0x000f280000300800 */
[----:B------:R-:W-:Y:S04]  /*41b20*/  STL [R1+0x10b0], R12 ;  /* 0x0010b00c01007387 */ /* 0x000fe80000100800 */
[----:B------:R1:W-:Y:S02]  /*41b30*/  LDGSTS.E [R3+0xda00], desc[UR28][R4.64], P0 ;  /* 0x0da0000004037fae */ /* 0x0003e400081a101c */
[----:B-1----:R-:W-:-:S02]  /*41b40*/  MOV R4, R12 ;  /* 0x0000000c00047202 */ /* 0x002fc40000000f00 */
[----:B--2---:R-:W-:-:S05]  /*41b50*/  IADD3.X R13, PT, PT, R13, UR7, RZ, P2, !PT ;  /* 0x000000070d0d7c10 */ /* 0x004fca00097fe4ff */
[----:B------:R1:W-:Y:S01]  /*41b60*/  STL [R1+0x10ac], R13 ;  /* 0x0010ac0d01007387 */ /* 0x0003e20000100800 */
[----:B---3--:R-:W-:-:S03]  /*41b70*/  IADD3.X R10, PT, PT, R10, UR7, RZ, P3, !PT ;  /* 0x000000070a0a7c10 */ /* 0x008fc60009ffe4ff */
[----:B------:R-:W-:Y:S04]  /*41b80*/  STL [R1+0x1118], R7 ;  /* 0x0011180701007387 */ /* 0x000fe80000100800 */
[----:B------:R-:W2:Y:S04]  /*41b90*/  LDL.LU R14, [R1+0x1194] ;  /* 0x00119400010e7983 */ /* 0x000ea80000300800 */
[----:B------:R3:W-:Y:S04]  /*41ba0*/  STL [R1+0x1114], R10 ;  /* 0x0011140a01007387 */ /* 0x0007e80000100800 */
[----:B------:R-:W2:Y:S01]  /*41bb0*/  LDL.LU R104, [R1+0x119c] ;  /* 0x00119c0001687983 */ /* 0x000ea20000300800 */
[----:B------:R-:W-:-:S03]  /*41bc0*/  IMAD.MOV.U32 R5, RZ, RZ, R13 ;  /* 0x000000ffff057224 */ /* 0x000fc600078e000d */
[----:B-1----:R-:W2:Y:S04]  /*41bd0*/  LDL.LU R13, [R1+0x11a4] ;  /* 0x0011a400010d7983 */ /* 0x002ea80000300800 */
[----:B------:R1:W-:Y:S02]  /*41be0*/  LDGSTS.E [R3+0xdb00], desc[UR28][R4.64], P0 ;  /* 0x0db0000004037fae */ /* 0x0003e400081a101c */
[----:B-1----:R-:W-:Y:S02]  /*41bf0*/  MOV R5, R10 ;  /* 0x0000000a00057202 */ /* 0x002fe40000000f00 */
[----:B---3--:R-:W3:Y:S01]  /*41c00*/  LDL.LU R10, [R1+0x11a8] ;  /* 0x0011a800010a7983 */ /* 0x008ee20000300800 */
[----:B------:R-:W-:-:S03]  /*41c10*/  IMAD.MOV.U32 R4, RZ, RZ, R7 ;  /* 0x000000ffff047224 */ /* 0x000fc600078e0007 */
[----:B------:R-:W3:Y:S04]  /*41c20*/  LDL.LU R12, [R1+0x11ac] ;  /* 0x0011ac00010c7983 */ /* 0x000ee80000300800 */
[----:B------:R-:W3:Y:S01]  /*41c30*/  LDL.LU R7, [R1+0x11b0] ;  /* 0x0011b00001077983 */ /* 0x000ee20000300800 */
[----:B------:R-:W-:-:S04]  /*41c40*/  UISETP.GT.AND UP1, UPT, UR15, 0x3a, UPT ;  /* 0x0000003a0f00788c */ /* 0x000fc8000bf24270 */
[----:B------:R-:W-:-:S04]  /*41c50*/  USEL UR12, URZ, 0x4, !UP1 ;  /* 0x00000004ff0c7887 */ /* 0x000fc8000c800000 */
[----:B------:R-:W-:Y:S01]  /*41c60*/  USEL UR12, UR12, URZ, !UP0 ;  /* 0x000000ff0c0c7287 */ /* 0x000fe2000c000000 */
[----:B------:R-:W-:-:S05]  /*41c70*/  IADD3 R144, P0, PT, R144, UR13, RZ ;  /* 0x0000000d90907c10 */ /* 0x000fca000ff1e0ff */
[----:B------:R-:W-:Y:S02]  /*41c80*/  ISETP.NE.U32.AND P1, PT, RZ, UR12, PT ;  /* 0x0000000cff007c0c */ /* 0x000fe4000bf25070 */
[----:B------:R-:W-:Y:S02]  /*41c90*/  IADD3.X R145, PT, PT, R145, UR7, RZ, P0, !PT ;  /* 0x0000000791917c10 */ /* 0x000fe400087fe4ff */
[----:B------:R-:W-:-:S04]  /*41ca0*/  IADD3 R105, P2, PT, R105, UR13, RZ ;  /* 0x0000000d69697c10 */ /* 0x000fc8000ff5e0ff */
[----:B------:R-:W-:-:S05]  /*41cb0*/  IADD3.X R106, PT, PT, R106, UR7, RZ, P2, !PT ;  /* 0x000000076a6a7c10 */ /* 0x000fca00097fe4ff */
[----:B------:R1:W-:Y:S01]  /*41cc0*/  LDGSTS.E [R3+0xe800], desc[UR28][R4.64], P1 ;  /* 0x0e80000004037fae */ /* 0x0003e200089a101c */
[----:B------:R-:W-:Y:S01]  /*41cd0*/  IADD3 R8, P0, PT, R8, UR13, RZ ;  /* 0x0000000d08087c10 */ /* 0x000fe2000ff1e0ff */
[----:B-1----:R-:W-:Y:S02]  /*41ce0*/  IMAD.MOV.U32 R4, RZ, RZ, R144 ;  /* 0x000000ffff047224 */ /* 0x002fe400078e0090 */
[----:B------:R-:W-:-:S05]  /*41cf0*/  IMAD.MOV.U32 R5, RZ, RZ, R145 ;  /* 0x000000ffff057224 */ /* 0x000fca00078e0091 */
[----:B------:R1:W-:Y:S04]  /*41d00*/  LDGSTS.E [R3+0xe900], desc[UR28][R4.64], P1 ;  /* 0x0e90000004037fae */ /* 0x0003e800089a101c */
[----:B------:R-:W-:Y:S01]  /*41d10*/  STL [R1+0x1120], R144 ;  /* 0x0011209001007387 */ /* 0x000fe20000100800 */
[----:B-1----:R-:W-:Y:S01]  /*41d20*/  MOV R4, R105 ;  /* 0x0000006900047202 */ /* 0x002fe20000000f00 */
[----:B------:R-:W-:Y:S01]  /*41d30*/  IMAD.MOV.U32 R5, RZ, RZ, R106 ;  /* 0x000000ffff057224 */ /* 0x000fe200078e006a */
[----:B----4-:R-:W-:Y:S01]  /*41d40*/  IADD3.X R9, PT, PT, R9, UR7, RZ, P0, !PT ;  /* 0x0000000709097c10 */ /* 0x010fe200087fe4ff */
[----:B------:R-:W-:Y:S04]  /*41d50*/  STL [R1+0x111c], R145 ;  /* 0x00111c9101007387 */ /* 0x000fe80000100800 */
[----:B------:R1:W-:Y:S04]  /*41d60*/  LDGSTS.E [R3+0xea00], desc[UR28][R4.64], P1 ;  /* 0x0ea0000004037fae */ /* 0x0003e800089a101c */
[----:B------:R-:W-:Y:S04]  /*41d70*/  STL [R1+0x1128], R105 ;  /* 0x0011286901007387 */ /* 0x000fe80000100800 */
[----:B------:R4:W-:Y:S01]  /*41d80*/  STL [R1+0x1124], R106 ;  /* 0x0011246a01007387 */ /* 0x0009e20000100800 */
[----:B-1----:R-:W-:Y:S01]  /*41d90*/  IMAD.MOV.U32 R4, RZ, RZ, R8 ;  /* 0x000000ffff047224 */ /* 0x002fe200078e0008 */
[----:B------:R-:W-:-:S02]  /*41da0*/  MOV R5, R9 ;  /* 0x0000000900057202 */ /* 0x000fc40000000f00 */
[----:B------:R1:W-:Y:S04]  /*41db0*/  STL [R1+0x1130], R8 ;  /* 0x0011300801007387 */ /* 0x0003e80000100800 */
[----:B------:R1:W-:Y:S04]  /*41dc0*/  STL [R1+0x112c], R9 ;  /* 0x00112c0901007387 */ /* 0x0003e80000100800 */
[----:B------:R1:W-:Y:S01]  /*41dd0*/  LDGSTS.E [R3+0xeb00], desc[UR28][R4.64], P1 ;  /* 0x0eb0000004037fae */ /* 0x0003e200089a101c */
[----:B------:R-:W-:-:S03]  /*41de0*/  IADD3 R11, P1, PT, R11, UR13, RZ ;  /* 0x0000000d0b0b7c10 */ /* 0x000fc6000ff3e0ff */
[----:B----4-:R-:W4:Y:S04]  /*41df0*/  LDL.LU R106, [R1+0xa34] ;  /* 0x000a3400016a7983 */ /* 0x010f280000300800 */
[----:B------:R-:W4:Y:S01]  /*41e00*/  LDL.LU R105, [R1+0xa38] ;  /* 0x000a380001697983 */ /* 0x000f220000300800 */
[----:B------:R-:W-:Y:S01]  /*41e10*/  IADD3 R15, P2, PT, R15, UR13, RZ ;  /* 0x0000000d0f0f7c10 */ /* 0x000fe2000ff5e0ff */
[----:B------:R-:W-:Y:S02]  /*41e20*/  UISETP.GT.AND UP1, UPT, UR15, 0x3e, UPT ;  /* 0x0000003e0f00788c */ /* 0x000fe4000bf24270 */
[----:B-1----:R-:W4:Y:S04]  /*41e30*/  LDL.LU R8, [R1+0xa40] ;  /* 0x000a400001087983 */ /* 0x002f280000300800 */
[----:B------:R-:W4:Y:S04]  /*41e40*/  LDL.LU R9, [R1+0xa48] ;  /* 0x000a480001097983 */ /* 0x000f280000300800 */
[----:B------:R-:W-:Y:S01]  /*41e50*/  STL [R1+0x1198], R11 ;  /* 0x0011980b01007387 */ /* 0x000fe20000100800 */
[----:B------:R-:W-:Y:S01]  /*41e60*/  USEL UR12, URZ, 0x4, !UP1 ;  /* 0x00000004ff0c7887 */ /* 0x000fe2000c800000 */
[----:B------:R-:W-:-:S03]  /*41e70*/  IMAD.MOV.U32 R4, RZ, RZ, R11 ;  /* 0x000000ffff047224 */ /* 0x000fc600078e000b */
[----:B------:R-:W-:-:S06]  /*41e80*/  USEL UR12, UR12, URZ, !UP0 ;  /* 0x000000ff0c0c7287 */ /* 0x000fcc000c000000 */
[----:B------:R-:W-:Y:S02]  /*41e90*/  ISETP.NE.U32.AND P0, PT, RZ, UR12, PT ;  /* 0x0000000cff007c0c */ /* 0x000fe4000bf05070 */
[----:B--2---:R-:W-:-:S05]  /*41ea0*/  IADD3.X R14, PT, PT, R14, UR7, RZ, P1, !PT ;  /* 0x000000070e0e7c10 */ /* 0x004fca0008ffe4ff */
[----:B------:R1:W-:Y:S01]  /*41eb0*/  STL [R1+0x1194], R14 ;  /* 0x0011940e01007387 */ /* 0x0003e20000100800 */
[----:B------:R-:W-:Y:S01]  /*41ec0*/  IMAD.MOV.U32 R5, RZ, RZ, R14 ;  /* 0x000000ffff057224 */ /* 0x000fe200078e000e */
[----:B------:R-:W-:Y:S02]  /*41ed0*/  IADD3.X R104, PT, PT, R104, UR7, RZ, P2, !PT ;  /* 0x0000000768687c10 */ /* 0x000fe400097fe4ff */
[----:B------:R-:W-:Y:S04]  /*41ee0*/  STL [R1+0x11a0], R15 ;  /* 0x0011a00f01007387 */ /* 0x000fe80000100800 */
[----:B------:R2:W-:Y:S04]  /*41ef0*/  LDGSTS.E [R3+0xf800], desc[UR28][R4.64], P0 ;  /* 0x0f80000004037fae */ /* 0x0005e800081a101c */
[----:B-1----:R-:W4:Y:S04]  /*41f00*/  LDL.LU R14, [R1+0xa3c] ;  /* 0x000a3c00010e7983 */ /* 0x002f280000300800 */
[----:B------:R-:W-:Y:S04]  /*41f10*/  STL [R1+0x119c], R104 ;  /* 0x00119c6801007387 */ /* 0x000fe80000100800 */
[----:B------:R-:W4:Y:S01]  /*41f20*/  LDL.LU R11, [R1+0xa44] ;  /* 0x000a4400010b7983 */ /* 0x000f220000300800 */
[----:B--2---:R-:W-:-:S02]  /*41f30*/  MOV R4, R15 ;  /* 0x0000000f00047202 */ /* 0x004fc40000000f00 */
[----:B---3--:R-:W-:Y:S01]  /*41f40*/  IADD3 R10, P1, PT, R10, UR13, RZ ;  /* 0x0000000d0a0a7c10 */ /* 0x008fe2000ff3e0ff */
[----:B------:R-:W-:-:S03]  /*41f50*/  IMAD.MOV.U32 R5, RZ, RZ, R104 ;  /* 0x000000ffff057224 */ /* 0x000fc600078e0068 */
[----:B------:R-:W-:Y:S01]  /*41f60*/  IADD3.X R13, PT, PT, R13, UR7, RZ, P1, !PT ;  /* 0x000000070d0d7c10 */ /* 0x000fe20008ffe4ff */
[----:B------:R1:W-:Y:S01]  /*41f70*/  STL [R1+0x11a8], R10 ;  /* 0x0011a80a01007387 */ /* 0x0003e20000100800 */
[----:B------:R-:W-:-:S03]  /*41f80*/  IADD3 R7, P2, PT, R7, UR13, RZ ;  /* 0x0000000d07077c10 */ /* 0x000fc6000ff5e0ff */
[----:B------:R2:W-:Y:S01]  /*41f90*/  LDGSTS.E [R3+0xf900], desc[UR28][R4.64], P0 ;  /* 0x0f90000004037fae */ /* 0x0005e200081a101c */
[----:B------:R-:W-:-:S03]  /*41fa0*/  IADD3.X R12, PT, PT, R12, UR7, RZ, P2, !PT ;  /* 0x000000070c0c7c10 */ /* 0x000fc600097fe4ff */
[----:B------:R-:W-:Y:S04]  /*41fb0*/  STL [R1+0x11a4], R13 ;  /* 0x0011a40d01007387 */ /* 0x000fe80000100800 */
[----:B------:R-:W-:Y:S01]  /*41fc0*/  STL [R1+0x11b0], R7 ;  /* 0x0011b00701007387 */ /* 0x000fe20000100800 */
[----:B--2---:R-:W-:-:S03]  /*41fd0*/  IMAD.MOV.U32 R4, RZ, RZ, R10 ;  /* 0x000000ffff047224 */ /* 0x004fc600078e000a */
[----:B-1----:R-:W2:Y:S04]  /*41fe0*/  LDL.LU R10, [R1+0xa50] ;  /* 0x000a5000010a7983 */ /* 0x002ea80000300800 */
[----:B------:R1:W-:Y:S04]  /*41ff0*/  STL [R1+0x11ac], R12 ;  /* 0x0011ac0c01007387 */ /* 0x0003e80000100800 */
[----:B------:R-:W3:Y:S01]  /*42000*/  LDL.LU R104, [R1+0xa4c] ;  /* 0x000a4c0001687983 */ /* 0x000ee20000300800 */
[----:B------:R-:W-:Y:S01]  /*42010*/  UISETP.GT.AND UP1, UPT, UR15, 0x3, UPT ;  /* 0x000000030f00788c */ /* 0x000fe2000bf24270 */
[----:B------:R-:W-:-:S02]  /*42020*/  MOV R5, R13 ;  /* 0x0000000d00057202 */ /* 0x000fc40000000f00 */
[----:B------:R-:W3:Y:S01]  /*42030*/  LDL.LU R15, [R1+0xab4] ;  /* 0x000ab400010f7983 */ /* 0x000ee20000300800 */
[----:B------:R-:W-:-:S03]  /*42040*/  USEL UR12, URZ, 0x4, !UP1 ;  /* 0x00000004ff0c7887 */ /* 0x000fc6000c800000 */
[----:B------:R1:W-:Y:S01]  /*42050*/  LDGSTS.E [R3+0xfa00], desc[UR28][R4.64], P0 ;  /* 0x0fa0000004037fae */ /* 0x0003e200081a101c */
[----:B------:R-:W-:Y:S01]  /*42060*/  USEL UR12, UR12, URZ, !UP0 ;  /* 0x000000ff0c0c7287 */ /* 0x000fe2000c000000 */
[----:B-1----:R-:W-:Y:S02]  /*42070*/  IMAD.MOV.U32 R4, RZ, RZ, R7 ;  /* 0x000000ffff047224 */ /* 0x002fe400078e0007 */
[----:B------:R-:W-:Y:S02]  /*42080*/  IMAD.MOV.U32 R5, RZ, RZ, R12 ;  /* 0x000000ffff057224 */ /* 0x000fe400078e000c */
[----:B------:R-:W3:Y:S04]  /*42090*/  LDL.LU R12, [R1+0xab8] ;  /* 0x000ab800010c7983 */ /* 0x000ee80000300800 */
[----:B------:R1:W-:Y:S01]  /*420a0*/  LDGSTS.E [R3+0xfb00], desc[UR28][R4.64], P0 ;  /* 0x0fb0000004037fae */ /* 0x0003e200081a101c */
[----:B------:R-:W-:-:S03]  /*420b0*/  ISETP.NE.U32.AND P0, PT, RZ, UR12, PT ;  /* 0x0000000cff007c0c */ /* 0x000fc6000bf05070 */
[----:B------:R-:W3:Y:S04]  /*420c0*/  LDL.LU R13, [R1+0xabc] ;  /* 0x000abc00010d7983 */ /* 0x000ee80000300800 */
[----:B------:R-:W3:Y:S01]  /*420d0*/  LDL.LU R7, [R1+0xac0] ;  /* 0x000ac00001077983 */ /* 0x000ee20000300800 */
[----:B-1----:R-:W-:-:S04]  /*420e0*/  LOP3.LUT R3, R6, 0x60, RZ, 0x3c, !PT ;  /* 0x0000006006037812 */ /* 0x002fc800078e3cff */
[----:B------:R-:W-:Y:S02]  /*420f0*/  IADD3 R3, PT, PT, R3, UR16, RZ ;  /* 0x0000001003037c10 */ /* 0x000fe4000fffe0ff */
[----:B----4-:R-:W-:-:S04]  /*42100*/  IADD3 R105, P1, PT, R105, UR13, RZ ;  /* 0x0000000d69697c10 */ /* 0x010fc8000ff3e0ff */
[----:B------:R-:W-:Y:S02]  /*42110*/  IADD3.X R106, PT, PT, R106, UR7, RZ, P1, !PT ;  /* 0x000000076a6a7c10 */ /* 0x000fe40008ffe4ff */
[----:B------:R-:W-:Y:S01]  /*42120*/  IADD3 R8, P1, PT, R8, UR13, RZ ;  /* 0x0000000d08087c10 */ /* 0x000fe2000ff3e0ff */
[----:B------:R-:W-:Y:S02]  /*42130*/  IMAD.MOV.U32 R4, RZ, RZ, R105 ;  /* 0x000000ffff047224 */ /* 0x000fe400078e0069 */
[----:B------:R-:W-:Y:S01]  /*42140*/  IMAD.MOV.U32 R5, RZ, RZ, R106 ;  /* 0x000000ffff057224 */ /* 0x000fe200078e006a */
[----:B------:R-:W-:Y:S01]  /*42150*/  IADD3 R9, P2, PT, R9, UR13, RZ ;  /* 0x0000000d09097c10 */ /* 0x000fe2000ff5e0ff */
[----:B------:R-:W-:Y:S04]  /*42160*/  STL [R1+0xa38], R105 ;  /* 0x000a386901007387 */ /* 0x000fe80000100800 */
[----:B------:R-:W-:Y:S04]  /*42170*/  STL [R1+0xa34], R106 ;  /* 0x000a346a01007387 */ /* 0x000fe80000100800 */
[----:B------:R1:W-:Y:S04]  /*42180*/  LDGSTS.E [R3+0xc00], desc[UR28][R4.64], P0 ;  /* 0x00c0000004037fae */ /* 0x0003e800081a101c */
[----:B------:R4:W-:Y:S01]  /*42190*/  STL [R1+0xa40], R8 ;  /* 0x000a400801007387 */ /* 0x0009e20000100800 */
[----:B-1----:R-:W-:-:S02]  /*421a0*/  MOV R4, R8 ;  /* 0x0000000800047202 */ /* 0x002fc40000000f00 */
[----:B------:R-:W-:-:S05]  /*421b0*/  IADD3.X R14, PT, PT, R14, UR7, RZ, P1, !PT ;  /* 0x000000070e0e7c10 */ /* 0x000fca0008ffe4ff */
[----:B------:R-:W-:Y:S01]  /*421c0*/  IMAD.MOV.U32 R5, RZ, RZ, R14 ;  /* 0x000000ffff057224 */ /* 0x000fe200078e000e */
[----:B------:R-:W-:Y:S01]  /*421d0*/  STL [R1+0xa3c], R14 ;  /* 0x000a3c0e01007387 */ /* 0x000fe20000100800 */
[----:B------:R-:W-:-:S03]  /*421e0*/  IADD3.X R11, PT, PT, R11, UR7, RZ, P2, !PT ;  /* 0x000000070b0b7c10 */ /* 0x000fc600097fe4ff */
[----:B------:R-:W-:Y:S04]  /*421f0*/  STL [R1+0xa48], R9 ;  /* 0x000a480901007387 */ /* 0x000fe80000100800 */
[----:B----4-:R-:W4:Y:S04]  /*42200*/  LDL.LU R8, [R1+0xac8] ;  /* 0x000ac80001087983 */ /* 0x010f280000300800 */
[----:B------:R1:W-:Y:S04]  /*42210*/  LDGSTS.E [R3+0xd00], desc[UR28][R4.64], P0 ;  /* 0x00d0000004037fae */ /* 0x0003e800081a101c */
[----:B------:R1:W-:Y:S02]  /*42220*/  STL [R1+0xa44], R11 ;  /* 0x000a440b01007387 */ /* 0x0003e40000100800 */
[----:B-1----:R-:W-:-:S02]  /*42230*/  MOV R5, R11 ;  /* 0x0000000b00057202 */ /* 0x002fc40000000f00 */
[----:B------:R-:W4:Y:S01]  /*42240*/  LDL.LU R11, [R1+0xac4] ;  /* 0x000ac400010b7983 */ /* 0x000f220000300800 */
[----:B------:R-:W-:Y:S01]  /*42250*/  IMAD.MOV.U32 R4, RZ, RZ, R9 ;  /* 0x000000ffff047224 */ /* 0x000fe200078e0009 */
[----:B--2---:R-:W-:Y:S02]  /*42260*/  IADD3 R10, P1, PT, R10, UR13, RZ ;  /* 0x0000000d0a0a7c10 */ /* 0x004fe4000ff3e0ff */
[----:B------:R-:W2:Y:S04]  /*42270*/  LDL.LU R14, [R1+0xad0] ;  /* 0x000ad000010e7983 */ /* 0x000ea80000300800 */
[----:B------:R-:W2:Y:S01]  /*42280*/  LDL.LU R9, [R1+0xb38] ;  /* 0x000b380001097983 */ /* 0x000ea20000300800 */
[----:B---3--:R-:W-:-:S03]  /*42290*/  IADD3.X R104, PT, PT, R104, UR7, RZ, P1, !PT ;  /* 0x0000000768687c10 */ /* 0x008fc60008ffe4ff */
[----:B------:R1:W-:Y:S04]  /*422a0*/  LDGSTS.E [R3+0xe00], desc[UR28][R4.64], P0 ;  /* 0x00e0000004037fae */ /* 0x0003e800081a101c */
[----:B------:R-:W-:Y:S04]  /*422b0*/  STL [R1+0xa50], R10 ;  /* 0x000a500a01007387 */ /* 0x000fe80000100800 */
[----:B------:R3:W-:Y:S01]  /*422c0*/  STL [R1+0xa4c], R104 ;  /* 0x000a4c6801007387 */ /* 0x0007e20000100800 */
[----:B-1----:R-:W-:-:S03]  /*422d0*/  IMAD.MOV.U32 R5, RZ, RZ, R104 ;  /* 0x000000ffff057224 */ /* 0x002fc600078e0068 */
[----:B---3--:R-:W3:Y:S01]  /*422e0*/  LDL.LU R104, [R1+0xacc] ;  /* 0x000acc0001687983 */ /* 0x008ee20000300800 */
[----:B------:R-:W-:Y:S01]  /*422f0*/  UISETP.GT.AND UP1, UPT, UR15, 0x7, UPT ;  /* 0x000000070f00788c */ /* 0x000fe2000bf24270 */
[----:B------:R-:W-:-:S03]  /*42300*/  IADD3 R12, P1, PT, R12, UR13, RZ ;  /* 0x0000000d0c0c7c10 */ /* 0x000fc6000ff3e0ff */
[----:B------:R-:W-:Y:S01]  /*42310*/  USEL UR12, URZ, 0x4, !UP1 ;  /* 0x00000004ff0c7887 */ /* 0x000fe2000c800000 */
[----:B------:R-:W-:Y:S01]  /*42320*/  IMAD.MOV.U32 R4, RZ, RZ, R10 ;  /* 0x000000ffff047224 */ /* 0x000fe200078e000a */
[----:B------:R-:W3:Y:S01]  /*42330*/  LDL.LU R105, [R1+0xb34] ;  /* 0x000b340001697983 */ /* 0x000ee20000300800 */
[----:B------:R-:W-:Y:S01]  /*42340*/  IADD3.X R15, PT, PT, R15, UR7, RZ, P1, !PT ;  /* 0x000000070f0f7c10 */ /* 0x000fe20008ffe4ff */
[----:B------:R-:W-:Y:S02]  /*42350*/  USEL UR12, UR12, URZ, !UP0 ;  /* 0x000000ff0c0c7287 */ /* 0x000fe4000c000000 */
[----:B------:R-:W3:Y:S04]  /*42360*/  LDL.LU R10, [R1+0xb40] ;  /* 0x000b4000010a7983 */ /* 0x000ee80000300800 */
[----:B------:R-:W3:Y:S01]  /*42370*/  LDL.LU R6, [R1+0xb48] ;  /* 0x000b480001067983 */ /* 0x000ee20000300800 */
[----:B------:R-:W-:-:S03]  /*42380*/  IADD3 R7, P2, PT, R7, UR13, RZ ;  /* 0x0000000d07077c10 */ /* 0x000fc6000ff5e0ff */
        /* <DEDUP_REMOVED lines=20> */
[----:B------:R1:W-:Y:S04]  /*424d0*/  STL [R1+0xac4], R11 ;  /* 0x000ac40b01007387 */ /* 0x0003e80000100800 */
[----:B----4-:R-:W4:Y:S01]  /*424e0*/  LDL.LU R8, [R1+0xb4c] ;  /* 0x000b4c0001087983 */ /* 0x010f220000300800 */
[----:B--2---:R-:W-:Y:S01]  /*424f0*/  IADD3 R14, P2, PT, R14, UR13, RZ ;  /* 0x0000000d0e0e7c10 */ /* 0x004fe2000ff5e0ff */
[----:B------:R-:W-:Y:S01]  /*42500*/  IMAD.MOV.U32 R5, RZ, RZ, R11 ;  /* 0x000000ffff057224 */ /* 0x000fe200078e000b */
[----:B------:R-:W-:Y:S01]  /*42510*/  IADD3 R9, P3, PT, R9, UR13, RZ ;  /* 0x0000000d09097c10 */ /* 0x000fe2000ff7e0ff */
[----:B------:R-:W2:Y:S04]  /*42520*/  LDL.LU R13, [R1+0xbb8] ;  /* 0x000bb800010d7983 */ /* 0x000ea80000300800 */
[----:B-1----:R-:W2:Y:S04]  /*42530*/  LDL.LU R11, [R1+0xbc0] ;  /* 0x000bc000010b7983 */ /* 0x002ea80000300800 */
[----:B------:R1:W-:Y:S04]  /*42540*/  STL [R1+0xad0], R14 ;  /* 0x000ad00e01007387 */ /* 0x0003e80000100800 */
[----:B------:R1:W-:Y:S01]  /*42550*/  LDGSTS.E [R3+0x1e00], desc[UR28][R4.64], P0 ;  /* 0x01e0000004037fae */ /* 0x0003e200081a101c */
[----:B---3--:R-:W-:-:S05]  /*42560*/  IADD3.X R104, PT, PT, R104, UR7, RZ, P2, !PT ;  /* 0x0000000768687c10 */ /* 0x008fca00097fe4ff */
[----:B------:R3:W-:Y:S01]  /*42570*/  STL [R1+0xacc], R104 ;  /* 0x000acc6801007387 */ /* 0x0007e20000100800 */
[----:B-1----:R-:W-:-:S03]  /*42580*/  MOV R4, R14 ;  /* 0x0000000e00047202 */ /* 0x002fc60000000f00 */
[----:B------:R1:W-:Y:S04]  /*42590*/  STL [R1+0xb38], R9 ;  /* 0x000b380901007387 */ /* 0x0003e80000100800 */
[----:B------:R-:W2:Y:S01]  /*425a0*/  LDL.LU R14, [R1+0xbb4] ;  /* 0x000bb400010e7983 */ /* 0x000ea20000300800 */
[----:B------:R-:W-:-:S04]  /*425b0*/  UISETP.GT.AND UP1, UPT, UR15, 0xb, UPT ;  /* 0x0000000b0f00788c */ /* 0x000fc8000bf24270 */
[----:B------:R-:W-:-:S04]  /*425c0*/  USEL UR12, URZ, 0x4, !UP1 ;  /* 0x00000004ff0c7887 */ /* 0x000fc8000c800000 */
[----:B------:R-:W-:Y:S01]  /*425d0*/  USEL UR12, UR12, URZ, !UP0 ;  /* 0x000000ff0c0c7287 */ /* 0x000fe2000c000000 */
[----:B------:R-:W-:Y:S01]  /*425e0*/  IMAD.MOV.U32 R5, RZ, RZ, R104 ;  /* 0x000000ffff057224 */ /* 0x000fe200078e0068 */
[----:B------:R-:W-:-:S04]  /*425f0*/  IADD3.X R105, PT, PT, R105, UR7, RZ, P3, !PT ;  /* 0x0000000769697c10 */ /* 0x000fc80009ffe4ff */
[----:B------:R-:W-:Y:S01]  /*42600*/  ISETP.NE.U32.AND P1, PT, RZ, UR12, PT ;  /* 0x0000000cff007c0c */ /* 0x000fe2000bf25070 */
[----:B------:R1:W-:Y:S01]  /*42610*/  LDGSTS.E [R3+0x1f00], desc[UR28][R4.64], P0 ;  /* 0x01f0000004037fae */ /* 0x0003e200081a101c */
[----:B------:R-:W-:Y:S02]  /*42620*/  IADD3 R10, P0, PT, R10, UR13, RZ ;  /* 0x0000000d0a0a7c10 */ /* 0x000fe4000ff1e0ff */
[----:B------:R-:W-:Y:S01]  /*42630*/  IADD3 R6, P2, PT, R6, UR13, RZ ;  /* 0x0000000d06067c10 */ /* 0x000fe2000ff5e0ff */
[----:B------:R-:W-:Y:S04]  /*42640*/  STL [R1+0xb34], R105 ;  /* 0x000b346901007387 */ /* 0x000fe80000100800 */
[----:B---3--:R-:W3:Y:S01]  /*42650*/  LDL.LU R104, [R1+0xbbc] ;  /* 0x000bbc0001687983 */ /* 0x008ee20000300800 */
[----:B------:R-:W-:Y:S01]  /*42660*/  IADD3.X R15, PT, PT, R15, UR7, RZ, P0, !PT ;  /* 0x000000070f0f7c10 */ /* 0x000fe200087fe4ff */
[----:B-1----:R-:W-:Y:S01]  /*42670*/  IMAD.MOV.U32 R4, RZ, RZ, R9 ;  /* 0x000000ffff047224 */ /* 0x002fe200078e0009 */
[----:B------:R-:W-:Y:S01]  /*42680*/  MOV R5, R105 ;  /* 0x0000006900057202 */ /* 0x000fe20000000f00 */
[----:B------:R-:W3:Y:S04]  /*42690*/  LDL.LU R9, [R1+0xbc8] ;  /* 0x000bc80001097983 */ /* 0x000ee80000300800 */
        /* <DEDUP_REMOVED lines=15> */
[----:B------:R1:W-:Y:S04]  /*42790*/  STL [R1+0xb50], R7 ;  /* 0x000b500701007387 */ /* 0x0003e80000100800 */
[----:B------:R1:W-:Y:S02]  /*427a0*/  LDGSTS.E [R3+0x2e00], desc[UR28][R4.64], P1 ;  /* 0x02e0000004037fae */ /* 0x0003e400089a101c */
[----:B-1----:R-:W-:Y:S01]  /*427b0*/  IMAD.MOV.U32 R4, RZ, RZ, R7 ;  /* 0x000000ffff047224 */ /* 0x002fe200078e0007 */
[----:B----4-:R-:W-:-:S05]  /*427c0*/  IADD3.X R8, PT, PT, R8, UR7, RZ, P0, !PT ;  /* 0x0000000708087c10 */ /* 0x010fca00087fe4ff */
[----:B------:R1:W-:Y:S04]  /*427d0*/  STL [R1+0xb4c], R8 ;  /* 0x000b4c0801007387 */ /* 0x0003e80000100800 */
[----:B------:R-:W4:Y:S01]  /*427e0*/  LDL.LU R105, [R1+0xbcc] ;  /* 0x000bcc0001697983 */ /* 0x000f220000300800 */
[----:B------:R-:W-:-:S03]  /*427f0*/  MOV R5, R8 ;  /* 0x0000000800057202 */ /* 0x000fc60000000f00 */
[----:B------:R-:W4:Y:S04]  /*42800*/  LDL.LU R15, [R1+0xc34] ;  /* 0x000c3400010f7983 */ /* 0x000f280000300800 */
[----:B------:R2:W-:Y:S02]  /*42810*/  LDGSTS.E [R3+0x2f00], desc[UR28][R4.64], P1 ;  /* 0x02f0000004037fae */ /* 0x0005e400089a101c */
[----:B--2---:R-:W-:Y:S02]  /*42820*/  IADD3 R13, P1, PT, R13, UR13, RZ ;  /* 0x0000000d0d0d7c10 */ /* 0x004fe4000ff3e0ff */
[----:B------:R-:W-:Y:S01]  /*42830*/  IADD3 R11, P2, PT, R11, UR13, RZ ;  /* 0x0000000d0b0b7c10 */ /* 0x000fe2000ff5e0ff */
[----:B------:R-:W2:Y:S04]  /*42840*/  LDL.LU R7, [R1+0xc40] ;  /* 0x000c400001077983 */ /* 0x000ea80000300800 */
[----:B-1----:R-:W2:Y:S04]  /*42850*/  LDL.LU R8, [R1+0xc48] ;  /* 0x000c480001087983 */ /* 0x002ea80000300800 */
[----:B------:R-:W-:Y:S01]  /*42860*/  STL [R1+0xbb8], R13 ;  /* 0x000bb80d01007387 */ /* 0x000fe20000100800 */
[----:B------:R-:W-:-:S05]  /*42870*/  IADD3.X R14, PT, PT, R14, UR7, RZ, P1, !PT ;  /* 0x000000070e0e7c10 */ /* 0x000fca0008ffe4ff */
[----:B------:R1:W-:Y:S01]  /*42880*/  STL [R1+0xbb4], R14 ;  /* 0x000bb40e01007387 */ /* 0x0003e20000100800 */
[----:B------:R-:W-:-:S03]  /*42890*/  IMAD.MOV.U32 R5, RZ, RZ, R14 ;  /* 0x000000ffff057224 */ /* 0x000fc600078e000e */
[----:B------:R3:W-:Y:S04]  /*428a0*/  STL [R1+0xbc0], R11 ;  /* 0x000bc00b01007387 */ /* 0x0007e80000100800 */
[----:B-1----:R-:W2:Y:S01]  /*428b0*/  LDL.LU R14, [R1+0xc3c] ;  /* 0x000c3c00010e7983 */ /* 0x002ea20000300800 */
[----:B------:R-:W-:-:S04]  /*428c0*/  UISETP.GT.AND UP1, UPT, UR15, 0xf, UPT ;  /* 0x0000000f0f00788c */ /* 0x000fc8000bf24270 */
[----:B------:R-:W-:-:S04]  /*428d0*/  USEL UR12, URZ, 0x4, !UP1 ;  /* 0x00000004ff0c7887 */ /* 0x000fc8000c800000 */
[----:B------:R-:W-:-:S06]  /*428e0*/  USEL UR12, UR12, URZ, !UP0 ;  /* 0x000000ff0c0c7287 */ /* 0x000fcc000c000000 */
[----:B------:R-:W-:Y:S01]  /*428f0*/  ISETP.NE.U32.AND P0, PT, RZ, UR12, PT ;  /* 0x0000000cff007c0c */ /* 0x000fe2000bf05070 */
[----:B------:R-:W-:Y:S01]  /*42900*/  IMAD.MOV.U32 R4, RZ, RZ, R13 ;  /* 0x000000ffff047224 */ /* 0x000fe200078e000d */
[----:B---3--:R-:W-:Y:S02]  /*42910*/  IADD3.X R104, PT, PT, R104, UR7, RZ, P2, !PT ;  /* 0x0000000768687c10 */ /* 0x008fe400097fe4ff */
[----:B------:R-:W-:-:S03]  /*42920*/  IADD3 R9, P1, PT, R9, UR13, RZ ;  /* 0x0000000d09097c10 */ /* 0x000fc6000ff3e0ff */
[----:B------:R-:W-:Y:S04]  /*42930*/  STL [R1+0xbbc], R104 ;  /* 0x000bbc6801007387 */ /* 0x000fe80000100800 */
[----:B------:R-:W3:Y:S04]  /*42940*/  LDL.LU R13, [R1+0xc44] ;  /* 0x000c4400010d7983 */ /* 0x000ee80000300800 */
[----:B------:R1:W-:Y:S01]  /*42950*/  LDGSTS.E [R3+0x3c00], desc[UR28][R4.64], P0 ;  /* 0x03c0000004037fae */ /* 0x0003e200081a101c */
[----:B------:R-:W-:-:S03]  /*42960*/  IADD3.X R10, PT, PT, R10, UR7, RZ, P1, !PT ;  /* 0x000000070a0a7c10 */ /* 0x000fc60008ffe4ff */
[----:B------:R1:W-:Y:S02]  /*42970*/  STL [R1+0xbc8], R9 ;  /* 0x000bc80901007387 */ /* 0x0003e40000100800 */
[----:B-1----:R-:W-:Y:S01]  /*42980*/  MOV R4, R11 ;  /* 0x0000000b00047202 */ /* 0x002fe20000000f00 */
[----:B------:R-:W-:Y:S01]  /*42990*/  IMAD.MOV.U32 R5, RZ, RZ, R104 ;  /* 0x000000ffff057224 */ /* 0x000fe200078e0068 */
[----:B------:R1:W-:Y:S04]  /*429a0*/  STL [R1+0xbc4], R10 ;  /* 0x000bc40a01007387 */ /* 0x0003e80000100800 */
[----:B------:R1:W-:Y:S04]  /*429b0*/  LDGSTS.E [R3+0x3d00], desc[UR28][R4.64], P0 ;  /* 0x03d0000004037fae */ /* 0x0003e800081a101c */
[----:B------:R-:W3:Y:S01]  /*429c0*/  LDL.LU R11, [R1+0xc4c] ;  /* 0x000c4c00010b7983 */ /* 0x000ee20000300800 */
[----:B-1----:R-:W-:-:S03]  /*429d0*/  IMAD.MOV.U32 R4, RZ, RZ, R9 ;  /* 0x000000ffff047224 */ /* 0x002fc600078e0009 */
[----:B------:R-:W3:Y:S01]  /*429e0*/  LDL.LU R9, [R1+0xc50] ;  /* 0x000c500001097983 */ /* 0x000ee20000300800 */
[----:B------:R-:W-:Y:S02]  /*429f0*/  IADD3 R12, P2, PT, R12, UR13, RZ ;  /* 0x0000000d0c0c7c10 */ /* 0x000fe4000ff5e0ff */
[----:B------:R-:W-:Y:S02]  /*42a00*/  MOV R5, R10 ;  /* 0x0000000a00057202 */ /* 0x000fe40000000f00 */
[----:B------:R-:W-:Y:S01]  /*42a10*/  IADD3 R6, P3, PT, R6, UR13, RZ ;  /* 0x0000000d06067c10 */ /* 0x000fe2000ff7e0ff */
[----:B------:R-:W3:Y:S04]  /*42a20*/  LDL.LU R10, [R1+0xcb8] ;  /* 0x000cb800010a7983 */ /* 0x000ee80000300800 */
[----:B------:R-:W3:Y:S04]  /*42a30*/  LDL.LU R104, [R1+0xcc0] ;  /* 0x000cc00001687983 */ /* 0x000ee80000300800 */
[----:B------:R1:W-:Y:S04]  /*42a40*/  STL [R1+0xbd0], R12 ;  /* 0x000bd00c01007387 */ /* 0x0003e80000100800 */
[----:B------:R1:W-:Y:S01]  /*42a50*/  LDGSTS.E [R3+0x3e00], desc[UR28][R4.64], P0 ;  /* 0x03e0000004037fae */ /* 0x0003e200081a101c */
[----:B------:R-:W-:Y:S01]  /*42a60*/  UISETP.GT.AND UP1, UPT, UR15, 0x13, UPT ;  /* 0x000000130f00788c */ /* 0x000fe2000bf24270 */
[----:B-1----:R-:W-:-:S03]  /*42a70*/  IMAD.MOV.U32 R4, RZ, RZ, R12 ;  /* 0x000000ffff047224 */ /* 0x002fc600078e000c */
[----:B------:R-:W-:-:S04]  /*42a80*/  USEL UR12, URZ, 0x4, !UP1 ;  /* 0x00000004ff0c7887 */ /* 0x000fc8000c800000 */
[----:B------:R-:W-:-:S06]  /*42a90*/  USEL UR12, UR12, URZ, !UP0 ;  /* 0x000000ff0c0c7287 */ /* 0x000fcc000c000000 */
[----:B------:R-:W-:Y:S02]  /*42aa0*/  ISETP.NE.U32.AND P1, PT, RZ, UR12, PT ;  /* 0x0000000cff007c0c */ /* 0x000fe4000bf25070 */
[----:B----4-:R-:W-:-:S05]  /*42ab0*/  IADD3.X R105, PT, PT, R105, UR7, RZ, P2, !PT ;  /* 0x0000000769697c10 */ /* 0x010fca00097fe4ff */
[----:B------:R1:W-:Y:S04]  /*42ac0*/  STL [R1+0xbcc], R105 ;  /* 0x000bcc6901007387 */ /* 0x0003e80000100800 */
[----:B------:R4:W-:Y:S04]  /*42ad0*/  STL [R1+0xc38], R6 ;  /* 0x000c380601007387 */ /* 0x0009e80000100800 */
[----:B------:R-:W3:Y:S01]  /*42ae0*/  LDL.LU R12, [R1+0xcb4] ;  /* 0x000cb400010c7983 */ /* 0x000ee20000300800 */
[----:B------:R-:W-:Y:S01]  /*42af0*/  IADD3.X R15, PT, PT, R15, UR7, RZ, P3, !PT ;  /* 0x000000070f0f7c10 */ /* 0x000fe20009ffe4ff */
[----:B------:R-:W-:-:S04]  /*42b00*/  IMAD.MOV.U32 R5, RZ, RZ, R105 ;  /* 0x000000ffff057224 */ /* 0x000fc800078e0069 */
[----:B------:R-:W-:Y:S04]  /*42b10*/  STL [R1+0xc34], R15 ;  /* 0x000c340f01007387 */ /* 0x000fe80000100800 */
[----:B-1----:R-:W3:Y:S04]  /*42b20*/  LDL.LU R105, [R1+0xcbc] ;  /* 0x000cbc0001697983 */ /* 0x002ee80000300800 */
[----:B------:R1:W-:Y:S01]  /*42b30*/  LDGSTS.E [R3+0x3f00], desc[UR28][R4.64], P0 ;  /* 0x03f0000004037fae */ /* 0x0003e200081a101c */
[----:B--2---:R-:W-:Y:S02]  /*42b40*/  IADD3 R7, P0, PT, R7, UR13, RZ ;  /* 0x0000000d07077c10 */ /* 0x004fe4000ff1e0ff */
[----:B------:R-:W-:-:S02]  /*42b50*/  IADD3 R8, P2, PT, R8, UR13, RZ ;  /* 0x0000000d08087c10 */ /* 0x000fc4000ff5e0ff */
[----:B-1----:R-:W-:Y:S01]  /*42b60*/  MOV R4, R6 ;  /* 0x0000000600047202 */ /* 0x002fe20000000f00 */
[----:B------:R-:W-:Y:S01]  /*42b70*/  IMAD.MOV.U32 R5, RZ, RZ, R15 ;  /* 0x000000ffff057224 */ /* 0x000fe200078e000f */
[----:B------:R-:W-:Y:S01]  /*42b80*/  IADD3.X R14, PT, PT, R14, UR7, RZ, P0, !PT ;  /* 0x000000070e0e7c10 */ /* 0x000fe200087fe4ff */
[----:B----4-:R-:W2:Y:S04]  /*42b90*/  LDL.LU R6, [R1+0xcc8] ;  /* 0x000cc80001067983 */ /* 0x010ea80000300800 */
[----:B------:R1:W-:Y:S04]  /*42ba0*/  STL [R1+0xc40], R7 ;  /* 0x000c400701007387 */ /* 0x0003e80000100800 */
[----:B------:R4:W-:Y:S04]  /*42bb0*/  LDGSTS.E [R3+0x4c00], desc[UR28][R4.64], P1 ;  /* 0x04c0000004037fae */ /* 0x0009e800089a101c */
[----:B------:R1:W-:Y:S04]  /*42bc0*/  STL [R1+0xc3c], R14 ;  /* 0x000c3c0e01007387 */ /* 0x0003e80000100800 */
[----:B------:R-:W-:Y:S01]  /*42bd0*/  STL [R1+0xc48], R8 ;  /* 0x000c480801007387 */ /* 0x000fe20000100800 */
[----:B----4-:R-:W-:-:S03]  /*42be0*/  IMAD.MOV.U32 R4, RZ, RZ, R7 ;  /* 0x000000ffff047224 */ /* 0x010fc600078e0007 */
[----:B-1----:R-:W4:Y:S01]  /*42bf0*/  LDL.LU R7, [R1+0xcc4] ;  /* 0x000cc40001077983 */ /* 0x002f220000300800 */
[----:B------:R-:W-:Y:S02]  /*42c00*/  MOV R5, R14 ;  /* 0x0000000e00057202 */ /* 0x000fe40000000f00 */
[----:B---3--:R-:W-:-:S03]  /*42c10*/  IADD3.X R13, PT, PT, R13, UR7, RZ, P2, !PT ;  /* 0x000000070d0d7c10 */ /* 0x008fc600097fe4ff */
[----:B------:R1:W-:Y:S04]  /*42c20*/  LDGSTS.E [R3+0x4d00], desc[UR28][R4.64], P1 ;  /* 0x04d0000004037fae */ /* 0x0003e800089a101c */
[----:B------:R3:W-:Y:S04]  /*42c30*/  STL [R1+0xc44], R13 ;  /* 0x000c440d01007387 */ /* 0x0007e80000100800 */
[----:B------:R-:W4:Y:S01]  /*42c40*/  LDL.LU R15, [R1+0xccc] ;  /* 0x000ccc00010f7983 */ /* 0x000f220000300800 */
[----:B-1----:R-:W-:-:S03]  /*42c50*/  IMAD.MOV.U32 R4, RZ, RZ, R8 ;  /* 0x000000ffff047224 */ /* 0x002fc600078e0008 */
[----:B------:R-:W4:Y:S01]  /*42c60*/  LDL.LU R14, [R1+0xcd0] ;  /* 0x000cd000010e7983 */ /* 0x000f220000300800 */
[----:B------:R-:W-:-:S03]  /*42c70*/  IMAD.MOV.U32 R5, RZ, RZ, R13 ;  /* 0x000000ffff057224 */ /* 0x000fc600078e000d */
[----:B---3--:R-:W3:Y:S04]  /*42c80*/  LDL.LU R13, [R1+0xd34] ;  /* 0x000d3400010d7983 */ /* 0x008ee80000300800 */
[----:B------:R1:W-:Y:S04]  /*42c90*/  LDGSTS.E [R3+0x4e00], desc[UR28][R4.64], P1 ;  /* 0x04e0000004037fae */ /* 0x0003e800089a101c */
[----:B------:R-:W3:Y:S01]  /*42ca0*/  LDL.LU R8, [R1+0xd38] ;  /* 0x000d380001087983 */ /* 0x000ee20000300800 */
[----:B------:R-:W-:-:S04]  /*42cb0*/  IADD3 R9, P0, PT, R9, UR13, RZ ;  /* 0x0000000d09097c10 */ /* 0x000fc8000ff1e0ff */
[----:B------:R-:W-:Y:S02]  /*42cc0*/  IADD3.X R11, PT, PT, R11, UR7, RZ, P0, !PT ;  /* 0x000000070b0b7c10 */ /* 0x000fe400087fe4ff */
[----:B-1----:R-:W-:-:S03]  /*42cd0*/  MOV R4, R9 ;  /* 0x0000000900047202 */ /* 0x002fc60000000f00 */
[----:B------:R-:W-:-:S05]  /*42ce0*/  IMAD.MOV.U32 R5, RZ, RZ, R11 ;  /* 0x000000ffff057224 */ /* 0x000fca00078e000b */
[----:B------:R1:W-:Y:S01]  /*42cf0*/  LDGSTS.E [R3+0x4f00], desc[UR28][R4.64], P1 ;  /* 0x04f0000004037fae */ /* 0x0003e200089a101c */
[----:B------:R-:W-:Y:S02]  /*42d00*/  IADD3 R10, P1, PT, R10, UR13, RZ ;  /* 0x0000000d0a0a7c10 */ /* 0x000fe4000ff3e0ff */
[----:B------:R-:W-:Y:S01]  /*42d10*/  IADD3 R104, P2, PT, R104, UR13, RZ ;  /* 0x0000000d68687c10 */ /* 0x000fe2000ff5e0ff */
[----:B------:R-:W-:Y:S01]  /*42d20*/  STL [R1+0xc50], R9 ;  /* 0x000c500901007387 */ /* 0x000fe20000100800 */
[----:B------:R-:W-:-:S03]  /*42d30*/  UISETP.GT.AND UP1, UPT, UR15, 0x17, UPT ;  /* 0x000000170f00788c */ /* 0x000fc6000bf24270 */
[----:B------:R1:W-:Y:S01]  /*42d40*/  STL [R1+0xc4c], R11 ;  /* 0x000c4c0b01007387 */ /* 0x0003e20000100800 */
[----:B------:R-:W-:-:S03]  /*42d50*/  USEL UR12, URZ, 0x4, !UP1 ;  /* 0x00000004ff0c7887 */ /* 0x000fc6000c800000 */
[----:B-1----:R-:W3:Y:S04]  /*42d60*/  LDL.LU R11, [R1+0xd40] ;  /* 0x000d4000010b7983 */ /* 0x002ee80000300800 */
[----:B------:R-:W3:Y:S04]  /*42d70*/  LDL.LU R9, [R1+0xd48] ;  /* 0x000d480001097983 */ /* 0x000ee80000300800 */
[----:B------:R-:W-:Y:S01]  /*42d80*/  STL [R1+0xcb8], R10 ;  /* 0x000cb80a01007387 */ /* 0x000fe20000100800 */
[----:B------:R-:W-:Y:S01]  /*42d90*/  USEL UR12, UR12, URZ, !UP0 ;  /* 0x000000ff0c0c7287 */ /* 0x000fe2000c000000 */
[----:B------:R-:W-:-:S05]  /*42da0*/  IMAD.MOV.U32 R4, RZ, RZ, R10 ;  /* 0x000000ffff047224 */ /* 0x000fca00078e000a */
[----:B------:R-:W-:Y:S02]  /*42db0*/  ISETP.NE.U32.AND P0, PT, RZ, UR12, PT ;  /* 0x0000000cff007c0c */ /* 0x000fe4000bf05070 */
[----:B------:R-:W-:-:S04]  /*42dc0*/  IADD3.X R12, PT, PT, R12, UR7, RZ, P1, !PT ;  /* 0x000000070c0c7c10 */ /* 0x000fc80008ffe4ff */
[----:B------:R-:W-:Y:S01]  /*42dd0*/  MOV R5, R12 ;  /* 0x0000000c00057202 */ /* 0x000fe20000000f00 */
[----:B------:R1:W-:Y:S04]  /*42de0*/  STL [R1+0xcb4], R12 ;  /* 0x000cb40c01007387 */ /* 0x0003e80000100800 */
[----:B------:R-:W-:Y:S01]  /*42df0*/  STL [R1+0xcc0], R104 ;  /* 0x000cc06801007387 */ /* 0x000fe20000100800 */
[----:B------:R-:W-:-:S03]  /*42e00*/  IADD3.X R105, PT, PT, R105, UR7, RZ, P2, !PT ;  /* 0x0000000769697c10 */ /* 0x000fc600097fe4ff */
[----:B------:R2:W-:Y:S04]  /*42e10*/  LDGSTS.E [R3+0x5c00], desc[UR28][R4.64], P0 ;  /* 0x05c0000004037fae */ /* 0x0005e800081a101c */
[----:B-1----:R-:W3:Y:S04]  /*42e20*/  LDL.LU R12, [R1+0xd3c] ;  /* 0x000d3c00010c7983 */ /* 0x002ee80000300800 */
[----:B------:R-:W-:Y:S04]  /*42e30*/  STL [R1+0xcbc], R105 ;  /* 0x000cbc6901007387 */ /* 0x000fe80000100800 */
[----:B------:R-:W3:Y:S01]  /*42e40*/  LDL.LU R10, [R1+0xd44] ;  /* 0x000d4400010a7983 */ /* 0x000ee20000300800 */
[----:B--2---:R-:W-:Y:S01]  /*42e50*/  IMAD.MOV.U32 R4, RZ, RZ, R104 ;  /* 0x000000ffff047224 */ /* 0x004fe200078e0068 */
[----:B------:R-:W-:Y:S01]  /*42e60*/  IADD3 R6, P1, PT, R6, UR13, RZ ;  /* 0x0000000d06067c10 */ /* 0x000fe2000ff3e0ff */
[----:B------:R-:W-:-:S04]  /*42e70*/  IMAD.MOV.U32 R5, RZ, RZ, R105 ;  /* 0x000000ffff057224 */ /* 0x000fc800078e0069 */
[----:B------:R-:W-:Y:S04]  /*42e80*/  STL [R1+0xcc8], R6 ;  /* 0x000cc80601007387 */ /* 0x000fe80000100800 */
[----:B------:R1:W-:Y:S01]  /*42e90*/  LDGSTS.E [R3+0x5d00], desc[UR28][R4.64], P0 ;  /* 0x05d0000004037fae */ /* 0x0003e200081a101c */
[----:B----4-:R-:W-:Y:S02]  /*42ea0*/  IADD3.X R7, PT, PT, R7, UR7, RZ, P1, !PT ;  /* 0x0000000707077c10 */ /* 0x010fe40008ffe4ff */
[----:B-1----:R-:W-:-:S03]  /*42eb0*/  MOV R4, R6 ;  /* 0x0000000600047202 */ /* 0x002fc60000000f00 */
[----:B------:R1:W-:Y:S01]  /*42ec0*/  STL [R1+0xcc4], R7 ;  /* 0x000cc40701007387 */ /* 0x0003e20000100800 */
[----:B------:R-:W-:Y:S01]  /*42ed0*/  IMAD.MOV.U32 R5, RZ, RZ, R7 ;  /* 0x000000ffff057224 */ /* 0x000fe200078e0007 */
[----:B------:R-:W-:Y:S02]  /*42ee0*/  UISETP.GT.AND UP1, UPT, UR15, 0x1b, UPT ;  /* 0x0000001b0f00788c */ /* 0x000fe4000bf24270 */
[----:B-1----:R-:W2:Y:S04]  /*42ef0*/  LDL.LU R7, [R1+0xd4c] ;  /* 0x000d4c0001077983 */ /* 0x002ea80000300800 */
[----:B------:R-:W4:Y:S01]  /*42f00*/  LDL.LU R6, [R1+0xd50] ;  /* 0x000d500001067983 */ /* 0x000f220000300800 */
[----:B------:R-:W-:Y:S01]  /*42f10*/  IADD3 R14, P2, PT, R14, UR13, RZ ;  /* 0x0000000d0e0e7c10 */ /* 0x000fe2000ff5e0ff */
[----:B------:R-:W-:-:S02]  /*42f20*/  USEL UR12, URZ, 0x4, !UP1 ;  /* 0x00000004ff0c7887 */ /* 0x000fc4000c800000 */
[----:B------:R1:W-:Y:S01]  /*42f30*/  LDGSTS.E [R3+0x5e00], desc[UR28][R4.64], P0 ;  /* 0x05e0000004037fae */ /* 0x0003e200081a101c */
[----:B------:R-:W-:Y:S01]  /*42f40*/  IADD3.X R15, PT, PT, R15, UR7, RZ, P2, !PT ;  /* 0x000000070f0f7c10 */ /* 0x000fe200097fe4ff */
[----:B------:R-:W-:Y:S02]  /*42f50*/  USEL UR12, UR12, URZ, !UP0 ;  /* 0x000000ff0c0c7287 */ /* 0x000fe4000c000000 */
[----:B------:R-:W-:Y:S01]  /*42f60*/  STL [R1+0xcd0], R14 ;  /* 0x000cd00e01007387 */ /* 0x000fe20000100800 */
[----:B---3--:R-:W-:-:S03]  /*42f70*/  IADD3 R8, P3, PT, R8, UR13, RZ ;  /* 0x0000000d08087c10 */ /* 0x008fc6000ff7e0ff */
[----:B------:R-:W-:Y:S01]  /*42f80*/  STL [R1+0xccc], R15 ;  /* 0x000ccc0f01007387 */ /* 0x000fe20000100800 */
[----:B------:R-:W-:Y:S01]  /*42f90*/  IADD3.X R13, PT, PT, R13, UR7, RZ, P3, !PT ;  /* 0x000000070d0d7c10 */ /* 0x000fe20009ffe4ff */
[----:B-1----:R-:W-:Y:S01]  /*42fa0*/  IMAD.MOV.U32 R4, RZ, RZ, R14 ;  /* 0x000000ffff047224 */ /* 0x002fe200078e000e */
[----:B------:R-:W-:Y:S01]  /*42fb0*/  MOV R5, R15 ;  /* 0x0000000f00057202 */ /* 0x000fe20000000f00 */
[----:B------:R1:W-:Y:S01]  /*42fc0*/  STL [R1+0xd38], R8 ;  /* 0x000d380801007387 */ /* 0x0003e20000100800 */
[----:B------:R-:W-:-:S03]  /*42fd0*/  ISETP.NE.U32.AND P1, PT, RZ, UR12, PT ;  /* 0x0000000cff007c0c */ /* 0x000fc6000bf25070 */
[----:B------:R-:W3:Y:S04]  /*42fe0*/  LDL.LU R106, [R1+0xdb8] ;  /* 0x000db800016a7983 */ /* 0x000ee80000300800 */
[----:B------:R-:W-:Y:S04]  /*42ff0*/  STL [R1+0xd34], R13 ;  /* 0x000d340d01007387 */ /* 0x000fe80000100800 */
[----:B------:R-:W3:Y:S04]  /*43000*/  LDL.LU R104, [R1+0xdc0] ;  /* 0x000dc00001687983 */ /* 0x000ee80000300800 */
[----:B------:R1:W-:Y:S04]  /*43010*/  LDGSTS.E [R3+0x5f00], desc[UR28][R4.64], P0 ;  /* 0x05f0000004037fae */ /* 0x0003e800081a101c */
[----:B------:R-:W3:Y:S04]  /*43020*/  LDL.LU R144, [R1+0xdb4] ;  /* 0x000db40001907983 */ /* 0x000ee80000300800 */
[----:B------:R-:W3:Y:S01]  /*43030*/  LDL.LU R105, [R1+0xdbc] ;  /* 0x000dbc0001697983 */ /* 0x000ee20000300800 */
[----:B-1----:R-:W-:-:S02]  /*43040*/  IMAD.MOV.U32 R4, RZ, RZ, R8 ;  /* 0x000000ffff047224 */ /* 0x002fc400078e0008 */
[----:B------:R-:W-:Y:S01]  /*43050*/  IMAD.MOV.U32 R5, RZ, RZ, R13 ;  /* 0x000000ffff057224 */ /* 0x000fe200078e000d */
[----:B------:R-:W3:Y:S01]  /*43060*/  LDL.LU R8, [R1+0xdc8] ;  /* 0x000dc80001087983 */ /* 0x000ee20000300800 */
[----:B------:R-:W-:-:S03]  /*43070*/  IADD3 R11, P0, PT, R11, UR13, RZ ;  /* 0x0000000d0b0b7c10 */ /* 0x000fc6000ff1e0ff */
[----:B------:R1:W-:Y:S01]  /*43080*/  LDGSTS.E [R3+0x6c00], desc[UR28][R4.64], P1 ;  /* 0x06c0000004037fae */ /* 0x0003e200089a101c */
[----:B------:R-:W-:-:S03]  /*43090*/  IADD3 R9, P2, PT, R9, UR13, RZ ;  /* 0x0000000d09097c10 */ /* 0x000fc6000ff5e0ff */
[----:B------:R1:W-:Y:S02]  /*430a0*/  STL [R1+0xd40], R11 ;  /* 0x000d400b01007387 */ /* 0x0003e40000100800 */
[----:B-1----:R-:W-:Y:S02]  /*430b0*/  MOV R4, R11 ;  /* 0x0000000b00047202 */ /* 0x002fe40000000f00 */
[----:B------:R-:W-:-:S05]  /*430c0*/  IADD3.X R12, PT, PT, R12, UR7, RZ, P0, !PT ;  /* 0x000000070c0c7c10 */ /* 0x000fca00087fe4ff */
[----:B------:R-:W-:Y:S04]  /*430d0*/  STL [R1+0xd3c], R12 ;  /* 0x000d3c0c01007387 */ /* 0x000fe80000100800 */
[----:B------:R1:W-:Y:S01]  /*430e0*/  STL [R1+0xd48], R9 ;  /* 0x000d480901007387 */ /* 0x0003e20000100800 */
[----:B------:R-:W-:-:S03]  /*430f0*/  IADD3.X R10, PT, PT, R10, UR7, RZ, P2, !PT ;  /* 0x000000070a0a7c10 */ /* 0x000fc600097fe4ff */
[----:B------:R-:W3:Y:S01]  /*43100*/  LDL.LU R11, [R1+0xdc4] ;  /* 0x000dc400010b7983 */ /* 0x000ee20000300800 */
[----:B------:R-:W-:-:S03]  /*43110*/  IMAD.MOV.U32 R5, RZ, RZ, R12 ;  /* 0x000000ffff057224 */ /* 0x000fc600078e000c */
[----:B------:R1:W-:Y:S04]  /*43120*/  STL [R1+0xd44], R10 ;  /* 0x000d440a01007387 */ /* 0x0003e80000100800 */
[----:B------:R1:W-:Y:S04]  /*43130*/  LDGSTS.E [R3+0x6d00], desc[UR28][R4.64], P1 ;  /* 0x06d0000004037fae */ /* 0x0003e800089a101c */
[----:B------:R-:W3:Y:S01]  /*43140*/  LDL.LU R15, [R1+0xdcc] ;  /* 0x000dcc00010f7983 */ /* 0x000ee20000300800 */
[----:B-1----:R-:W-:-:S03]  /*43150*/  IMAD.MOV.U32 R4, RZ, RZ, R9 ;  /* 0x000000ffff047224 */ /* 0x002fc600078e0009 */
[----:B------:R-:W3:Y:S01]  /*43160*/  LDL.LU R9, [R1+0xdd0] ;  /* 0x000dd00001097983 */ /* 0x000ee20000300800 */
[----:B------:R-:W-:-:S03]  /*43170*/  MOV R5, R10 ;  /* 0x0000000a00057202 */ /* 0x000fc60000000f00 */
[----:B------:R-:W3:Y:S04]  /*43180*/  LDL.LU R14, [R1+0xe34] ;  /* 0x000e3400010e7983 */ /* 0x000ee80000300800 */
[----:B------:R-:W3:Y:S04]  /*43190*/  LDL.LU R10, [R1+0xe38] ;  /* 0x000e3800010a7983 */ /* 0x000ee80000300800 */
[----:B------:R1:W-:Y:S01]  /*431a0*/  LDGSTS.E [R3+0x6e00], desc[UR28][R4.64], P1 ;  /* 0x06e0000004037fae */ /* 0x0003e200089a101c */
[----:B----4-:R-:W-:-:S04]  /*431b0*/  IADD3 R6, P0, PT, R6, UR13, RZ ;  /* 0x0000000d06067c10 */ /* 0x010fc8000ff1e0ff */
[----:B--2---:R-:W-:Y:S01]  /*431c0*/  IADD3.X R7, PT, PT, R7, UR7, RZ, P0, !PT ;  /* 0x0000000707077c10 */ /* 0x004fe200087fe4ff */
[----:B------:R-:W-:Y:S04]  /*431d0*/  STL [R1+0xd50], R6 ;  /* 0x000d500601007387 */ /* 0x000fe80000100800 */
[----:B------:R2:W-:Y:S01]  /*431e0*/  STL [R1+0xd4c], R7 ;  /* 0x000d4c0701007387 */ /* 0x0005e20000100800 */
[----:B-1----:R-:W-:-:S03]  /*431f0*/  IMAD.MOV.U32 R5, RZ, RZ, R7 ;  /* 0x000000ffff057224 */ /* 0x002fc600078e0007 */
[----:B------:R-:W4:Y:S01]  /*43200*/  LDL.LU R13, [R1+0xe3c] ;  /* 0x000e3c00010d7983 */ /* 0x000f220000300800 */
[----:B------:R-:W-:-:S03]  /*43210*/  IMAD.MOV.U32 R4, RZ, RZ, R6 ;  /* 0x000000ffff047224 */ /* 0x000fc600078e0006 */
[----:B------:R-:W4:Y:S04]  /*43220*/  LDL.LU R12, [R1+0xe40] ;  /* 0x000e4000010c7983 */ /* 0x000f280000300800 */
[----:B--2---:R-:W2:Y:S04]  /*43230*/  LDL.LU R7, [R1+0xe44] ;  /* 0x000e440001077983 */ /* 0x004ea80000300800 */
[----:B------:R-:W2:Y:S01]  /*43240*/  LDL.LU R6, [R1+0xe48] ;  /* 0x000e480001067983 */ /* 0x000ea20000300800 */
[----:B------:R-:W-:-:S03]  /*43250*/  UISETP.GT.AND UP1, UPT, UR15, 0x1f, UPT ;  /* 0x0000001f0f00788c */ /* 0x000fc6000bf24270 */
[----:B------:R1:W-:Y:S01]  /*43260*/  LDGSTS.E [R3+0x6f00], desc[UR28][R4.64], P1 ;  /* 0x06f0000004037fae */ /* 0x0003e200089a101c */
[----:B------:R-:W-:-:S04]  /*43270*/  USEL UR12, URZ, 0x4, !UP1 ;  /* 0x00000004ff0c7887 */ /* 0x000fc8000c800000 */
[----:B------:R-:W-:Y:S01]  /*43280*/  USEL UR12, UR12, URZ, !UP0 ;  /* 0x000000ff0c0c7287 */ /* 0x000fe2000c000000 */
[----:B---3--:R-:W-:-:S05]  /*43290*/  IADD3 R106, P1, PT, R106, UR13, RZ ;  /* 0x0000000d6a6a7c10 */ /* 0x008fca000ff3e0ff */
[----:B------:R-:W-:Y:S02]  /*432a0*/  ISETP.NE.U32.AND P0, PT, RZ, UR12, PT ;  /* 0x0000000cff007c0c */ /* 0x000fe4000bf05070 */
[----:B------:R-:W-:Y:S02]  /*432b0*/  IADD3.X R144, PT, PT, R144, UR7, RZ, P1, !PT ;  /* 0x0000000790907c10 */ /* 0x000fe40008ffe4ff */
[----:B------:R-:W-:Y:S02]  /*432c0*/  IADD3 R104, P2, PT, R104, UR13, RZ ;  /* 0x0000000d68687c10 */ /* 0x000fe4000ff5e0ff */
[----:B-1----:R-:W-:Y:S01]  /*432d0*/  MOV R4, R106 ;  /* 0x0000006a00047202 */ /* 0x002fe20000000f00 */
[----:B------:R-:W-:Y:S01]  /*432e0*/  IMAD.MOV.U32 R5, RZ, RZ, R144 ;  /* 0x000000ffff057224 */ /* 0x000fe200078e0090 */
[----:B------:R-:W-:Y:S02]  /*432f0*/  IADD3.X R105, PT, PT, R105, UR7, RZ, P2, !PT ;  /* 0x0000000769697c10 */ /* 0x000fe400097fe4ff */
[----:B------:R-:W-:Y:S01]  /*43300*/  IADD3 R8, P1, PT, R8, UR13, RZ ;  /* 0x0000000d08087c10 */ /* 0x000fe2000ff3e0ff */
[----:B------:R-:W-:Y:S04]  /*43310*/  STL [R1+0xdb8], R106 ;  /* 0x000db86a01007387 */ /* 0x000fe80000100800 */
        /* <DEDUP_REMOVED lines=9> */
[----:B------:R-:W-:-:S04]  /*433b0*/  UISETP.GT.AND UP1, UPT, UR15, 0x23, UPT ;  /* 0x000000230f00788c */ /* 0x000fc8000bf24270 */
[----:B------:R-:W-:-:S04]  /*433c0*/  USEL UR12, URZ, 0x4, !UP1 ;  /* 0x00000004ff0c7887 */ /* 0x000fc8000c800000 */
[----:B------:R-:W-:Y:S01]  /*433d0*/  USEL UR12, UR12, URZ, !UP0 ;  /* 0x000000ff0c0c7287 */ /* 0x000fe2000c000000 */
[----:B------:R-:W-:-:S05]  /*433e0*/  IADD3.X R11, PT, PT, R11, UR7, RZ, P1, !PT ;  /* 0x000000070b0b7c10 */ /* 0x000fca0008ffe4ff */
[----:B------:R1:W-:Y:S01]  /*433f0*/  STL [R1+0xdc4], R11 ;  /* 0x000dc40b01007387 */ /* 0x0003e20000100800 */
[----:B------:R-:W-:-:S05]  /*43400*/  IMAD.MOV.U32 R5, RZ, RZ, R11 ;  /* 0x000000ffff057224 */ /* 0x000fca00078e000b */
[----:B------:R3:W-:Y:S04]  /*43410*/  LDGSTS.E [R3+0x7e00], desc[UR28][R4.64], P0 ;  /* 0x07e0000004037fae */ /* 0x0007e800081a101c */
[----:B-1----:R-:W2:Y:S04]  /*43420*/  LDL.LU R11, [R1+0xe4c] ;  /* 0x000e4c00010b7983 */ /* 0x002ea80000300800 */
[----:B------:R-:W2:Y:S01]  /*43430*/  LDL.LU R8, [R1+0xe50] ;  /* 0x000e500001087983 */ /* 0x000ea20000300800 */
[----:B------:R-:W-:-:S04]  /*43440*/  IADD3 R9, P2, PT, R9, UR13, RZ ;  /* 0x0000000d09097c10 */ /* 0x000fc8000ff5e0ff */
[----:B------:R-:W-:Y:S02]  /*43450*/  IADD3.X R15, PT, PT, R15, UR7, RZ, P2, !PT ;  /* 0x000000070f0f7c10 */ /* 0x000fe400097fe4ff */
[----:B------:R-:W-:Y:S01]  /*43460*/  IADD3 R10, P3, PT, R10, UR13, RZ ;  /* 0x0000000d0a0a7c10 */ /* 0x000fe2000ff7e0ff */
[----:B------:R1:W-:Y:S03]  /*43470*/  STL [R1+0xdd0], R9 ;  /* 0x000dd00901007387 */ /* 0x0003e60000100800 */
[----:B------:R-:W-:Y:S01]  /*43480*/  IADD3.X R14, PT, PT, R14, UR7, RZ, P3, !PT ;  /* 0x000000070e0e7c10 */ /* 0x000fe20009ffe4ff */
[----:B------:R-:W-:Y:S01]  /*43490*/  STL [R1+0xdcc], R15 ;  /* 0x000dcc0f01007387 */ /* 0x000fe20000100800 */
[----:B---3--:R-:W-:-:S03]  /*434a0*/  MOV R4, R9 ;  /* 0x0000000900047202 */ /* 0x008fc60000000f00 */
[----:B------:R3:W-:Y:S01]  /*434b0*/  STL [R1+0xe38], R10 ;  /* 0x000e380a01007387 */ /* 0x0007e20000100800 */
[----:B------:R-:W-:-:S03]  /*434c0*/  IMAD.MOV.U32 R5, RZ, RZ, R15 ;  /* 0x000000ffff057224 */ /* 0x000fc600078e000f */
[----:B------:R-:W2:Y:S04]  /*434d0*/  LDL.LU R106, [R1+0xeb8] ;  /* 0x000eb800016a7983 */ /* 0x000ea80000300800 */
[----:B------:R2:W-:Y:S04]  /*434e0*/  STL [R1+0xe34], R14 ;  /* 0x000e340e01007387 */ /* 0x0005e80000100800 */
[----:B-1----:R-:W2:Y:S04]  /*434f0*/  LDL.LU R9, [R1+0xec0] ;  /* 0x000ec00001097983 */ /* 0x002ea80000300800 */
[----:B------:R-:W2:Y:S01]  /*43500*/  LDL.LU R144, [R1+0xeb4] ;  /* 0x000eb40001907983 */ /* 0x000ea20000300800 */
[----:B------:R-:W-:-:S03]  /*43510*/  ISETP.NE.U32.AND P1, PT, RZ, UR12, PT ;  /* 0x0000000cff007c0c */ /* 0x000fc6000bf25070 */
[----:B------:R1:W-:Y:S01]  /*43520*/  LDGSTS.E [R3+0x7f00], desc[UR28][R4.64], P0 ;  /* 0x07f0000004037fae */ /* 0x0003e200081a101c */
[----:B----4-:R-:W-:Y:S01]  /*43530*/  IADD3 R12, P0, PT, R12, UR13, RZ ;  /* 0x0000000d0c0c7c10 */ /* 0x010fe2000ff1e0ff */
[----:B-1----:R-:W-:Y:S02]  /*43540*/  IMAD.MOV.U32 R4, RZ, RZ, R10 ;  /* 0x000000ffff047224 */ /* 0x002fe400078e000a */
[----:B---3--:R-:W3:Y:S01]  /*43550*/  LDL.LU R10, [R1+0xebc] ;  /* 0x000ebc00010a7983 */ /* 0x008ee20000300800 */
[----:B------:R-:W-:Y:S02]  /*43560*/  MOV R5, R14 ;  /* 0x0000000e00057202 */ /* 0x000fe40000000f00 */
[----:B--2---:R-:W-:Y:S02]  /*43570*/  IADD3 R6, P2, PT, R6, UR13, RZ ;  /* 0x0000000d06067c10 */ /* 0x004fe4000ff5e0ff */
[----:B------:R-:W-:Y:S01]  /*43580*/  IADD3.X R13, PT, PT, R13, UR7, RZ, P0, !PT ;  /* 0x000000070d0d7c10 */ /* 0x000fe200087fe4ff */
[----:B------:R1:W-:Y:S01]  /*43590*/  LDGSTS.E [R3+0x8c00], desc[UR28][R4.64], P1 ;  /* 0x08c0000004037fae */ /* 0x0003e200089a101c */
[----:B------:R-:W-:-:S03]  /*435a0*/  IADD3.X R7, PT, PT, R7, UR7, RZ, P2, !PT ;  /* 0x0000000707077c10 */ /* 0x000fc600097fe4ff */
[----:B------:R-:W-:Y:S04]  /*435b0*/  STL [R1+0xe40], R12 ;  /* 0x000e400c01007387 */ /* 0x000fe80000100800 */
[----:B------:R-:W-:Y:S01]  /*435c0*/  STL [R1+0xe3c], R13 ;  /* 0x000e3c0d01007387 */ /* 0x000fe20000100800 */
[----:B-1----:R-:W-:-:S03]  /*435d0*/  IMAD.MOV.U32 R4, RZ, RZ, R12 ;  /* 0x000000ffff047224 */ /* 0x002fc600078e000c */
[----:B------:R1:W-:Y:S01]  /*435e0*/  STL [R1+0xe48], R6 ;  /* 0x000e480601007387 */ /* 0x0003e20000100800 */
[----:B------:R-:W-:-:S03]  /*435f0*/  IMAD.MOV.U32 R5, RZ, RZ, R13 ;  /* 0x000000ffff057224 */ /* 0x000fc600078e000d */
[----:B------:R-:W2:Y:S04]  /*43600*/  LDL.LU R104, [R1+0xec8] ;  /* 0x000ec80001687983 */ /* 0x000ea80000300800 */
[----:B------:R4:W-:Y:S04]  /*43610*/  STL [R1+0xe44], R7 ;  /* 0x000e440701007387 */ /* 0x0009e80000100800 */
[----:B------:R1:W-:Y:S04]  /*43620*/  LDGSTS.E [R3+0x8d00], desc[UR28][R4.64], P1 ;  /* 0x08d0000004037fae */ /* 0x0003e800089a101c */
[----:B------:R-:W2:Y:S04]  /*43630*/  LDL.LU R105, [R1+0xec4] ;  /* 0x000ec40001697983 */ /* 0x000ea80000300800 */
[----:B------:R-:W2:Y:S01]  /*43640*/  LDL.LU R14, [R1+0xecc] ;  /* 0x000ecc00010e7983 */ /* 0x000ea20000300800 */
[----:B-1----:R-:W-:-:S03]  /*43650*/  MOV R4, R6 ;  /* 0x0000000600047202 */ /* 0x002fc60000000f00 */
[----:B------:R-:W2:Y:S01]  /*43660*/  LDL.LU R6, [R1+0xed0] ;  /* 0x000ed00001067983 */ /* 0x000ea20000300800 */
[----:B------:R-:W-:-:S03]  /*43670*/  IMAD.MOV.U32 R5, RZ, RZ, R7 ;  /* 0x000000ffff057224 */ /* 0x000fc600078e0007 */
[----:B------:R-:W2:Y:S04]  /*43680*/  LDL.LU R15, [R1+0xf34] ;  /* 0x000f3400010f7983 */ /* 0x000ea80000300800 */
[----:B----4-:R-:W4:Y:S01]  /*43690*/  LDL.LU R7, [R1+0xf38] ;  /* 0x000f380001077983 */ /* 0x010f220000300800 */
[----:B------:R-:W-:-:S03]  /*436a0*/  UISETP.GT.AND UP1, UPT, UR15, 0x27, UPT ;  /* 0x000000270f00788c */ /* 0x000fc6000bf24270 */
[----:B------:R1:W-:Y:S01]  /*436b0*/  LDGSTS.E [R3+0x8e00], desc[UR28][R4.64], P1 ;  /* 0x08e0000004037fae */ /* 0x0003e200089a101c */
[----:B------:R-:W-:-:S04]  /*436c0*/  USEL UR12, URZ, 0x4, !UP1 ;  /* 0x00000004ff0c7887 */ /* 0x000fc8000c800000 */
[----:B------:R-:W-:Y:S01]  /*436d0*/  USEL UR12, UR12, URZ, !UP0 ;  /* 0x000000ff0c0c7287 */ /* 0x000fe2000c000000 */
[----:B------:R-:W-:-:S04]  /*436e0*/  IADD3 R8, P0, PT, R8, UR13, RZ ;  /* 0x0000000d08087c10 */ /* 0x000fc8000ff1e0ff */
[----:B------:R-:W-:Y:S01]  /*436f0*/  IADD3.X R11, PT, PT, R11, UR7, RZ, P0, !PT ;  /* 0x000000070b0b7c10 */ /* 0x000fe200087fe4ff */
[----:B-1----:R-:W-:-:S03]  /*43700*/  IMAD.MOV.U32 R4, RZ, RZ, R8 ;  /* 0x000000ffff047224 */ /* 0x002fc600078e0008 */
[----:B------:R-:W-:Y:S02]  /*43710*/  MOV R5, R11 ;  /* 0x0000000b00057202 */ /* 0x000fe40000000f00 */
[----:B------:R-:W-:-:S03]  /*43720*/  ISETP.NE.U32.AND P0, PT, RZ, UR12, PT ;  /* 0x0000000cff007c0c */ /* 0x000fc6000bf05070 */
[----:B------:R1:W-:Y:S04]  /*43730*/  LDGSTS.E [R3+0x8f00], desc[UR28][R4.64], P1 ;  /* 0x08f0000004037fae */ /* 0x0003e800089a101c */
[----:B------:R1:W-:Y:S01]  /*43740*/  STL [R1+0xe50], R8 ;  /* 0x000e500801007387 */ /* 0x0003e20000100800 */
[----:B------:R-:W-:-:S03]  /*43750*/  IADD3 R106, P1, PT, R106, UR13, RZ ;  /* 0x0000000d6a6a7c10 */ /* 0x000fc6000ff3e0ff */
[----:B------:R1:W-:Y:S04]  /*43760*/  STL [R1+0xe4c], R11 ;  /* 0x000e4c0b01007387 */ /* 0x0003e80000100800 */
[----:B------:R-:W4:Y:S01]  /*43770*/  LDL.LU R13, [R1+0xf3c] ;  /* 0x000f3c00010d7983 */ /* 0x000f220000300800 */
[----:B------:R-:W-:-:S03]  /*43780*/  IADD3 R9, P2, PT, R9, UR13, RZ ;  /* 0x0000000d09097c10 */ /* 0x000fc6000ff5e0ff */
[----:B-1----:R-:W4:Y:S01]  /*43790*/  LDL.LU R8, [R1+0xf40] ;  /* 0x000f400001087983 */ /* 0x002f220000300800 */
[----:B------:R-:W-:Y:S01]  /*437a0*/  IADD3.X R144, PT, PT, R144, UR7, RZ, P1, !PT ;  /* 0x0000000790907c10 */ /* 0x000fe20008ffe4ff */
[----:B------:R-:W-:Y:S02]  /*437b0*/  IMAD.MOV.U32 R4, RZ, RZ, R106 ;  /* 0x000000ffff047224 */ /* 0x000fe400078e006a */
[----:B------:R-:W4:Y:S02]  /*437c0*/  LDL.LU R12, [R1+0xf44] ;  /* 0x000f4400010c7983 */ /* 0x000f240000300800 */
[----:B------:R-:W-:Y:S02]  /*437d0*/  IMAD.MOV.U32 R5, RZ, RZ, R144 ;  /* 0x000000ffff057224 */ /* 0x000fe400078e0090 */
[----:B------:R-:W4:Y:S04]  /*437e0*/  LDL.LU R11, [R1+0xf48] ;  /* 0x000f4800010b7983 */ /* 0x000f280000300800 */
[----:B------:R-:W-:Y:S04]  /*437f0*/  STL [R1+0xeb8], R106 ;  /* 0x000eb86a01007387 */ /* 0x000fe80000100800 */
[----:B------:R-:W-:Y:S01]  /*43800*/  STL [R1+0xeb4], R144 ;  /* 0x000eb49001007387 */ /* 0x000fe20000100800 */
[----:B---3--:R-:W-:-:S03]  /*43810*/  IADD3.X R10, PT, PT, R10, UR7, RZ, P2, !PT ;  /* 0x000000070a0a7c10 */ /* 0x008fc600097fe4ff */
[----:B------:R-:W-:Y:S04]  /*43820*/  STL [R1+0xec0], R9 ;  /* 0x000ec00901007387 */ /* 0x000fe80000100800 */
[----:B------:R1:W-:Y:S04]  /*43830*/  LDGSTS.E [R3+0x9c00], desc[UR28][R4.64], P0 ;  /* 0x09c0000004037fae */ /* 0x0003e800081a101c */
[----:B------:R3:W-:Y:S01]  /*43840*/  STL [R1+0xebc], R10 ;  /* 0x000ebc0a01007387 */ /* 0x0007e20000100800 */
[----:B-1----:R-:W-:Y:S01]  /*43850*/  IMAD.MOV.U32 R5, RZ, RZ, R10 ;  /* 0x000000ffff057224 */ /* 0x002fe200078e000a */
[----:B------:R-:W-:-:S02]  /*43860*/  MOV R4, R9 ;  /* 0x0000000900047202 */ /* 0x000fc40000000f00 */
[----:B---3--:R-:W3:Y:S04]  /*43870*/  LDL.LU R10, [R1+0xf4c] ;  /* 0x000f4c00010a7983 */ /* 0x008ee80000300800 */
[----:B------:R-:W3:Y:S01]  /*43880*/  LDL.LU R9, [R1+0xf50] ;  /* 0x000f500001097983 */ /* 0x000ee20000300800 */
[----:B--2---:R-:W-:-:S03]  /*43890*/  IADD3 R104, P1, PT, R104, UR13, RZ ;  /* 0x0000000d68687c10 */ /* 0x004fc6000ff3e0ff */
[----:B------:R1:W-:Y:S01]  /*438a0*/  LDGSTS.E [R3+0x9d00], desc[UR28][R4.64], P0 ;  /* 0x09d0000004037fae */ /* 0x0003e200081a101c */
[----:B------:R-:W-:Y:S01]  /*438b0*/  IADD3.X R105, PT, PT, R105, UR7, RZ, P1, !PT ;  /* 0x0000000769697c10 */ /* 0x000fe20008ffe4ff */
[----:B-1----:R-:W-:-:S03]  /*438c0*/  IMAD.MOV.U32 R4, RZ, RZ, R104 ;  /* 0x000000ffff047224 */ /* 0x002fc600078e0068 */
[----:B------:R-:W-:Y:S02]  /*438d0*/  MOV R5, R105 ;  /* 0x0000006900057202 */ /* 0x000fe40000000f00 */
[----:B------:R-:W-:Y:S01]  /*438e0*/  IADD3 R6, P2, PT, R6, UR13, RZ ;  /* 0x0000000d06067c10 */ /* 0x000fe2000ff5e0ff */
[----:B------:R-:W-:Y:S03]  /*438f0*/  STL [R1+0xec8], R104 ;  /* 0x000ec86801007387 */ /* 0x000fe60000100800 */
[----:B------:R-:W-:Y:S01]  /*43900*/  IADD3.X R14, PT, PT, R14, UR7, RZ, P2, !PT ;  /* 0x000000070e0e7c10 */ /* 0x000fe200097fe4ff */
[----:B------:R-:W-:Y:S01]  /*43910*/  STL [R1+0xec4], R105 ;  /* 0x000ec46901007387 */ /* 0x000fe20000100800 */
[----:B----4-:R-:W-:-:S03]  /*43920*/  IADD3 R7, P3, PT, R7, UR13, RZ ;  /* 0x0000000d07077c10 */ /* 0x010fc6000ff7e0ff */
[----:B------:R1:W-:Y:S01]  /*43930*/  LDGSTS.E [R3+0x9e00], desc[UR28][R4.64], P0 ;  /* 0x09e0000004037fae */ /* 0x0003e200081a101c */
[----:B------:R-:W-:-:S03]  /*43940*/  IADD3.X R15, PT, PT, R15, UR7, RZ, P3, !PT ;  /* 0x000000070f0f7c10 */ /* 0x000fc60009ffe4ff */
[----:B------:R-:W-:Y:S04]  /*43950*/  STL [R1+0xed0], R6 ;  /* 0x000ed00601007387 */ /* 0x000fe80000100800 */
[----:B------:R2:W-:Y:S01]  /*43960*/  STL [R1+0xecc], R14 ;  /* 0x000ecc0e01007387 */ /* 0x0005e20000100800 */
[----:B-1----:R-:W-:Y:S02]  /*43970*/  IMAD.MOV.U32 R4, RZ, RZ, R6 ;  /* 0x000000ffff047224 */ /* 0x002fe400078e0006 */
[----:B------:R-:W-:Y:S01]  /*43980*/  IMAD.MOV.U32 R5, RZ, RZ, R14 ;  /* 0x000000ffff057224 */ /* 0x000fe200078e000e */
[----:B------:R-:W-:Y:S04]  /*43990*/  STL [R1+0xf38], R7 ;  /* 0x000f380701007387 */ /* 0x000fe80000100800 */
[----:B--2---:R-:W2:Y:S04]  /*439a0*/  LDL.LU R14, [R1+0xfb8] ;  /* 0x000fb800010e7983 */ /* 0x004ea80000300800 */
[----:B------:R1:W-:Y:S04]  /*439b0*/  STL [R1+0xf34], R15 ;  /* 0x000f340f01007387 */ /* 0x0003e80000100800 */
[----:B------:R4:W-:Y:S04]  /*439c0*/  LDGSTS.E [R3+0x9f00], desc[UR28][R4.64], P0 ;  /* 0x09f0000004037fae */ /* 0x0009e800081a101c */
[----:B------:R-:W2:Y:S01]  /*439d0*/  LDL.LU R6, [R1+0xfc0] ;  /* 0x000fc00001067983 */ /* 0x000ea20000300800 */
[----:B----4-:R-:W-:-:S03]  /*439e0*/  IMAD.MOV.U32 R5, RZ, RZ, R15 ;  /* 0x000000ffff057224 */ /* 0x010fc600078e000f */
[----:B-1----:R-:W4:Y:S01]  /*439f0*/  LDL.LU R15, [R1+0xfb4] ;  /* 0x000fb400010f7983 */ /* 0x002f220000300800 */
[----:B------:R-:W-:-:S03]  /*43a00*/  MOV R4, R7 ;  /* 0x0000000700047202 */ /* 0x000fc60000000f00 */
[----:B------:R-:W4:Y:S01]  /*43a10*/  LDL.LU R7, [R1+0xfbc] ;  /* 0x000fbc0001077983 */ /* 0x000f220000300800 */
[----:B------:R-:W-:-:S04]  /*43a20*/  UISETP.GT.AND UP1, UPT, UR15, 0x2b, UPT ;  /* 0x0000002b0f00788c */ /* 0x000fc8000bf24270 */
[----:B------:R-:W-:-:S04]  /*43a30*/  USEL UR12, URZ, 0x4, !UP1 ;  /* 0x00000004ff0c7887 */ /* 0x000fc8000c800000 */
[----:B------:R-:W-:-:S06]  /*43a40*/  USEL UR12, UR12, URZ, !UP0 ;  /* 0x000000ff0c0c7287 */ /* 0x000fcc000c000000 */
[----:B------:R-:W-:Y:S01]  /*43a50*/  ISETP.NE.U32.AND P1, PT, RZ, UR12, PT ;  /* 0x0000000cff007c0c */ /* 0x000fe2000bf25070 */
[----:B------:R-:W-:-:S12]  /*43a60*/  UISETP.GT.AND UP1, UPT, UR15, 0x2f, UPT ;  /* 0x0000002f0f00788c */ /* 0x000fd8000bf24270 */
[----:B------:R1:W-:Y:S01]  /*43a70*/  LDGSTS.E [R3+0xac00], desc[UR28][R4.64], P1 ;  /* 0x0ac0000004037fae */ /* 0x0003e200089a101c */
[----:B------:R-:W-:-:S04]  /*43a80*/  USEL UR12, URZ, 0x4, !UP1 ;  /* 0x00000004ff0c7887 */ /* 0x000fc8000c800000 */
[----:B------:R-:W-:Y:S01]  /*43a90*/  USEL UR12, UR12, URZ, !UP0 ;  /* 0x000000ff0c0c7287 */ /* 0x000fe2000c000000 */
        /* <DEDUP_REMOVED lines=9> */
[----:B------:R-:W4:Y:S04]  /*43b30*/  LDL.LU R8, [R1+0xfc8] ;  /* 0x000fc80001087983 */ /* 0x000f280000300800 */
[----:B------:R1:W-:Y:S04]  /*43b40*/  STL [R1+0xf44], R12 ;  /* 0x000f440c01007387 */ /* 0x0003e80000100800 */
[----:B------:R-:W4:Y:S04]  /*43b50*/  LDL.LU R13, [R1+0xfc4] ;  /* 0x000fc400010d7983 */ /* 0x000f280000300800 */
[----:B------:R1:W-:Y:S01]  /*43b60*/  LDGSTS.E [R3+0xad00], desc[UR28][R4.64], P1 ;  /* 0x0ad0000004037fae */ /* 0x0003e200089a101c */
[----:B---3--:R-:W-:-:S04]  /*43b70*/  IADD3 R9, P0, PT, R9, UR13, RZ ;  /* 0x0000000d09097c10 */ /* 0x008fc8000ff1e0ff */
[----:B------:R-:W-:Y:S01]  /*43b80*/  IADD3.X R10, PT, PT, R10, UR7, RZ, P0, !PT ;  /* 0x000000070a0a7c10 */ /* 0x000fe200087fe4ff */
[----:B------:R-:W-:Y:S04]  /*43b90*/  STL [R1+0xf50], R9 ;  /* 0x000f500901007387 */ /* 0x000fe80000100800 */
[----:B------:R3:W-:Y:S04]  /*43ba0*/  STL [R1+0xf4c], R10 ;  /* 0x000f4c0a01007387 */ /* 0x0007e80000100800 */
[----:B------:R-:W4:Y:S01]  /*43bb0*/  LDL.LU R144, [R1+0xfcc] ;  /* 0x000fcc0001907983 */ /* 0x000f220000300800 */
[----:B-1----:R-:W-:-:S03]  /*43bc0*/  IMAD.MOV.U32 R4, RZ, RZ, R11 ;  /* 0x000000ffff047224 */ /* 0x002fc600078e000b */
[----:B------:R-:W4:Y:S01]  /*43bd0*/  LDL.LU R106, [R1+0xfd0] ;  /* 0x000fd000016a7983 */ /* 0x000f220000300800 */
[----:B------:R-:W-:-:S03]  /*43be0*/  IMAD.MOV.U32 R5, RZ, RZ, R12 ;  /* 0x000000ffff057224 */ /* 0x000fc600078e000c */
[----:B------:R-:W4:Y:S04]  /*43bf0*/  LDL.LU R105, [R1+0x1034] ;  /* 0x0010340001697983 */ /* 0x000f280000300800 */
[----:B------:R1:W-:Y:S04]  /*43c00*/  LDGSTS.E [R3+0xae00], desc[UR28][R4.64], P1 ;  /* 0x0ae0000004037fae */ /* 0x0003e800089a101c */
[----:B------:R-:W4:Y:S01]  /*43c10*/  LDL.LU R104, [R1+0x1038] ;  /* 0x0010380001687983 */ /* 0x000f220000300800 */
[----:B------:R-:W-:-:S03]  /*43c20*/  ISETP.NE.U32.AND P0, PT, RZ, UR12, PT ;  /* 0x0000000cff007c0c */ /* 0x000fc6000bf05070 */
[----:B------:R-:W4:Y:S01]  /*43c30*/  LDL.LU R12, [R1+0x103c] ;  /* 0x00103c00010c7983 */ /* 0x000f220000300800 */
[----:B-1----:R-:W-:Y:S01]  /*43c40*/  MOV R4, R9 ;  /* 0x0000000900047202 */ /* 0x002fe20000000f00 */
[----:B------:R-:W-:Y:S02]  /*43c50*/  IMAD.MOV.U32 R5, RZ, RZ, R10 ;  /* 0x000000ffff057224 */ /* 0x000fe400078e000a */
[----:B------:R-:W4:Y:S04]  /*43c60*/  LDL.LU R11, [R1+0x1040] ;  /* 0x00104000010b7983 */ /* 0x000f280000300800 */
[----:B------:R1:W-:Y:S04]  /*43c70*/  LDGSTS.E [R3+0xaf00], desc[UR28][R4.64], P1 ;  /* 0x0af0000004037fae */ /* 0x0003e800089a101c */
[----:B---3--:R-:W3:Y:S01]  /*43c80*/  LDL.LU R10, [R1+0x1044] ;  /* 0x00104400010a7983 */ /* 0x008ee20000300800 */
[----:B--2---:R-:W-:-:S03]  /*43c90*/  IADD3 R14, P1, PT, R14, UR13, RZ ;  /* 0x0000000d0e0e7c10 */ /* 0x004fc6000ff3e0ff */
[----:B------:R-:W2:Y:S02]  /*43ca0*/  LDL.LU R9, [R1+0x1048] ;  /* 0x0010480001097983 */ /* 0x000ea40000300800 */
[----:B-1----:R-:W-:Y:S02]  /*43cb0*/  IMAD.MOV.U32 R4, RZ, RZ, R14 ;  /* 0x000000ffff047224 */ /* 0x002fe400078e000e */
[----:B------:R-:W-:Y:S01]  /*43cc0*/  STL [R1+0xfb8], R14 ;  /* 0x000fb80e01007387 */ /* 0x000fe20000100800 */
[----:B------:R-:W-:Y:S02]  /*43cd0*/  IADD3 R6, P2, PT, R6, UR13, RZ ;  /* 0x0000000d06067c10 */ /* 0x000fe4000ff5e0ff */
[----:B----4-:R-:W-:-:S04]  /*43ce0*/  IADD3.X R15, PT, PT, R15, UR7, RZ, P1, !PT ;  /* 0x000000070f0f7c10 */ /* 0x010fc80008ffe4ff */
[----:B------:R-:W-:Y:S02]  /*43cf0*/  MOV R5, R15 ;  /* 0x0000000f00057202 */ /* 0x000fe40000000f00 */
[----:B------:R-:W-:Y:S01]  /*43d00*/  IADD3.X R7, PT, PT, R7, UR7, RZ, P2, !PT ;  /* 0x0000000707077c10 */ /* 0x000fe200097fe4ff */
[----:B------:R-:W-:Y:S04]  /*43d10*/  STL [R1+0xfb4], R15 ;  /* 0x000fb40f01007387 */ /* 0x000fe80000100800 */
[----:B------:R-:W-:Y:S04]  /*43d20*/  STL [R1+0xfc0], R6 ;  /* 0x000fc00601007387 */ /* 0x000fe80000100800 */
[----:B------:R1:W-:Y:S04]  /*43d30*/  LDGSTS.E [R3+0xbc00], desc[UR28][R4.64], P0 ;  /* 0x0bc0000004037fae */ /* 0x0003e800081a101c */
[----:B------:R4:W-:Y:S01]  /*43d40*/  STL [R1+0xfbc], R7 ;  /* 0x000fbc0701007387 */ /* 0x0009e20000100800 */
[----:B-1----:R-:W-:-:S02]  /*43d50*/  IMAD.MOV.U32 R5, RZ, RZ, R7 ;  /* 0x000000ffff057224 */ /* 0x002fc400078e0007 */
[----:B------:R-:W-:Y:S01]  /*43d60*/  IMAD.MOV.U32 R4, RZ, RZ, R6 ;  /* 0x000000ffff047224 */ /* 0x000fe200078e0006 */
[----:B----4-:R-:W4:Y:S04]  /*43d70*/  LDL.LU R7, [R1+0x104c] ;  /* 0x00104c0001077983 */ /* 0x010f280000300800 */
[----:B------:R-:W4:Y:S01]  /*43d80*/  LDL.LU R6, [R1+0x1050] ;  /* 0x0010500001067983 */ /* 0x000f220000300800 */
[----:B------:R-:W-:-:S03]  /*43d90*/  UISETP.GT.AND UP1, UPT, UR15, 0x33, UPT ;  /* 0x000000330f00788c */ /* 0x000fc6000bf24270 */
[----:B------:R1:W-:Y:S01]  /*43da0*/  LDGSTS.E [R3+0xbd00], desc[UR28][R4.64], P0 ;  /* 0x0bd0000004037fae */ /* 0x0003e200081a101c */
[----:B------:R-:W-:-:S04]  /*43db0*/  USEL UR12, URZ, 0x4, !UP1 ;  /* 0x00000004ff0c7887 */ /* 0x000fc8000c800000 */
[----:B------:R-:W-:Y:S01]  /*43dc0*/  USEL UR12, UR12, URZ, !UP0 ;  /* 0x000000ff0c0c7287 */ /* 0x000fe2000c000000 */
[----:B------:R-:W-:-:S04]  /*43dd0*/  IADD3 R8, P1, PT, R8, UR13, RZ ;  /* 0x0000000d08087c10 */ /* 0x000fc8000ff3e0ff */
[----:B------:R-:W-:Y:S02]  /*43de0*/  IADD3.X R13, PT, PT, R13, UR7, RZ, P1, !PT ;  /* 0x000000070d0d7c10 */ /* 0x000fe40008ffe4ff */
[----:B-1----:R-:W-:Y:S01]  /*43df0*/  MOV R4, R8 ;  /* 0x0000000800047202 */ /* 0x002fe20000000f00 */
[----:B------:R-:W-:Y:S02]  /*43e00*/  STL [R1+0xfc8], R8 ;  /* 0x000fc80801007387 */ /* 0x000fe40000100800 */
[----:B------:R-:W-:Y:S02]  /*43e10*/  IMAD.MOV.U32 R5, RZ, RZ, R13 ;  /* 0x000000ffff057224 */ /* 0x000fe400078e000d */
[----:B------:R1:W-:Y:S04]  /*43e20*/  STL [R1+0xfc4], R13 ;  /* 0x000fc40d01007387 */ /* 0x0003e80000100800 */
[----:B------:R-:W4:Y:S01]  /*43e30*/  LDL.LU R15, [R1+0x10b4] ;  /* 0x0010b400010f7983 */ /* 0x000f220000300800 */
[----:B------:R-:W-:-:S03]  /*43e40*/  ISETP.NE.U32.AND P1, PT, RZ, UR12, PT ;  /* 0x0000000cff007c0c */ /* 0x000fc6000bf25070 */
[----:B------:R-:W4:Y:S04]  /*43e50*/  LDL.LU R14, [R1+0x10b8] ;  /* 0x0010b800010e7983 */ /* 0x000f280000300800 */
[----:B------:R1:W-:Y:S04]  /*43e60*/  LDGSTS.E [R3+0xbe00], desc[UR28][R4.64], P0 ;  /* 0x0be0000004037fae */ /* 0x0003e800081a101c */
[----:B-1----:R-:W4:Y:S04]  /*43e70*/  LDL.LU R13, [R1+0x10bc] ;  /* 0x0010bc00010d7983 */ /* 0x002f280000300800 */
[----:B------:R-:W4:Y:S01]  /*43e80*/  LDL.LU R8, [R1+0x10c0] ;  /* 0x0010c00001087983 */ /* 0x000f220000300800 */
[----:B------:R-:W-:-:S04]  /*43e90*/  IADD3 R106, P2, PT, R106, UR13, RZ ;  /* 0x0000000d6a6a7c10 */ /* 0x000fc8000ff5e0ff */
[----:B------:R-:W-:Y:S01]  /*43ea0*/  IADD3.X R144, PT, PT, R144, UR7, RZ, P2, !PT ;  /* 0x0000000790907c10 */ /* 0x000fe200097fe4ff */
[----:B------:R-:W-:-:S03]  /*43eb0*/  IMAD.MOV.U32 R4, RZ, RZ, R106 ;  /* 0x000000ffff047224 */ /* 0x000fc600078e006a */
        /* <DEDUP_REMOVED lines=12> */
[----:B--2---:R-:W-:-:S03]  /*43f80*/  IADD3 R9, P2, PT, R9, UR13, RZ ;  /* 0x0000000d09097c10 */ /* 0x004fc6000ff5e0ff */
[----:B------:R1:W-:Y:S01]  /*43f90*/  STL [R1+0x1040], R11 ;  /* 0x0010400b01007387 */ /* 0x0003e20000100800 */
[----:B---3--:R-:W-:-:S03]  /*43fa0*/  IADD3.X R10, PT, PT, R10, UR7, RZ, P2, !PT ;  /* 0x000000070a0a7c10 */ /* 0x008fc600097fe4ff */
[----:B------:R2:W-:Y:S04]  /*43fb0*/  LDGSTS.E [R3+0xcc00], desc[UR28][R4.64], P1 ;  /* 0x0cc0000004037fae */ /* 0x0005e800089a101c */
[----:B------:R3:W-:Y:S04]  /*43fc0*/  STL [R1+0x103c], R12 ;  /* 0x00103c0c01007387 */ /* 0x0007e80000100800 */
[----:B------:R-:W-:Y:S01]  /*43fd0*/  STL [R1+0x1048], R9 ;  /* 0x0010480901007387 */ /* 0x000fe20000100800 */
[----:B--2---:R-:W-:-:S03]  /*43fe0*/  MOV R4, R11 ;  /* 0x0000000b00047202 */ /* 0x004fc60000000f00 */
[----:B-1----:R-:W2:Y:S01]  /*43ff0*/  LDL.LU R11, [R1+0x10c8] ;  /* 0x0010c800010b7983 */ /* 0x002ea20000300800 */
[----:B------:R-:W-:-:S03]  /*44000*/  IMAD.MOV.U32 R5, RZ, RZ, R12 ;  /* 0x000000ffff057224 */ /* 0x000fc600078e000c */
[----:B------:R1:W-:Y:S04]  /*44010*/  STL [R1+0x1044], R10 ;  /* 0x0010440a01007387 */ /* 0x0003e80000100800 */
[----:B---3--:R-:W3:Y:S04]  /*44020*/  LDL.LU R12, [R1+0x10c4] ;  /* 0x0010c400010c7983 */ /* 0x008ee80000300800 */
[----:B------:R1:W-:Y:S02]  /*44030*/  LDGSTS.E [R3+0xcd00], desc[UR28][R4.64], P1 ;  /* 0x0cd0000004037fae */ /* 0x0003e400089a101c */
[----:B-1----:R-:W-:Y:S01]  /*44040*/  IMAD.MOV.U32 R4, RZ, RZ, R9 ;  /* 0x000000ffff047224 */ /* 0x002fe200078e0009 */
[----:B------:R-:W-:-:S05]  /*44050*/  MOV R5, R10 ;  /* 0x0000000a00057202 */ /* 0x000fca0000000f00 */
[----:B------:R1:W-:Y:S01]  /*44060*/  LDGSTS.E [R3+0xce00], desc[UR28][R4.64], P1 ;  /* 0x0ce0000004037fae */ /* 0x0003e200089a101c */
        /* <DEDUP_REMOVED lines=8> */
[----:B----4-:R-:W4:Y:S04]  /*440f0*/  LDL.LU R7, [R1+0x1134] ;  /* 0x0011340001077983 */ /* 0x010f280000300800 */
[----:B------:R-:W4:Y:S01]  /*44100*/  LDL.LU R6, [R1+0x1138] ;  /* 0x0011380001067983 */ /* 0x000f220000300800 */
[----:B------:R-:W-:-:S03]  /*44110*/  UISETP.GT.AND UP1, UPT, UR15, 0x37, UPT ;  /* 0x000000370f00788c */ /* 0x000fc6000bf24270 */
[----:B------:R1:W-:Y:S01]  /*44120*/  LDGSTS.E [R3+0xcf00], desc[UR28][R4.64], P1 ;  /* 0x0cf0000004037fae */ /* 0x0003e200089a101c */
[----:B------:R-:W-:-:S04]  /*44130*/  USEL UR12, URZ, 0x4, !UP1 ;  /* 0x00000004ff0c7887 */ /* 0x000fc8000c800000 */
[----:B------:R-:W-:-:S06]  /*44140*/  USEL UR12, UR12, URZ, !UP0 ;  /* 0x000000ff0c0c7287 */ /* 0x000fcc000c000000 */
[----:B------:R-:W-:Y:S02]  /*44150*/  ISETP.NE.U32.AND P0, PT, RZ, UR12, PT ;  /* 0x0000000cff007c0c */ /* 0x000fe4000bf05070 */
[----:B------:R-:W-:-:S04]  /*44160*/  IADD3 R14, P1, PT, R14, UR13, RZ ;  /* 0x0000000d0e0e7c10 */ /* 0x000fc8000ff3e0ff */
[----:B------:R-:W-:Y:S01]  /*44170*/  IADD3.X R15, PT, PT, R15, UR7, RZ, P1, !PT ;  /* 0x000000070f0f7c10 */ /* 0x000fe20008ffe4ff */
[----:B------:R-:W-:Y:S01]  /*44180*/  STL [R1+0x10b8], R14 ;  /* 0x0010b80e01007387 */ /* 0x000fe20000100800 */
[----:B------:R-:W-:-:S03]  /*44190*/  IADD3 R8, P2, PT, R8, UR13, RZ ;  /* 0x0000000d08087c10 */ /* 0x000fc6000ff5e0ff */
[----:B------:R-:W-:Y:S01]  /*441a0*/  STL [R1+0x10b4], R15 ;  /* 0x0010b40f01007387 */ /* 0x000fe20000100800 */
[----:B------:R-:W-:-:S03]  /*441b0*/  IADD3.X R13, PT, PT, R13, UR7, RZ, P2, !PT ;  /* 0x000000070d0d7c10 */ /* 0x000fc600097fe4ff */
[----:B------:R1:W-:Y:S04]  /*441c0*/  STL [R1+0x10c0], R8 ;  /* 0x0010c00801007387 */ /* 0x0003e80000100800 */
[----:B------:R-:W4:Y:S01]  /*441d0*/  LDL.LU R106, [R1+0x1140] ;  /* 0x00114000016a7983 */ /* 0x000f220000300800 */
[----:B-1----:R-:W-:Y:S01]  /*441e0*/  MOV R4, R14 ;  /* 0x0000000e00047202 */ /* 0x002fe20000000f00 */
[----:B------:R-:W-:Y:S02]  /*441f0*/  IMAD.MOV.U32 R5, RZ, RZ, R15 ;  /* 0x000000ffff057224 */ /* 0x000fe400078e000f */
        /* <DEDUP_REMOVED lines=9> */
[----:B--2---:R-:W-:-:S04]  /*44290*/  IADD3 R11, P1, PT, R11, UR13, RZ ;  /* 0x0000000d0b0b7c10 */ /* 0x004fc8000ff3e0ff */
[----:B---3--:R-:W-:Y:S01]  /*442a0*/  IADD3.X R12, PT, PT, R12, UR7, RZ, P1, !PT ;  /* 0x000000070c0c7c10 */ /* 0x008fe20008ffe4ff */
[----:B------:R2:W-:Y:S01]  /*442b0*/  STL [R1+0x10c8], R11 ;  /* 0x0010c80b01007387 */ /* 0x0005e20000100800 */
[----:B-1----:R-:W-:-:S03]  /*442c0*/  IMAD.MOV.U32 R4, RZ, RZ, R11 ;  /* 0x000000ffff047224 */ /* 0x002fc600078e000b */
[----:B------:R1:W-:Y:S04]  /*442d0*/  STL [R1+0x10c4], R12 ;  /* 0x0010c40c01007387 */ /* 0x0003e80000100800 */
[----:B--2---:R-:W2:Y:S01]  /*442e0*/  LDL.LU R11, [R1+0x114c] ;  /* 0x00114c00010b7983 */ /* 0x004ea20000300800 */
[----:B------:R-:W-:-:S03]  /*442f0*/  IMAD.MOV.U32 R5, RZ, RZ, R12 ;  /* 0x000000ffff057224 */ /* 0x000fc600078e000c */
[----:B------:R-:W3:Y:S04]  /*44300*/  LDL.LU R15, [R1+0x11b4] ;  /* 0x0011b400010f7983 */ /* 0x000ee80000300800 */
[----:B------:R-:W3:Y:S04]  /*44310*/  LDL.LU R14, [R1+0x11b8] ;  /* 0x0011b800010e7983 */ /* 0x000ee80000300800 */
[----:B------:R-:W3:Y:S04]  /*44320*/  LDL.LU R13, [R1+0x11bc] ;  /* 0x0011bc00010d7983 */ /* 0x000ee80000300800 */
[----:B-1----:R-:W3:Y:S04]  /*44330*/  LDL.LU R12, [R1+0x11c0] ;  /* 0x0011c000010c7983 */ /* 0x002ee80000300800 */
[----:B------:R1:W-:Y:S01]  /*44340*/  LDGSTS.E [R3+0xde00], desc[UR28][R4.64], P0 ;  /* 0x0de0000004037fae */ /* 0x0003e200081a101c */
[----:B------:R-:W-:-:S04]  /*44350*/  IADD3 R9, P2, PT, R9, UR13, RZ ;  /* 0x0000000d09097c10 */ /* 0x000fc8000ff5e0ff */
[----:B------:R-:W-:Y:S02]  /*44360*/  IADD3.X R10, PT, PT, R10, UR7, RZ, P2, !PT ;  /* 0x000000070a0a7c10 */ /* 0x000fe400097fe4ff */
[----:B----4-:R-:W-:-:S03]  /*44370*/  IADD3 R6, P3, PT, R6, UR13, RZ ;  /* 0x0000000d06067c10 */ /* 0x010fc6000ff7e0ff */
[----:B-1----:R-:W-:Y:S01]  /*44380*/  IMAD.MOV.U32 R5, RZ, RZ, R10 ;  /* 0x000000ffff057224 */ /* 0x002fe200078e000a */
[----:B------:R-:W-:Y:S02]  /*44390*/  MOV R4, R9 ;  /* 0x0000000900047202 */ /* 0x000fe40000000f00 */
[----:B------:R-:W-:Y:S01]  /*443a0*/  IADD3.X R7, PT, PT, R7, UR7, RZ, P3, !PT ;  /* 0x0000000707077c10 */ /* 0x000fe20009ffe4ff */
[----:B------:R-:W-:Y:S04]  /*443b0*/  STL [R1+0x10d0], R9 ;  /* 0x0010d00901007387 */ /* 0x000fe80000100800 */
[----:B------:R1:W-:Y:S04]  /*443c0*/  STL [R1+0x10cc], R10 ;  /* 0x0010cc0a01007387 */ /* 0x0003e80000100800 */
[----:B------:R-:W-:Y:S04]  /*443d0*/  STL [R1+0x1138], R6 ;  /* 0x0011380601007387 */ /* 0x000fe80000100800 */
[----:B------:R4:W-:Y:S04]  /*443e0*/  LDGSTS.E [R3+0xdf00], desc[UR28][R4.64], P0 ;  /* 0x0df0000004037fae */ /* 0x0009e800081a101c */
[----:B------:R4:W-:Y:S04]  /*443f0*/  STL [R1+0x1134], R7 ;  /* 0x0011340701007387 */ /* 0x0009e80000100800 */
[----:B-1----:R-:W3:Y:S01]  /*44400*/  LDL.LU R10, [R1+0x11c4] ;  /* 0x0011c400010a7983 */ /* 0x002ee20000300800 */
[----:B----4-:R-:W-:-:S03]  /*44410*/  MOV R5, R7 ;  /* 0x0000000700057202 */ /* 0x010fc60000000f00 */
[----:B------:R-:W4:Y:S01]  /*44420*/  LDL.LU R7, [R1+0x11c8] ;  /* 0x0011c80001077983 */ /* 0x000f220000300800 */
[----:B------:R-:W-:-:S03]  /*44430*/  IMAD.MOV.U32 R4, RZ, RZ, R6 ;  /* 0x000000ffff047224 */ /* 0x000fc600078e0006 */
[----:B------:R-:W4:Y:S04]  /*44440*/  LDL.LU R9, [R1+0x11cc] ;  /* 0x0011cc0001097983 */ /* 0x000f280000300800 */
        /* <DEDUP_REMOVED lines=9> */
[----:B------:R-:W-:-:S05]  /*444e0*/  IADD3 R106, P0, PT, R106, UR13, RZ ;  /* 0x0000000d6a6a7c10 */ /* 0x000fca000ff1e0ff */
[----:B-1----:R-:W-:Y:S01]  /*444f0*/  IMAD.MOV.U32 R4, RZ, RZ, R106 ;  /* 0x000000ffff047224 */ /* 0x002fe200078e006a */
[----:B------:R-:W-:Y:S02]  /*44500*/  IADD3 R104, P2, PT, R104, UR13, RZ ;  /* 0x0000000d68687c10 */ /* 0x000fe4000ff5e0ff */
[----:B------:R-:W-:-:S05]  /*44510*/  IADD3.X R144, PT, PT, R144, UR7, RZ, P0, !PT ;  /* 0x0000000790907c10 */ /* 0x000fca00087fe4ff */
[----:B------:R-:W-:Y:S01]  /*44520*/  IMAD.MOV.U32 R5, RZ, RZ, R144 ;  /* 0x000000ffff057224 */ /* 0x000fe200078e0090 */
[----:B------:R-:W-:-:S04]  /*44530*/  IADD3.X R105, PT, PT, R105, UR7, RZ, P2, !PT ;  /* 0x0000000769697c10 */ /* 0x000fc800097fe4ff */
[----:B------:R1:W-:Y:S01]  /*44540*/  LDGSTS.E [R3+0xed00], desc[UR28][R4.64], P1 ;  /* 0x0ed0000004037fae */ /* 0x0003e200089a101c */
[----:B------:R-:W-:Y:S02]  /*44550*/  IADD3 R8, P0, PT, R8, UR13, RZ ;  /* 0x0000000d08087c10 */ /* 0x000fe4000ff1e0ff */
[----:B-1----:R-:W-:Y:S01]  /*44560*/  MOV R4, R104 ;  /* 0x0000006800047202 */ /* 0x002fe20000000f00 */
[----:B------:R-:W-:-:S05]  /*44570*/  IMAD.MOV.U32 R5, RZ, RZ, R105 ;  /* 0x000000ffff057224 */ /* 0x000fca00078e0069 */
[----:B------:R1:W-:Y:S04]  /*44580*/  LDGSTS.E [R3+0xee00], desc[UR28][R4.64], P1 ;  /* 0x0ee0000004037fae */ /* 0x0003e800089a101c */
[----:B------:R-:W-:Y:S01]  /*44590*/  STL [R1+0x1140], R106 ;  /* 0x0011406a01007387 */ /* 0x000fe20000100800 */
[----:B-1----:R-:W-:-:S03]  /*445a0*/  IMAD.MOV.U32 R4, RZ, RZ, R8 ;  /* 0x000000ffff047224 */ /* 0x002fc600078e0008 */
[----:B------:R-:W-:Y:S04]  /*445b0*/  STL [R1+0x113c], R144 ;  /* 0x00113c9001007387 */ /* 0x000fe80000100800 */
[----:B------:R-:W-:Y:S01]  /*445c0*/  STL [R1+0x1148], R104 ;  /* 0x0011486801007387 */ /* 0x000fe20000100800 */
[----:B--2---:R-:W-:-:S04]  /*445d0*/  IADD3.X R11, PT, PT, R11, UR7, RZ, P0, !PT ;  /* 0x000000070b0b7c10 */ /* 0x004fc800087fe4ff */
[----:B------:R-:W-:Y:S01]  /*445e0*/  MOV R5, R11 ;  /* 0x0000000b00057202 */ /* 0x000fe20000000f00 */
[----:B------:R-:W-:Y:S04]  /*445f0*/  STL [R1+0x1144], R105 ;  /* 0x0011446901007387 */ /* 0x000fe80000100800 */
[----:B------:R1:W-:Y:S01]  /*44600*/  LDGSTS.E [R3+0xef00], desc[UR28][R4.64], P1 ;  /* 0x0ef0000004037fae */ /* 0x0003e200089a101c */
[----:B---3--:R-:W-:Y:S02]  /*44610*/  IADD3 R14, P1, PT, R14, UR13, RZ ;  /* 0x0000000d0e0e7c10 */ /* 0x008fe4000ff3e0ff */
[----:B------:R-:W-:Y:S01]  /*44620*/  ISETP.NE.U32.AND P0, PT, RZ, UR12, PT ;  /* 0x0000000cff007c0c */ /* 0x000fe2000bf05070 */
[----:B------:R2:W-:Y:S01]  /*44630*/  STL [R1+0x1150], R8 ;  /* 0x0011500801007387 */ /* 0x0005e20000100800 */
[----:B------:R-:W-:-:S02]  /*44640*/  IADD3.X R15, PT, PT, R15, UR7, RZ, P1, !PT ;  /* 0x000000070f0f7c10 */ /* 0x000fc40008ffe4ff */
[----:B------:R-:W-:Y:S01]  /*44650*/  IADD3 R12, P2, PT, R12, UR13, RZ ;  /* 0x0000000d0c0c7c10 */ /* 0x000fe2000ff5e0ff */
[----:B------:R3:W-:Y:S03]  /*44660*/  STL [R1+0x114c], R11 ;  /* 0x00114c0b01007387 */ /* 0x0007e60000100800 */
[----:B------:R-:W-:Y:S01]  /*44670*/  IADD3.X R13, PT, PT, R13, UR7, RZ, P2, !PT ;  /* 0x000000070d0d7c10 */ /* 0x000fe200097fe4ff */
[----:B--2---:R-:W2:Y:S01]  /*44680*/  LDL.LU R8, [R1+0x11d8] ;  /* 0x0011d80001087983 */ /* 0x004ea20000300800 */
[----:B-1----:R-:W-:-:S03]  /*44690*/  IMAD.MOV.U32 R5, RZ, RZ, R15 ;  /* 0x000000ffff057224 */ /* 0x002fc600078e000f */
[----:B---3--:R-:W3:Y:S01]  /*446a0*/  LDL.LU R11, [R1+0x1218] ;  /* 0x00121800010b7983 */ /* 0x008ee20000300800 */
[----:B------:R-:W-:-:S03]  /*446b0*/  IMAD.MOV.U32 R4, RZ, RZ, R14 ;  /* 0x000000ffff047224 */ /* 0x000fc600078e000e */
[----:B------:R-:W-:Y:S04]  /*446c0*/  STL [R1+0x11b8], R14 ;  /* 0x0011b80e01007387 */ /* 0x000fe80000100800 */
[----:B------:R1:W-:Y:S04]  /*446d0*/  STL [R1+0x11b4], R15 ;  /* 0x0011b40f01007387 */ /* 0x0003e80000100800 */
[----:B------:R-:W-:Y:S04]  /*446e0*/  STL [R1+0x11c0], R12 ;  /* 0x0011c00c01007387 */ /* 0x000fe80000100800 */
[----:B------:R1:W-:Y:S04]  /*446f0*/  LDGSTS.E [R3+0xfc00], desc[UR28][R4.64], P0 ;  /* 0x0fc0000004037fae */ /* 0x0003e800081a101c */
[----:B-1----:R-:W3:Y:S04]  /*44700*/  LDL.LU R15, [R1+0x11d4] ;  /* 0x0011d400010f7983 */ /* 0x002ee80000300800 */
[----:B------:R-:W-:Y:S04]  /*44710*/  STL [R1+0x11bc], R13 ;  /* 0x0011bc0d01007387 */ /* 0x000fe80000100800 */
[----:B------:R-:W3:Y:S01]  /*44720*/  LDL.LU R104, [R1+0x1214] ;  /* 0x0012140001687983 */ /* 0x000ee20000300800 */
[----:B------:R-:W-:Y:S01]  /*44730*/  MOV R4, R12 ;  /* 0x0000000c00047202 */ /* 0x000fe20000000f00 */
[----:B------:R-:W-:-:S05]  /*44740*/  IMAD.MOV.U32 R5, RZ, RZ, R13 ;  /* 0x000000ffff057224 */ /* 0x000fca00078e000d */
[----:B------:R1:W-:Y:S01]  /*44750*/  LDGSTS.E [R3+0xfd00], desc[UR28][R4.64], P0 ;  /* 0x0fd0000004037fae */ /* 0x0003e200081a101c */
[----:B----4-:R-:W-:-:S04]  /*44760*/  IADD3 R7, P1, PT, R7, UR13, RZ ;  /* 0x0000000d07077c10 */ /* 0x010fc8000ff3e0ff */
[----:B------:R-:W-:Y:S02]  /*44770*/  IADD3.X R10, PT, PT, R10, UR7, RZ, P1, !PT ;  /* 0x000000070a0a7c10 */ /* 0x000fe40008ffe4ff */
[----:B------:R-:W-:Y:S01]  /*44780*/  IADD3 R6, P2, PT, R6, UR13, RZ ;  /* 0x0000000d06067c10 */ /* 0x000fe2000ff5e0ff */
[----:B------:R4:W-:Y:S01]  /*44790*/  STL [R1+0x11c8], R7 ;  /* 0x0011c80701007387 */ /* 0x0009e20000100800 */
[----:B-1----:R-:W-:Y:S02]  /*447a0*/  IMAD.MOV.U32 R4, RZ, RZ, R7 ;  /* 0x000000ffff047224 */ /* 0x002fe400078e0007 */
[----:B------:R-:W-:Y:S01]  /*447b0*/  IADD3.X R9, PT, PT, R9, UR7, RZ, P2, !PT ;  /* 0x0000000709097c10 */ /* 0x000fe200097fe4ff */
[----:B------:R1:W-:Y:S04]  /*447c0*/  STL [R1+0x11c4], R10 ;  /* 0x0011c40a01007387 */ /* 0x0003e80000100800 */
[----:B------:R-:W-:Y:S01]  /*447d0*/  STL [R1+0x11d0], R6 ;  /* 0x0011d00601007387 */ /* 0x000fe20000100800 */
[----:B------:R-:W-:-:S03]  /*447e0*/  MOV R5, R10 ;  /* 0x0000000a00057202 */ /* 0x000fc60000000f00 */
[----:B----4-:R-:W4:Y:S04]  /*447f0*/  LDL.LU R7, [R1+0x1258] ;  /* 0x0012580001077983 */ /* 0x010f280000300800 */
[----:B------:R1:W-:Y:S04]  /*44800*/  STL [R1+0x11cc], R9 ;  /* 0x0011cc0901007387 */ /* 0x0003e80000100800 */
[----:B------:R-:W4:Y:S04]  /*44810*/  LDL.LU R13, [R1+0x1298] ;  /* 0x00129800010d7983 */ /* 0x000f280000300800 */
[----:B-1----:R-:W4:Y:S04]  /*44820*/  LDL.LU R10, [R1+0x1254] ;  /* 0x00125400010a7983 */ /* 0x002f280000300800 */
[----:B------:R-:W4:Y:S04]  /*44830*/  LDL.LU R105, [R1+0x1294] ;  /* 0x0012940001697983 */ /* 0x000f280000300800 */
[----:B------:R-:W4:Y:S04]  /*44840*/  LDL.LU R106, [R1+0x12d4] ;  /* 0x0012d400016a7983 */ /* 0x000f280000300800 */
[----:B------:R-:W4:Y:S04]  /*44850*/  LDL.LU R14, [R1+0x12d8] ;  /* 0x0012d800010e7983 */ /* 0x000f280000300800 */
[----:B------:R1:W-:Y:S04]  /*44860*/  LDGSTS.E [R3+0xfe00], desc[UR28][R4.64], P0 ;  /* 0x0fe0000004037fae */ /* 0x0003e800081a101c */
[----:B------:R-:W4:Y:S01]  /*44870*/  LDL.LU R12, [R1+0x1314] ;  /* 0x00131400010c7983 */ /* 0x000f220000300800 */
[----:B-1----:R-:W-:-:S03]  /*44880*/  IMAD.MOV.U32 R5, RZ, RZ, R9 ;  /* 0x000000ffff057224 */ /* 0x002fc600078e0009 */
[----:B------:R-:W4:Y:S01]  /*44890*/  LDL.LU R9, [R1+0x1318] ;  /* 0x0013180001097983 */ /* 0x000f220000300800 */
[----:B------:R-:W-:Y:S01]  /*448a0*/  IMAD.MOV.U32 R4, RZ, RZ, R6 ;  /* 0x000000ffff047224 */ /* 0x000fe200078e0006 */
[----:B------:R-:W-:-:S04]  /*448b0*/  UIMAD UR12, UR4, -0x40, UR6 ;  /* 0xffffffc0040c78a4 */ /* 0x000fc8000f8e0206 */
[----:B------:R1:W-:Y:S02]  /*448c0*/  LDGSTS.E [R3+0xff00], desc[UR28][R4.64], P0 ;  /* 0x0ff0000004037fae */ /* 0x0003e400081a101c */
[----:B------:R-:W-:Y:S02]  /*448d0*/  ISETP.GE.AND P0, PT, R107, UR12, PT ;  /* 0x0000000c6b007c0c */ /* 0x000fe4000bf06270 */
[----:B------:R-:W-:Y:S01]  /*448e0*/  PLOP3.LUT P1, PT, PT, PT, UP0, 0x40, 0x4 ;  /* 0x000000000004781c */ /* 0x000fe20003f2e808 */
[----:B------:R-:W0:Y:S01]  /*448f0*/  LDGDEPBAR ;  /* 0x00000000000079af */ /* 0x000e220000000000 */
[----:B-1----:R-:W-:-:S04]  /*44900*/  SEL R3, RZ, 0x4, P0 ;  /* 0x00000004ff037807 */ /* 0x002fc80000000000 */
[----:B------:R-:W-:Y:S01]  /*44910*/  SEL R3, R3, RZ, P1 ;  /* 0x000000ff03037207 */ /* 0x000fe20000800000 */
[----:B------:R-:W-:-:S03]  /*44920*/  ULEA UR12, UR11, UR5, 0xf ;  /* 0x000000050b0c7291 */ /* 0x000fc6000f8e78ff */
[----:B------:R-:W-:Y:S02]  /*44930*/  ISETP.NE.U32.AND P0, PT, R3, RZ, PT ;  /* 0x000000ff0300720c */ /* 0x000fe40003f05070 */
[----:B------:R-:W-:-:S05]  /*44940*/  SHF.L.U32 R6, R107, 0x2, RZ ;  /* 0x000000026b067819 */ /* 0x000fca00000006ff */
[----:B------:R-:W-:Y:S01]  /*44950*/  VIADD R3, R6, UR12 ;  /* 0x0000000c06037c36 */ /* 0x000fe20008000000 */
[----:B--2---:R-:W-:Y:S02]  /*44960*/  IADD3 R8, P1, PT, R8, UR14, RZ ;  /* 0x0000000e08087c10 */ /* 0x004fe4000ff3e0ff */
[----:B---3--:R-:W-:-:S03]  /*44970*/  IADD3 R11, P2, PT, R11, UR14, RZ ;  /* 0x0000000e0b0b7c10 */ /* 0x008fc6000ff5e0ff */
[----:B------:R-:W-:Y:S01]  /*44980*/  STL [R1+0x11d8], R8 ;  /* 0x0011d80801007387 */ /* 0x000fe20000100800 */
[----:B------:R-:W-:-:S03]  /*44990*/  IMAD.MOV.U32 R4, RZ, RZ, R8 ;  /* 0x000000ffff047224 */ /* 0x000fc600078e0008 */
[----:B------:R-:W-:Y:S01]  /*449a0*/  STL [R1+0x1218], R11 ;  /* 0x0012180b01007387 */ /* 0x000fe20000100800 */
[----:B------:R-:W-:-:S04]  /*449b0*/  IADD3.X R15, PT, PT, R15, UR8, RZ, P1, !PT ;  /* 0x000000080f0f7c10 */ /* 0x000fc80008ffe4ff */
[----:B------:R-:W-:Y:S02]  /*449c0*/  MOV R5, R15 ;  /* 0x0000000f00057202 */ /* 0x000fe40000000f00 */
[----:B------:R-:W-:Y:S01]  /*449d0*/  IADD3.X R104, PT, PT, R104, UR8, RZ, P2, !PT ;  /* 0x0000000868687c10 */ /* 0x000fe200097fe4ff */
[----:B------:R1:W-:Y:S04]  /*449e0*/  STL [R1+0x11d4], R15 ;  /* 0x0011d40f01007387 */ /* 0x0003e80000100800 */
[----:B------:R2:W-:Y:S04]  /*449f0*/  STL [R1+0x1214], R104 ;  /* 0x0012146801007387 */ /* 0x0005e80000100800 */
[----:B------:R3:W-:Y:S04]  /*44a00*/  LDGSTS.E [R3+0x20000], desc[UR28][R4.64], P0 ;  /* 0x2000000004037fae */ /* 0x0007e800081a101c */
[----:B-1----:R-:W4:Y:S04]  /*44a10*/  LDL.LU R15, [R1+0x1358] ;  /* 0x00135800010f7983 */ /* 0x002f280000300800 */
[----:B------:R-:W4:Y:S01]  /*44a20*/  LDL.LU R8, [R1+0x1398] ;  /* 0x0013980001087983 */ /* 0x000f220000300800 */
[----:B---3--:R-:W-:-:S03]  /*44a30*/  IMAD.MOV.U32 R5, RZ, RZ, R104 ;  /* 0x000000ffff057224 */ /* 0x008fc600078e0068 */
[----:B--2---:R-:W2:Y:S01]  /*44a40*/  LDL.LU R104, [R1+0x1354] ;  /* 0x0013540001687983 */ /* 0x004ea20000300800 */
[----:B------:R-:W-:-:S03]  /*44a50*/  IMAD.MOV.U32 R4, RZ, RZ, R11 ;  /* 0x000000ffff047224 */ /* 0x000fc600078e000b */
[----:B------:R-:W3:Y:S04]  /*44a60*/  LDL.LU R11, [R1+0x1394] ;  /* 0x00139400010b7983 */ /* 0x000ee80000300800 */
[----:B------:R1:W-:Y:S01]  /*44a70*/  LDGSTS.E [R3+0x20800], desc[UR28][R4.64], P0 ;  /* 0x2080000004037fae */ /* 0x0003e200081a101c */
[----:B----4-:R-:W-:Y:S02]  /*44a80*/  IADD3 R7, P1, PT, R7, UR14, RZ ;  /* 0x0000000e07077c10 */ /* 0x010fe4000ff3e0ff */
[----:B------:R-:W-:Y:S02]  /*44a90*/  IADD3 R13, P2, PT, R13, UR14, RZ ;  /* 0x0000000e0d0d7c10 */ /* 0x000fe4000ff5e0ff */
[----:B------:R-:W-:Y:S01]  /*44aa0*/  IADD3.X R10, PT, PT, R10, UR8, RZ, P1, !PT ;  /* 0x000000080a0a7c10 */ /* 0x000fe20008ffe4ff */
[----:B------:R-:W-:Y:S01]  /*44ab0*/  STL [R1+0x1258], R7 ;  /* 0x0012580701007387 */ /* 0x000fe20000100800 */
[----:B-1----:R-:W-:-:S02]  /*44ac0*/  MOV R4, R7 ;  /* 0x0000000700047202 */ /* 0x002fc40000000f00 */
[----:B------:R-:W-:Y:S01]  /*44ad0*/  IADD3.X R105, PT, PT, R105, UR8, RZ, P2, !PT ;  /* 0x0000000869697c10 */ /* 0x000fe200097fe4ff */
[----:B------:R-:W-:Y:S01]  /*44ae0*/  IMAD.MOV.U32 R5, RZ, RZ, R10 ;  /* 0x000000ffff057224 */ /* 0x000fe200078e000a */
[----:B------:R1:W-:Y:S04]  /*44af0*/  STL [R1+0x1254], R10 ;  /* 0x0012540a01007387 */ /* 0x0003e80000100800 */
[----:B------:R-:W-:Y:S04]  /*44b00*/  STL [R1+0x1298], R13 ;  /* 0x0012980d01007387 */ /* 0x000fe80000100800 */
[----:B------:R4:W-:Y:S04]  /*44b10*/  LDGSTS.E [R3+0x21000], desc[UR28][R4.64], P0 ;  /* 0x2100000004037fae */ /* 0x0009e800081a101c */
[----:B-1----:R-:W3:Y:S04]  /*44b20*/  LDL.LU R10, [R1+0x13d8] ;  /* 0x0013d800010a7983 */ /* 0x002ee80000300800 */
[----:B------:R1:W-:Y:S04]  /*44b30*/  STL [R1+0x1294], R105 ;  /* 0x0012946901007387 */ /* 0x0003e80000100800 */
[----:B------:R-:W3:Y:S01]  /*44b40*/  LDL.LU R7, [R1+0x1418] ;  /* 0x0014180001077983 */ /* 0x000ee20000300800 */
[----:B----4-:R-:W-:-:S02]  /*44b50*/  MOV R5, R105 ;  /* 0x0000006900057202 */ /* 0x010fc40000000f00 */
[----:B------:R-:W-:Y:S01]  /*44b60*/  IADD3 R14, P1, PT, R14, UR14, RZ ;  /* 0x0000000e0e0e7c10 */ /* 0x000fe2000ff3e0ff */
[----:B-1----:R-:W4:Y:S01]  /*44b70*/  LDL.LU R105, [R1+0x13d4] ;  /* 0x0013d40001697983 */ /* 0x002f220000300800 */
[----:B------:R-:W-:Y:S01]  /*44b80*/  IMAD.MOV.U32 R4, RZ, RZ, R13 ;  /* 0x000000ffff047224 */ /* 0x000fe200078e000d */
[----:B------:R-:W-:Y:S02]  /*44b90*/  IADD3 R9, P2, PT, R9, UR14, RZ ;  /* 0x0000000e09097c10 */ /* 0x000fe4000ff5e0ff */
[----:B------:R-:W4:Y:S01]  /*44ba0*/  LDL.LU R13, [R1+0x1414] ;  /* 0x00141400010d7983 */ /* 0x000f220000300800 */
[----:B------:R-:W-:Y:S02]  /*44bb0*/  IADD3.X R106, PT, PT, R106, UR8, RZ, P1, !PT ;  /* 0x000000086a6a7c10 */ /* 0x000fe40008ffe4ff */
[----:B------:R-:W-:Y:S01]  /*44bc0*/  IADD3.X R12, PT, PT, R12, UR8, RZ, P2, !PT ;  /* 0x000000080c0c7c10 */ /* 0x000fe200097fe4ff */
[----:B------:R1:W-:Y:S04]  /*44bd0*/  STL [R1+0x12d8], R14 ;  /* 0x0012d80e01007387 */ /* 0x0003e80000100800 */
[----:B------:R1:W-:Y:S04]  /*44be0*/  STL [R1+0x12d4], R106 ;  /* 0x0012d46a01007387 */ /* 0x0003e80000100800 */
[----:B------:R1:W-:Y:S04]  /*44bf0*/  STL [R1+0x1318], R9 ;  /* 0x0013180901007387 */ /* 0x0003e80000100800 */
[----:B------:R-:W4:Y:S04]  /*44c00*/  LDL.LU R107, [R1+0x1458] ;  /* 0x00145800016b7983 */ /* 0x000f280000300800 */
[----:B------:R1:W-:Y:S04]  /*44c10*/  LDGSTS.E [R3+0x21800], desc[UR28][R4.64], P0 ;  /* 0x2180000004037fae */ /* 0x0003e800081a101c */
[----:B------:R1:W-:Y:S02]  /*44c20*/  STL [R1+0x1314], R12 ;  /* 0x0013140c01007387 */ /* 0x0003e40000100800 */
[----:B-1----:R-:W-:-:S02]  /*44c30*/  IMAD.MOV.U32 R4, RZ, RZ, R14 ;  /* 0x000000ffff047224 */ /* 0x002fc400078e000e */
[----:B------:R-:W4:Y:S04]  /*44c40*/  LDL.LU R14, [R1+0x1498] ;  /* 0x00149800010e7983 */ /* 0x000f280000300800 */
[----:B------:R-:W4:Y:S01]  /*44c50*/  LDL.LU R144, [R1+0x1454] ;  /* 0x0014540001907983 */ /* 0x000f220000300800 */
[----:B------:R-:W-:-:S03]  /*44c60*/  IMAD.MOV.U32 R5, RZ, RZ, R106 ;  /* 0x000000ffff057224 */ /* 0x000fc600078e006a */
[----:B------:R-:W4:Y:S04]  /*44c70*/  LDL.LU R106, [R1+0x1494] ;  /* 0x00149400016a7983 */ /* 0x000f280000300800 */
[----:B------:R1:W-:Y:S02]  /*44c80*/  LDGSTS.E [R3+0x22000], desc[UR28][R4.64], P0 ;  /* 0x2200000004037fae */ /* 0x0003e400081a101c */
[----:B-1----:R-:W-:Y:S01]  /*44c90*/  MOV R4, R9 ;  /* 0x0000000900047202 */ /* 0x002fe20000000f00 */
[----:B------:R-:W-:Y:S01]  /*44ca0*/  IMAD.MOV.U32 R5, RZ, RZ, R12 ;  /* 0x000000ffff057224 */ /* 0x000fe200078e000c */
[----:B------:R-:W4:Y:S04]  /*44cb0*/  LDL.LU R9, [R1+0x14d8] ;  /* 0x0014d80001097983 */ /* 0x000f280000300800 */
[----:B------:R-:W4:Y:S04]  /*44cc0*/  LDL.LU R12, [R1+0x1518] ;  /* 0x00151800010c7983 */ /* 0x000f280000300800 */
[----:B------:R1:W-:Y:S01]  /*44cd0*/  LDGSTS.E [R3+0x22800], desc[UR28][R4.64], P0 ;  /* 0x2280000004037fae */ /* 0x0003e200081a101c */
[----:B------:R-:W-:-:S02]  /*44ce0*/  IADD3 R15, P1, PT, R15, UR14, RZ ;  /* 0x0000000e0f0f7c10 */ /* 0x000fc4000ff3e0ff */
[----:B------:R-:W-:-:S03]  /*44cf0*/  IADD3 R8, P2, PT, R8, UR14, RZ ;  /* 0x0000000e08087c10 */ /* 0x000fc6000ff5e0ff */
[----:B------:R3:W-:Y:S01]  /*44d00*/  STL [R1+0x1358], R15 ;  /* 0x0013580f01007387 */ /* 0x0007e20000100800 */
[----:B--2---:R-:W-:Y:S01]  /*44d10*/  IADD3.X R104, PT, PT, R104, UR8, RZ, P1, !PT ;  /* 0x0000000868687c10 */ /* 0x004fe20008ffe4ff */
[----:B-1----:R-:W-:Y:S01]  /*44d20*/  IMAD.MOV.U32 R4, RZ, RZ, R15 ;  /* 0x000000ffff047224 */ /* 0x002fe200078e000f */
[----:B---3--:R-:W-:-:S03]  /*44d30*/  IADD3.X R11, PT, PT, R11, UR8, RZ, P2, !PT ;  /* 0x000000080b0b7c10 */ /* 0x008fc600097fe4ff */
[----:B------:R1:W-:Y:S04]  /*44d40*/  STL [R1+0x1354], R104 ;  /* 0x0013546801007387 */ /* 0x0003e80000100800 */
[----:B------:R2:W-:Y:S01]  /*44d50*/  STL [R1+0x1398], R8 ;  /* 0x0013980801007387 */ /* 0x0005e20000100800 */
[----:B------:R-:W-:-:S03]  /*44d60*/  MOV R5, R104 ;  /* 0x0000006800057202 */ /* 0x000fc60000000f00 */
[----:B------:R-:W3:Y:S04]  /*44d70*/  LDL.LU R15, [R1+0x14d4] ;  /* 0x0014d400010f7983 */ /* 0x000ee80000300800 */
[----:B------:R2:W-:Y:S04]  /*44d80*/  STL [R1+0x1394], R11 ;  /* 0x0013940b01007387 */ /* 0x0005e80000100800 */
[----:B-1----:R-:W3:Y:S04]  /*44d90*/  LDL.LU R104, [R1+0x1514] ;  /* 0x0015140001687983 */ /* 0x002ee80000300800 */
[----:B------:R1:W-:Y:S02]  /*44da0*/  LDGSTS.E [R3+0x23000], desc[UR28][R4.64], P0 ;  /* 0x2300000004037fae */ /* 0x0003e400081a101c */
[----:B-1----:R-:W-:-:S02]  /*44db0*/  IMAD.MOV.U32 R4, RZ, RZ, R8 ;  /* 0x000000ffff047224 */ /* 0x002fc400078e0008 */
[----:B------:R-:W-:Y:S01]  /*44dc0*/  IMAD.MOV.U32 R5, RZ, RZ, R11 ;  /* 0x000000ffff057224 */ /* 0x000fe200078e000b */
[----:B--2---:R-:W2:Y:S04]  /*44dd0*/  LDL.LU R8, [R1+0x1558] ;  /* 0x0015580001087983 */ /* 0x004ea80000300800 */
[----:B------:R-:W2:Y:S01]  /*44de0*/  LDL.LU R11, [R1+0x1598] ;  /* 0x00159800010b7983 */ /* 0x000ea20000300800 */
[----:B------:R-:W-:-:S03]  /*44df0*/  IADD3 R10, P1, PT, R10, UR14, RZ ;  /* 0x0000000e0a0a7c10 */ /* 0x000fc6000ff3e0ff */
[----:B------:R1:W-:Y:S01]  /*44e00*/  LDGSTS.E [R3+0x23800], desc[UR28][R4.64], P0 ;  /* 0x2380000004037fae */ /* 0x0003e200081a101c */
[----:B------:R-:W-:-:S03]  /*44e10*/  IADD3 R7, P2, PT, R7, UR14, RZ ;  /* 0x0000000e07077c10 */ /* 0x000fc6000ff5e0ff */
[----:B------:R4:W-:Y:S02]  /*44e20*/  STL [R1+0x13d8], R10 ;  /* 0x0013d80a01007387 */ /* 0x0009e40000100800 */
[----:B----4-:R-:W-:Y:S02]  /*44e30*/  IADD3.X R105, PT, PT, R105, UR8, RZ, P1, !PT ;  /* 0x0000000869697c10 */ /* 0x010fe40008ffe4ff */
[----:B-1----:R-:W-:Y:S02]  /*44e40*/  MOV R4, R10 ;  /* 0x0000000a00047202 */ /* 0x002fe40000000f00 */
[----:B------:R-:W-:Y:S01]  /*44e50*/  IADD3.X R13, PT, PT, R13, UR8, RZ, P2, !PT ;  /* 0x000000080d0d7c10 */ /* 0x000fe200097fe4ff */
[----:B------:R1:W-:Y:S04]  /*44e60*/  STL [R1+0x13d4], R105 ;  /* 0x0013d46901007387 */ /* 0x0003e80000100800 */
[----:B------:R4:W-:Y:S04]  /*44e70*/  STL [R1+0x1418], R7 ;  /* 0x0014180701007387 */ /* 0x0009e80000100800 */
[----:B------:R-:W2:Y:S01]  /*44e80*/  LDL.LU R10, [R1+0x1554] ;  /* 0x00155400010a7983 */ /* 0x000ea20000300800 */
[----:B------:R-:W-:-:S03]  /*44e90*/  IMAD.MOV.U32 R5, RZ, RZ, R105 ;  /* 0x000000ffff057224 */ /* 0x000fc600078e0069 */
[----:B------:R4:W-:Y:S04]  /*44ea0*/  STL [R1+0x1414], R13 ;  /* 0x0014140d01007387 */ /* 0x0009e80000100800 */
[----:B-1----:R-:W2:Y:S01]  /*44eb0*/  LDL.LU R105, [R1+0x1594] ;  /* 0x0015940001697983 */ /* 0x002ea20000300800 */
[----:B------:R-:W-:-:S03]  /*44ec0*/  IADD3 R107, P1, PT, R107, UR14, RZ ;  /* 0x0000000e6b6b7c10 */ /* 0x000fc6000ff3e0ff */
[----:B------:R1:W-:Y:S02]  /*44ed0*/  LDGSTS.E [R3+0x24000], desc[UR28][R4.64], P0 ;  /* 0x2400000004037fae */ /* 0x0003e400081a101c */
[----:B-1----:R-:W-:Y:S01]  /*44ee0*/  IMAD.MOV.U32 R4, RZ, RZ, R7 ;  /* 0x000000ffff047224 */ /* 0x002fe200078e0007 */
[----:B------:R-:W-:Y:S01]  /*44ef0*/  MOV R5, R13 ;  /* 0x0000000d00057202 */ /* 0x000fe20000000f00 */
[----:B----4-:R-:W4:Y:S01]  /*44f00*/  LDL.LU R7, [R1+0x11e0] ;  /* 0x0011e00001077983 */ /* 0x010f220000300800 */
[----:B------:R-:W-:Y:S02]  /*44f10*/  IADD3 R14, P2, PT, R14, UR14, RZ ;  /* 0x0000000e0e0e7c10 */ /* 0x000fe4000ff5e0ff */
[----:B------:R-:W-:Y:S01]  /*44f20*/  IADD3.X R144, PT, PT, R144, UR8, RZ, P1, !PT ;  /* 0x0000000890907c10 */ /* 0x000fe20008ffe4ff */
[----:B------:R1:W-:Y:S01]  /*44f30*/  LDGSTS.E [R3+0x24800], desc[UR28][R4.64], P0 ;  /* 0x2480000004037fae */ /* 0x0003e200081a101c */
[----:B------:R-:W-:-:S03]  /*44f40*/  IADD3.X R106, PT, PT, R106, UR8, RZ, P2, !PT ;  /* 0x000000086a6a7c10 */ /* 0x000fc600097fe4ff */
[----:B------:R-:W4:Y:S04]  /*44f50*/  LDL.LU R13, [R1+0x1220] ;  /* 0x00122000010d7983 */ /* 0x000f280000300800 */
[----:B------:R-:W-:Y:S01]  /*44f60*/  STL [R1+0x1458], R107 ;  /* 0x0014586b01007387 */ /* 0x000fe20000100800 */
[----:B-1----:R-:W-:Y:S02]  /*44f70*/  IMAD.MOV.U32 R4, RZ, RZ, R107 ;  /* 0x000000ffff047224 */ /* 0x002fe400078e006b */
[----:B------:R-:W-:Y:S01]  /*44f80*/  IMAD.MOV.U32 R5, RZ, RZ, R144 ;  /* 0x000000ffff057224 */ /* 0x000fe200078e0090 */
[----:B------:R-:W-:Y:S04]  /*44f90*/  STL [R1+0x1454], R144 ;  /* 0x0014549001007387 */ /* 0x000fe80000100800 */
[----:B------:R1:W-:Y:S04]  /*44fa0*/  STL [R1+0x1498], R14 ;  /* 0x0014980e01007387 */ /* 0x0003e80000100800 */
[----:B------:R1:W-:Y:S04]  /*44fb0*/  LDGSTS.E [R3+0x25000], desc[UR28][R4.64], P0 ;  /* 0x2500000004037fae */ /* 0x0003e800081a101c */
[----:B------:R1:W-:Y:S02]  /*44fc0*/  STL [R1+0x1494], R106 ;  /* 0x0014946a01007387 */ /* 0x0003e40000100800 */
[----:B-1----:R-:W-:-:S02]  /*44fd0*/  MOV R4, R14 ;  /* 0x0000000e00047202 */ /* 0x002fc40000000f00 */
[----:B------:R-:W4:Y:S01]  /*44fe0*/  LDL.LU R14, [R1+0x11dc] ;  /* 0x0011dc00010e7983 */ /* 0x000f220000300800 */
[----:B------:R-:W-:-:S03]  /*44ff0*/  IMAD.MOV.U32 R5, RZ, RZ, R106 ;  /* 0x000000ffff057224 */ /* 0x000fc600078e006a */
[----:B------:R-:W4:Y:S01]  /*45000*/  LDL.LU R106, [R1+0x121c] ;  /* 0x00121c00016a7983 */ /* 0x000f220000300800 */
[----:B------:R-:W-:Y:S02]  /*45010*/  IADD3 R9, P1, PT, R9, UR14, RZ ;  /* 0x0000000e09097c10 */ /* 0x000fe4000ff3e0ff */
[----:B------:R-:W-:Y:S01]  /*45020*/  IADD3 R12, P2, PT, R12, UR14, RZ ;  /* 0x0000000e0c0c7c10 */ /* 0x000fe2000ff5e0ff */
[----:B------:R1:W-:Y:S04]  /*45030*/  LDGSTS.E [R3+0x25800], desc[UR28][R4.64], P0 ;  /* 0x2580000004037fae */ /* 0x0003e800081a101c */
[----:B------:R3:W-:Y:S01]  /*45040*/  STL [R1+0x14d8], R9 ;  /* 0x0014d80901007387 */ /* 0x0007e20000100800 */
[----:B-1----:R-:W-:Y:S01]  /*45050*/  IMAD.MOV.U32 R4, RZ, RZ, R9 ;  /* 0x000000ffff047224 */ /* 0x002fe200078e0009 */
[----:B---3--:R-:W-:-:S04]  /*45060*/  IADD3.X R15, PT, PT, R15, UR8, RZ, P1, !PT ;  /* 0x000000080f0f7c10 */ /* 0x008fc80008ffe4ff */
[----:B------:R-:W-:Y:S01]  /*45070*/  MOV R5, R15 ;  /* 0x0000000f00057202 */ /* 0x000fe20000000f00 */
[----:B------:R1:W-:Y:S01]  /*45080*/  STL [R1+0x14d4], R15 ;  /* 0x0014d40f01007387 */ /* 0x0003e20000100800 */
[----:B------:R-:W-:-:S03]  /*45090*/  IADD3.X R104, PT, PT, R104, UR8, RZ, P2, !PT ;  /* 0x0000000868687c10 */ /* 0x000fc600097fe4ff */
[----:B------:R3:W-:Y:S04]  /*450a0*/  STL [R1+0x1518], R12 ;  /* 0x0015180c01007387 */ /* 0x0007e80000100800 */
[----:B------:R-:W4:Y:S04]  /*450b0*/  LDL.LU R9, [R1+0x1260] ;  /* 0x0012600001097983 */ /* 0x000f280000300800 */
[----:B------:R2:W-:Y:S04]  /*450c0*/  STL [R1+0x1514], R104 ;  /* 0x0015146801007387 */ /* 0x0005e80000100800 */
[----:B------:R2:W-:Y:S04]  /*450d0*/  LDGSTS.E [R3+0x26000], desc[UR28][R4.64], P0 ;  /* 0x2600000004037fae */ /* 0x0005e800081a101c */
[----:B-1----:R-:W4:Y:S01]  /*450e0*/  LDL.LU R15, [R1+0x12a0] ;  /* 0x0012a000010f7983 */ /* 0x002f220000300800 */
[----:B--2---:R-:W-:Y:S01]  /*450f0*/  IADD3 R8, P1, PT, R8, UR14, RZ ;  /* 0x0000000e08087c10 */ /* 0x004fe2000ff3e0ff */
[----:B------:R-:W-:-:S02]  /*45100*/  IMAD.MOV.U32 R4, RZ, RZ, R12 ;  /* 0x000000ffff047224 */ /* 0x000fc400078e000c */
[----:B---3--:R-:W2:Y:S01]  /*45110*/  LDL.LU R12, [R1+0x125c] ;  /* 0x00125c00010c7983 */ /* 0x008ea20000300800 */
[----:B------:R-:W-:Y:S01]  /*45120*/  IMAD.MOV.U32 R5, RZ, RZ, R104 ;  /* 0x000000ffff057224 */ /* 0x000fe200078e0068 */
[----:B------:R-:W-:Y:S02]  /*45130*/  IADD3 R11, P2, PT, R11, UR14, RZ ;  /* 0x0000000e0b0b7c10 */ /* 0x000fe4000ff5e0ff */
[----:B------:R-:W3:Y:S04]  /*45140*/  LDL.LU R104, [R1+0x129c] ;  /* 0x00129c0001687983 */ /* 0x000ee80000300800 */
[----:B------:R1:W-:Y:S04]  /*45150*/  LDGSTS.E [R3+0x26800], desc[UR28][R4.64], P0 ;  /* 0x2680000004037fae */ /* 0x0003e800081a101c */
[----:B------:R-:W-:Y:S01]  /*45160*/  STL [R1+0x1558], R8 ;  /* 0x0015580801007387 */ /* 0x000fe20000100800 */
[----:B------:R-:W-:-:S02]  /*45170*/  IADD3.X R10, PT, PT, R10, UR8, RZ, P1, !PT ;  /* 0x000000080a0a7c10 */ /* 0x000fc40008ffe4ff */
[----:B-1----:R-:W-:-:S03]  /*45180*/  MOV R4, R8 ;  /* 0x0000000800047202 */ /* 0x002fc60000000f00 */
[----:B------:R-:W-:Y:S01]  /*45190*/  IMAD.MOV.U32 R5, RZ, RZ, R10 ;  /* 0x000000ffff057224 */ /* 0x000fe200078e000a */
[----:B------:R1:W-:Y:S01]  /*451a0*/  STL [R1+0x1554], R10 ;  /* 0x0015540a01007387 */ /* 0x0003e20000100800 */
[----:B------:R-:W-:-:S03]  /*451b0*/  IADD3.X R105, PT, PT, R105, UR8, RZ, P2, !PT ;  /* 0x0000000869697c10 */ /* 0x000fc600097fe4ff */
[----:B------:R-:W-:Y:S04]  /*451c0*/  STL [R1+0x1598], R11 ;  /* 0x0015980b01007387 */ /* 0x000fe80000100800 */
[----:B------:R4:W-:Y:S04]  /*451d0*/  LDGSTS.E [R3+0x27000], desc[UR28][R4.64], P0 ;  /* 0x2700000004037fae */ /* 0x0009e800081a101c */
[----:B-1----:R-:W3:Y:S04]  /*451e0*/  LDL.LU R10, [R1+0x12e0] ;  /* 0x0012e000010a7983 */ /* 0x002ee80000300800 */
[----:B------:R1:W-:Y:S04]  /*451f0*/  STL [R1+0x1594], R105 ;  /* 0x0015946901007387 */ /* 0x0003e80000100800 */
[----:B------:R-:W3:Y:S01]  /*45200*/  LDL.LU R8, [R1+0x1320] ;  /* 0x0013200001087983 */ /* 0x000ee20000300800 */
[----:B----4-:R-:W-:Y:S01]  /*45210*/  MOV R5, R105 ;  /* 0x0000006900057202 */ /* 0x010fe20000000f00 */
[----:B------:R-:W-:-:S02]  /*45220*/  IMAD.MOV.U32 R4, RZ, RZ, R11 ;  /* 0x000000ffff047224 */ /* 0x000fc400078e000b */
[----:B-1----:R-:W4:Y:S01]  /*45230*/  LDL.LU R105, [R1+0x12dc] ;  /* 0x0012dc0001697983 */ /* 0x002f220000300800 */
[----:B------:R-:W-:-:S03]  /*45240*/  IADD3 R7, P1, PT, R7, UR14, RZ ;  /* 0x0000000e07077c10 */ /* 0x000fc6000ff3e0ff */
[----:B------:R-:W4:Y:S01]  /*45250*/  LDL.LU R11, [R1+0x131c] ;  /* 0x00131c00010b7983 */ /* 0x000f220000300800 */
[----:B------:R-:W-:-:S03]  /*45260*/  IADD3 R13, P2, PT, R13, UR14, RZ ;  /* 0x0000000e0d0d7c10 */ /* 0x000fc6000ff5e0ff */
[----:B------:R1:W-:Y:S04]  /*45270*/  LDGSTS.E [R3+0x27800], desc[UR28][R4.64], P0 ;  /* 0x2780000004037fae */ /* 0x0003e800081a101c */
[----:B------:R-:W-:Y:S01]  /*45280*/  STL [R1+0x11e0], R7 ;  /* 0x0011e00701007387 */ /* 0x000fe20000100800 */
[----:B-1----:R-:W-:Y:S01]  /*45290*/  LOP3.LUT R3, R6, 0x10, RZ, 0x3c, !PT ;  /* 0x0000001006037812 */ /* 0x002fe200078e3cff */
[----:B------:R-:W-:Y:S02]  /*452a0*/  IMAD.MOV.U32 R4, RZ, RZ, R7 ;  /* 0x000000ffff047224 */ /* 0x000fe400078e0007 */
[----:B------:R-:W-:Y:S02]  /*452b0*/  STL [R1+0x1220], R13 ;  /* 0x0012200d01007387 */ /* 0x000fe40000100800 */
[----:B------:R-:W-:Y:S01]  /*452c0*/  VIADD R3, R3, UR12 ;  /* 0x0000000c03037c36 */ /* 0x000fe20008000000 */
[----:B------:R-:W-:-:S04]  /*452d0*/  IADD3.X R14, PT, PT, R14, UR8, RZ, P1, !PT ;  /* 0x000000080e0e7c10 */ /* 0x000fc80008ffe4ff */
[----:B------:R-:W-:Y:S01]  /*452e0*/  MOV R5, R14 ;  /* 0x0000000e00057202 */ /* 0x000fe20000000f00 */
[----:B------:R1:W-:Y:S01]  /*452f0*/  STL [R1+0x11dc], R14 ;  /* 0x0011dc0e01007387 */ /* 0x0003e20000100800 */
[----:B------:R-:W-:-:S03]  /*45300*/  IADD3.X R106, PT, PT, R106, UR8, RZ, P2, !PT ;  /* 0x000000086a6a7c10 */ /* 0x000fc600097fe4ff */
[----:B------:R1:W-:Y:S04]  /*45310*/  LDGSTS.E [R3+0x20100], desc[UR28][R4.64], P0 ;  /* 0x2010000004037fae */ /* 0x0003e800081a101c */
[----:B-1----:R-:W4:Y:S04]  /*45320*/  LDL.LU R14, [R1+0x1360] ;  /* 0x00136000010e7983 */ /* 0x002f280000300800 */
[----:B------:R-:W4:Y:S01]  /*45330*/  LDL.LU R7, [R1+0x13a0] ;  /* 0x0013a00001077983 */ /* 0x000f220000300800 */
[----:B------:R-:W-:-:S03]  /*45340*/  IMAD.MOV.U32 R5, RZ, RZ, R106 ;  /* 0x000000ffff057224 */ /* 0x000fc600078e006a */
[----:B------:R1:W-:Y:S01]  /*45350*/  STL [R1+0x121c], R106 ;  /* 0x00121c6a01007387 */ /* 0x0003e20000100800 */
[----:B------:R-:W-:-:S05]  /*45360*/  IMAD.MOV.U32 R4, RZ, RZ, R13 ;  /* 0x000000ffff047224 */ /* 0x000fca00078e000d */
[----:B------:R1:W-:Y:S04]  /*45370*/  LDGSTS.E [R3+0x20900], desc[UR28][R4.64], P0 ;  /* 0x2090000004037fae */ /* 0x0003e800081a101c */
[----:B-1----:R-:W4:Y:S04]  /*45380*/  LDL.LU R106, [R1+0x135c] ;  /* 0x00135c00016a7983 */ /* 0x002f280000300800 */
[----:B------:R-:W4:Y:S01]  /*45390*/  LDL.LU R13, [R1+0x139c] ;  /* 0x00139c00010d7983 */ /* 0x000f220000300800 */
[----:B------:R-:W-:-:S04]  /*453a0*/  IADD3 R9, P1, PT, R9, UR14, RZ ;  /* 0x0000000e09097c10 */ /* 0x000fc8000ff3e0ff */
[----:B------:R-:W-:Y:S01]  /*453b0*/  MOV R4, R9 ;  /* 0x0000000900047202 */ /* 0x000fe20000000f00 */
[----:B------:R-:W-:Y:S01]  /*453c0*/  STL [R1+0x1260], R9 ;  /* 0x0012600901007387 */ /* 0x000fe20000100800 */
[----:B------:R-:W-:Y:S02]  /*453d0*/  IADD3 R15, P2, PT, R15, UR14, RZ ;  /* 0x0000000e0f0f7c10 */ /* 0x000fe4000ff5e0ff */
[----:B--2---:R-:W-:Y:S02]  /*453e0*/  IADD3.X R12, PT, PT, R12, UR8, RZ, P1, !PT ;  /* 0x000000080c0c7c10 */ /* 0x004fe40008ffe4ff */
[----:B---3--:R-:W-:-:S03]  /*453f0*/  IADD3.X R104, PT, PT, R104, UR8, RZ, P2, !PT ;  /* 0x0000000868687c10 */ /* 0x008fc600097fe4ff */
[----:B------:R-:W-:Y:S01]  /*45400*/  IMAD.MOV.U32 R5, RZ, RZ, R12 ;  /* 0x000000ffff057224 */ /* 0x000fe200078e000c */
[----:B------:R1:W-:Y:S04]  /*45410*/  STL [R1+0x125c], R12 ;  /* 0x00125c0c01007387 */ /* 0x0003e80000100800 */
[----:B------:R-:W-:Y:S04]  /*45420*/  STL [R1+0x12a0], R15 ;  /* 0x0012a00f01007387 */ /* 0x000fe80000100800 */
[----:B------:R2:W-:Y:S04]  /*45430*/  LDGSTS.E [R3+0x21100], desc[UR28][R4.64], P0 ;  /* 0x2110000004037fae */ /* 0x0005e800081a101c */
[----:B-1----:R-:W3:Y:S04]  /*45440*/  LDL.LU R12, [R1+0x13e0] ;  /* 0x0013e000010c7983 */ /* 0x002ee80000300800 */
[----:B------:R1:W-:Y:S04]  /*45450*/  STL [R1+0x129c], R104 ;  /* 0x00129c6801007387 */ /* 0x0003e80000100800 */
[----:B------:R-:W3:Y:S01]  /*45460*/  LDL.LU R9, [R1+0x1420] ;  /* 0x0014200001097983 */ /* 0x000ee20000300800 */
[----:B--2---:R-:W-:-:S03]  /*45470*/  MOV R5, R104 ;  /* 0x0000006800057202 */ /* 0x004fc60000000f00 */
[----:B-1----:R-:W2:Y:S01]  /*45480*/  LDL.LU R104, [R1+0x13dc] ;  /* 0x0013dc0001687983 */ /* 0x002ea20000300800 */
[----:B------:R-:W-:-:S03]  /*45490*/  IMAD.MOV.U32 R4, RZ, RZ, R15 ;  /* 0x000000ffff047224 */ /* 0x000fc600078e000f */
[----:B------:R-:W2:Y:S04]  /*454a0*/  LDL.LU R15, [R1+0x141c] ;  /* 0x00141c00010f7983 */ /* 0x000ea80000300800 */
[----:B------:R1:W-:Y:S01]  /*454b0*/  LDGSTS.E [R3+0x21900], desc[UR28][R4.64], P0 ;  /* 0x2190000004037fae */ /* 0x0003e200081a101c */
[----:B------:R-:W-:Y:S02]  /*454c0*/  IADD3 R10, P1, PT, R10, UR14, RZ ;  /* 0x0000000e0a0a7c10 */ /* 0x000fe4000ff3e0ff */
[----:B------:R-:W-:-:S03]  /*454d0*/  IADD3 R8, P2, PT, R8, UR14, RZ ;  /* 0x0000000e08087c10 */ /* 0x000fc6000ff5e0ff */
[----:B------:R4:W-:Y:S02]  /*454e0*/  STL [R1+0x12e0], R10 ;  /* 0x0012e00a01007387 */ /* 0x0009e40000100800 */
[----:B----4-:R-:W-:Y:S02]  /*454f0*/  IADD3.X R105, PT, PT, R105, UR8, RZ, P1, !PT ;  /* 0x0000000869697c10 */ /* 0x010fe40008ffe4ff */
[----:B------:R-:W-:-:S03]  /*45500*/  IADD3.X R11, PT, PT, R11, UR8, RZ, P2, !PT ;  /* 0x000000080b0b7c10 */ /* 0x000fc600097fe4ff */
[----:B------:R4:W-:Y:S01]  /*45510*/  STL [R1+0x12dc], R105 ;  /* 0x0012dc6901007387 */ /* 0x0009e20000100800 */
[----:B-1----:R-:W-:-:S03]  /*45520*/  IMAD.MOV.U32 R4, RZ, RZ, R10 ;  /* 0x000000ffff047224 */ /* 0x002fc600078e000a */
[----:B------:R1:W-:Y:S04]  /*45530*/  STL [R1+0x1320], R8 ;  /* 0x0013200801007387 */ /* 0x0003e80000100800 */
[----:B------:R-:W2:Y:S04]  /*45540*/  LDL.LU R107, [R1+0x1460] ;  /* 0x00146000016b7983 */ /* 0x000ea80000300800 */
[----:B------:R1:W-:Y:S04]  /*45550*/  STL [R1+0x131c], R11 ;  /* 0x00131c0b01007387 */ /* 0x0003e80000100800 */
[----:B------:R-:W2:Y:S04]  /*45560*/  LDL.LU R10, [R1+0x14a0] ;  /* 0x0014a000010a7983 */ /* 0x000ea80000300800 */
[----:B------:R-:W2:Y:S01]  /*45570*/  LDL.LU R144, [R1+0x145c] ;  /* 0x00145c0001907983 */ /* 0x000ea20000300800 */
[----:B------:R-:W-:-:S03]  /*45580*/  IMAD.MOV.U32 R5, RZ, RZ, R105 ;  /* 0x000000ffff057224 */ /* 0x000fc600078e0069 */
[----:B----4-:R-:W4:Y:S04]  /*45590*/  LDL.LU R105, [R1+0x149c] ;  /* 0x00149c0001697983 */ /* 0x010f280000300800 */
[----:B------:R1:W-:Y:S02]  /*455a0*/  LDGSTS.E [R3+0x22100], desc[UR28][R4.64], P0 ;  /* 0x2210000004037fae */ /* 0x0003e400081a101c */
[----:B-1----:R-:W-:Y:S01]  /*455b0*/  MOV R4, R8 ;  /* 0x0000000800047202 */ /* 0x002fe20000000f00 */
[----:B------:R-:W-:Y:S01]  /*455c0*/  IMAD.MOV.U32 R5, RZ, RZ, R11 ;  /* 0x000000ffff057224 */ /* 0x000fe200078e000b */
[----:B------:R-:W4:Y:S01]  /*455d0*/  LDL.LU R8, [R1+0x14e0] ;  /* 0x0014e00001087983 */ /* 0x000f220000300800 */
[----:B------:R-:W-:-:S03]  /*455e0*/  IADD3 R14, P1, PT, R14, UR14, RZ ;  /* 0x0000000e0e0e7c10 */ /* 0x000fc6000ff3e0ff */
[----:B------:R-:W4:Y:S01]  /*455f0*/  LDL.LU R11, [R1+0x1520] ;  /* 0x00152000010b7983 */ /* 0x000f220000300800 */
[----:B------:R-:W-:-:S03]  /*45600*/  IADD3 R7, P2, PT, R7, UR14, RZ ;  /* 0x0000000e07077c10 */ /* 0x000fc6000ff5e0ff */
[----:B------:R1:W-:Y:S04]  /*45610*/  STL [R1+0x1360], R14 ;  /* 0x0013600e01007387 */ /* 0x0003e80000100800 */
[----:B------:R1:W-:Y:S01]  /*45620*/  LDGSTS.E [R3+0x22900], desc[UR28][R4.64], P0 ;  /* 0x2290000004037fae */ /* 0x0003e200081a101c */
[----:B------:R-:W-:Y:S01]  /*45630*/  IADD3.X R106, PT, PT, R106, UR8, RZ, P1, !PT ;  /* 0x000000086a6a7c10 */ /* 0x000fe20008ffe4ff */
[----:B-1----:R-:W-:Y:S01]  /*45640*/  IMAD.MOV.U32 R4, RZ, RZ, R14 ;  /* 0x000000ffff047224 */ /* 0x002fe200078e000e */
[----:B------:R-:W-:-:S03]  /*45650*/  IADD3.X R13, PT, PT, R13, UR8, RZ, P2, !PT ;  /* 0x000000080d0d7c10 */ /* 0x000fc600097fe4ff */
[----:B------:R1:W-:Y:S04]  /*45660*/  STL [R1+0x135c], R106 ;  /* 0x00135c6a01007387 */ /* 0x0003e80000100800 */
[----:B------:R1:W-:Y:S01]  /*45670*/  STL [R1+0x13a0], R7 ;  /* 0x0013a00701007387 */ /* 0x0003e20000100800 */
[----:B------:R-:W-:-:S03]  /*45680*/  MOV R5, R106 ;  /* 0x0000006a00057202 */ /* 0x000fc60000000f00 */
[----:B------:R-:W4:Y:S04]  /*45690*/  LDL.LU R14, [R1+0x14dc] ;  /* 0x0014dc00010e7983 */ /* 0x000f280000300800 */
[----:B------:R1:W-:Y:S04]  /*456a0*/  STL [R1+0x139c], R13 ;  /* 0x00139c0d01007387 */ /* 0x0003e80000100800 */
[----:B-1----:R-:W4:Y:S04]  /*456b0*/  LDL.LU R106, [R1+0x151c] ;  /* 0x00151c00016a7983 */ /* 0x002f280000300800 */
[----:B------:R1:W-:Y:S02]  /*456c0*/  LDGSTS.E [R3+0x23100], desc[UR28][R4.64], P0 ;  /* 0x2310000004037fae */ /* 0x0003e400081a101c */
[----:B-1----:R-:W-:-:S02]  /*456d0*/  IMAD.MOV.U32 R4, RZ, RZ, R7 ;  /* 0x000000ffff047224 */ /* 0x002fc400078e0007 */
[----:B------:R-:W-:Y:S01]  /*456e0*/  IMAD.MOV.U32 R5, RZ, RZ, R13 ;  /* 0x000000ffff057224 */ /* 0x000fe200078e000d */
[----:B------:R-:W4:Y:S04]  /*456f0*/  LDL.LU R7, [R1+0x1560] ;  /* 0x0015600001077983 */ /* 0x000f280000300800 */
[----:B------:R-:W4:Y:S04]  /*45700*/  LDL.LU R13, [R1+0x15a0] ;  /* 0x0015a000010d7983 */ /* 0x000f280000300800 */
[----:B------:R1:W-:Y:S01]  /*45710*/  LDGSTS.E [R3+0x23900], desc[UR28][R4.64], P0 ;  /* 0x2390000004037fae */ /* 0x0003e200081a101c */
[----:B---3--:R-:W-:-:S05]  /*45720*/  IADD3 R12, P1, PT, R12, UR14, RZ ;  /* 0x0000000e0c0c7c10 */ /* 0x008fca000ff3e0ff */
[----:B------:R3:W-:Y:S01]  /*45730*/  STL [R1+0x13e0], R12 ;  /* 0x0013e00c01007387 */ /* 0x0007e20000100800 */
[----:B------:R-:W-:Y:S02]  /*45740*/  IADD3 R9, P2, PT, R9, UR14, RZ ;  /* 0x0000000e09097c10 */ /* 0x000fe4000ff5e0ff */
[----:B--2---:R-:W-:Y:S02]  /*45750*/  IADD3.X R104, PT, PT, R104, UR8, RZ, P1, !PT ;  /* 0x0000000868687c10 */ /* 0x004fe40008ffe4ff */
[----:B-1----:R-:W-:Y:S02]  /*45760*/  MOV R4, R12 ;  /* 0x0000000c00047202 */ /* 0x002fe40000000f00 */
[----:B------:R-:W-:Y:S01]  /*45770*/  IADD3.X R15, PT, PT, R15, UR8, RZ, P2, !PT ;  /* 0x000000080f0f7c10 */ /* 0x000fe200097fe4ff */
[----:B------:R1:W-:Y:S04]  /*45780*/  STL [R1+0x13dc], R104 ;  /* 0x0013dc6801007387 */ /* 0x0003e80000100800 */
[----:B------:R2:W-:Y:S01]  /*45790*/  STL [R1+0x1420], R9 ;  /* 0x0014200901007387 */ /* 0x0005e20000100800 */
[----:B------:R-:W-:-:S03]  /*457a0*/  IMAD.MOV.U32 R5, RZ, RZ, R104 ;  /* 0x000000ffff057224 */ /* 0x000fc600078e0068 */
[----:B---3--:R-:W3:Y:S04]  /*457b0*/  LDL.LU R12, [R1+0x155c] ;  /* 0x00155c00010c7983 */ /* 0x008ee80000300800 */
[----:B------:R2:W-:Y:S04]  /*457c0*/  STL [R1+0x141c], R15 ;  /* 0x00141c0f01007387 */ /* 0x0005e80000100800 */
[----:B-1----:R-:W3:Y:S04]  /*457d0*/  LDL.LU R104, [R1+0x159c] ;  /* 0x00159c0001687983 */ /* 0x002ee80000300800 */
[----:B------:R1:W-:Y:S01]  /*457e0*/  LDGSTS.E [R3+0x24100], desc[UR28][R4.64], P0 ;  /* 0x2410000004037fae */ /* 0x0003e200081a101c */
[----:B------:R-:W-:Y:S01]  /*457f0*/  IADD3 R107, P1, PT, R107, UR14, RZ ;  /* 0x0000000e6b6b7c10 */ /* 0x000fe2000ff3e0ff */
[----:B-1----:R-:W-:Y:S01]  /*45800*/  IMAD.MOV.U32 R4, RZ, RZ, R9 ;  /* 0x000000ffff047224 */ /* 0x002fe200078e0009 */
[----:B------:R-:W-:Y:S01]  /*45810*/  MOV R5, R15 ;  /* 0x0000000f00057202 */ /* 0x000fe20000000f00 */
[----:B--2---:R-:W2:Y:S04]  /*45820*/  LDL.LU R9, [R1+0x11e8] ;  /* 0x0011e80001097983 */ /* 0x004ea80000300800 */
[----:B------:R1:W-:Y:S01]  /*45830*/  LDGSTS.E [R3+0x24900], desc[UR28][R4.64], P0 ;  /* 0x2490000004037fae */ /* 0x0003e200081a101c */
[----:B------:R-:W-:-:S03]  /*45840*/  IADD3 R10, P2, PT, R10, UR14, RZ ;  /* 0x0000000e0a0a7c10 */ /* 0x000fc6000ff5e0ff */
[----:B------:R-:W2:Y:S01]  /*45850*/  LDL.LU R15, [R1+0x1228] ;  /* 0x00122800010f7983 */ /* 0x000ea20000300800 */
[----:B------:R-:W-:Y:S02]  /*45860*/  IADD3.X R144, PT, PT, R144, UR8, RZ, P1, !PT ;  /* 0x0000000890907c10 */ /* 0x000fe40008ffe4ff */
[----:B----4-:R-:W-:Y:S01]  /*45870*/  IADD3.X R105, PT, PT, R105, UR8, RZ, P2, !PT ;  /* 0x0000000869697c10 */ /* 0x010fe200097fe4ff */
[----:B-1----:R-:W-:Y:S02]  /*45880*/  IMAD.MOV.U32 R4, RZ, RZ, R107 ;  /* 0x000000ffff047224 */ /* 0x002fe400078e006b */
[----:B------:R-:W-:Y:S01]  /*45890*/  IMAD.MOV.U32 R5, RZ, RZ, R144 ;  /* 0x000000ffff057224 */ /* 0x000fe200078e0090 */
[----:B------:R-:W-:Y:S04]  /*458a0*/  STL [R1+0x1460], R107 ;  /* 0x0014606b01007387 */ /* 0x000fe80000100800 */
[----:B------:R-:W-:Y:S04]  /*458b0*/  STL [R1+0x145c], R144 ;  /* 0x00145c9001007387 */ /* 0x000fe80000100800 */
[----:B------:R1:W-:Y:S04]  /*458c0*/  STL [R1+0x14a0], R10 ;  /* 0x0014a00a01007387 */ /* 0x0003e80000100800 */
[----:B------:R4:W-:Y:S01]  /*458d0*/  LDGSTS.E [R3+0x25100], desc[UR28][R4.64], P0 ;  /* 0x2510000004037fae */ /* 0x0009e200081a101c */
[----:B------:R-:W-:-:S03]  /*458e0*/  IADD3 R8, P1, PT, R8, UR14, RZ ;  /* 0x0000000e08087c10 */ /* 0x000fc6000ff3e0ff */
[----:B------:R1:W-:Y:S01]  /*458f0*/  STL [R1+0x149c], R105 ;  /* 0x00149c6901007387 */ /* 0x0003e20000100800 */
[----:B------:R-:W-:Y:S02]  /*45900*/  IADD3 R11, P2, PT, R11, UR14, RZ ;  /* 0x0000000e0b0b7c10 */ /* 0x000fe4000ff5e0ff */
[----:B----4-:R-:W-:Y:S02]  /*45910*/  MOV R4, R10 ;  /* 0x0000000a00047202 */ /* 0x010fe40000000f00 */
[----:B-1----:R-:W4:Y:S01]  /*45920*/  LDL.LU R10, [R1+0x11e4] ;  /* 0x0011e400010a7983 */ /* 0x002f220000300800 */
[----:B------:R-:W-:-:S03]  /*45930*/  IMAD.MOV.U32 R5, RZ, RZ, R105 ;  /* 0x000000ffff057224 */ /* 0x000fc600078e0069 */
[----:B------:R-:W4:Y:S04]  /*45940*/  LDL.LU R105, [R1+0x1224] ;  /* 0x0012240001697983 */ /* 0x000f280000300800 */
[----:B------:R1:W-:Y:S04]  /*45950*/  LDGSTS.E [R3+0x25900], desc[UR28][R4.64], P0 ;  /* 0x2590000004037fae */ /* 0x0003e800081a101c */
[----:B------:R1:W-:Y:S01]  /*45960*/  STL [R1+0x14e0], R8 ;  /* 0x0014e00801007387 */ /* 0x0003e20000100800 */
[----:B------:R-:W-:Y:S01]  /*45970*/  IADD3.X R14, PT, PT, R14, UR8, RZ, P1, !PT ;  /* 0x000000080e0e7c10 */ /* 0x000fe20008ffe4ff */
[----:B-1----:R-:W-:-:S03]  /*45980*/  IMAD.MOV.U32 R4, RZ, RZ, R8 ;  /* 0x000000ffff047224 */ /* 0x002fc600078e0008 */
        /* <DEDUP_REMOVED lines=8> */
[----:B------:R-:W-:-:S03]  /*45a10*/  IMAD.MOV.U32 R4, RZ, RZ, R11 ;  /* 0x000000ffff047224 */ /* 0x000fc600078e000b */
[----:B------:R-:W4:Y:S01]  /*45a20*/  LDL.LU R11, [R1+0x1264] ;  /* 0x00126400010b7983 */ /* 0x000f220000300800 */
[----:B------:R-:W-:-:S03]  /*45a30*/  IMAD.MOV.U32 R5, RZ, RZ, R106 ;  /* 0x000000ffff057224 */ /* 0x000fc600078e006a */
[----:B------:R-:W4:Y:S01]  /*45a40*/  LDL.LU R106, [R1+0x12a4] ;  /* 0x0012a400016a7983 */ /* 0x000f220000300800 */
[----:B------:R-:W-:Y:S02]  /*45a50*/  IADD3 R7, P1, PT, R7, UR14, RZ ;  /* 0x0000000e07077c10 */ /* 0x000fe4000ff3e0ff */
[----:B------:R-:W-:Y:S01]  /*45a60*/  IADD3 R13, P2, PT, R13, UR14, RZ ;  /* 0x0000000e0d0d7c10 */ /* 0x000fe2000ff5e0ff */
[----:B------:R1:W-:Y:S04]  /*45a70*/  LDGSTS.E [R3+0x26900], desc[UR28][R4.64], P0 ;  /* 0x2690000004037fae */ /* 0x0003e800081a101c */
[----:B------:R-:W-:Y:S01]  /*45a80*/  STL [R1+0x1560], R7 ;  /* 0x0015600701007387 */ /* 0x000fe20000100800 */
[----:B-1----:R-:W-:Y:S02]  /*45a90*/  MOV R4, R7 ;  /* 0x0000000700047202 */ /* 0x002fe40000000f00 */
[----:B---3--:R-:W-:-:S05]  /*45aa0*/  IADD3.X R12, PT, PT, R12, UR8, RZ, P1, !PT ;  /* 0x000000080c0c7c10 */ /* 0x008fca0008ffe4ff */
[----:B------:R-:W-:Y:S01]  /*45ab0*/  IMAD.MOV.U32 R5, RZ, RZ, R12 ;  /* 0x000000ffff057224 */ /* 0x000fe200078e000c */
[----:B------:R1:W-:Y:S01]  /*45ac0*/  STL [R1+0x155c], R12 ;  /* 0x00155c0c01007387 */ /* 0x0003e20000100800 */
[----:B------:R-:W-:-:S03]  /*45ad0*/  IADD3.X R104, PT, PT, R104, UR8, RZ, P2, !PT ;  /* 0x0000000868687c10 */ /* 0x000fc600097fe4ff */
[----:B------:R-:W-:Y:S04]  /*45ae0*/  STL [R1+0x15a0], R13 ;  /* 0x0015a00d01007387 */ /* 0x000fe80000100800 */
[----:B------:R3:W-:Y:S04]  /*45af0*/  LDGSTS.E [R3+0x27100], desc[UR28][R4.64], P0 ;  /* 0x2710000004037fae */ /* 0x0007e800081a101c */
[----:B-1----:R-:W4:Y:S04]  /*45b00*/  LDL.LU R12, [R1+0x12e8] ;  /* 0x0012e800010c7983 */ /* 0x002f280000300800 */
[----:B------:R1:W-:Y:S04]  /*45b10*/  STL [R1+0x159c], R104 ;  /* 0x00159c6801007387 */ /* 0x0003e80000100800 */
[----:B------:R-:W4:Y:S01]  /*45b20*/  LDL.LU R7, [R1+0x1328] ;  /* 0x0013280001077983 */ /* 0x000f220000300800 */
[----:B---3--:R-:W-:Y:S01]  /*45b30*/  MOV R5, R104 ;  /* 0x0000006800057202 */ /* 0x008fe20000000f00 */
[----:B------:R-:W-:-:S02]  /*45b40*/  IMAD.MOV.U32 R4, RZ, RZ, R13 ;  /* 0x000000ffff047224 */ /* 0x000fc400078e000d */
[----:B-1----:R-:W3:Y:S01]  /*45b50*/  LDL.LU R104, [R1+0x12e4] ;  /* 0x0012e40001687983 */ /* 0x002ee20000300800 */
[----:B--2---:R-:W-:-:S03]  /*45b60*/  IADD3 R9, P1, PT, R9, UR14, RZ ;  /* 0x0000000e09097c10 */ /* 0x004fc6000ff3e0ff */
[----:B------:R-:W2:Y:S01]  /*45b70*/  LDL.LU R13, [R1+0x1324] ;  /* 0x00132400010d7983 */ /* 0x000ea20000300800 */
[----:B------:R-:W-:-:S03]  /*45b80*/  IADD3 R15, P2, PT, R15, UR14, RZ ;  /* 0x0000000e0f0f7c10 */ /* 0x000fc6000ff5e0ff */
[----:B------:R1:W-:Y:S04]  /*45b90*/  LDGSTS.E [R3+0x27900], desc[UR28][R4.64], P0 ;  /* 0x2790000004037fae */ /* 0x0003e800081a101c */
[----:B------:R4:W-:Y:S01]  /*45ba0*/  STL [R1+0x11e8], R9 ;  /* 0x0011e80901007387 */ /* 0x0009e20000100800 */
[----:B-1----:R-:W-:Y:S01]  /*45bb0*/  LOP3.LUT R3, R6, 0x20, RZ, 0x3c, !PT ;  /* 0x0000002006037812 */ /* 0x002fe200078e3cff */
[----:B------:R-:W-:Y:S02]  /*45bc0*/  IMAD.MOV.U32 R4, RZ, RZ, R9 ;  /* 0x000000ffff047224 */ /* 0x000fe400078e0009 */
[----:B------:R-:W-:Y:S02]  /*45bd0*/  STL [R1+0x1228], R15 ;  /* 0x0012280f01007387 */ /* 0x000fe40000100800 */
[----:B------:R-:W-:Y:S01]  /*45be0*/  VIADD R3, R3, UR12 ;  /* 0x0000000c03037c36 */ /* 0x000fe20008000000 */
[----:B----4-:R-:W-:-:S04]  /*45bf0*/  IADD3.X R10, PT, PT, R10, UR8, RZ, P1, !PT ;  /* 0x000000080a0a7c10 */ /* 0x010fc80008ffe4ff */
[----:B------:R-:W-:Y:S01]  /*45c00*/  MOV R5, R10 ;  /* 0x0000000a00057202 */ /* 0x000fe20000000f00 */
[----:B------:R1:W-:Y:S01]  /*45c10*/  STL [R1+0x11e4], R10 ;  /* 0x0011e40a01007387 */ /* 0x0003e20000100800 */
[----:B------:R-:W-:-:S03]  /*45c20*/  IADD3.X R105, PT, PT, R105, UR8, RZ, P2, !PT ;  /* 0x0000000869697c10 */ /* 0x000fc600097fe4ff */
[----:B------:R-:W4:Y:S04]  /*45c30*/  LDL.LU R9, [R1+0x1368] ;  /* 0x0013680001097983 */ /* 0x000f280000300800 */
[----:B------:R1:W-:Y:S04]  /*45c40*/  LDGSTS.E [R3+0x20200], desc[UR28][R4.64], P0 ;  /* 0x2020000004037fae */ /* 0x0003e800081a101c */
[----:B-1----:R-:W4:Y:S04]  /*45c50*/  LDL.LU R10, [R1+0x13a8] ;  /* 0x0013a800010a7983 */ /* 0x002f280000300800 */
[----:B------:R1:W-:Y:S01]  /*45c60*/  STL [R1+0x1224], R105 ;  /* 0x0012246901007387 */ /* 0x0003e20000100800 */
[----:B------:R-:W-:-:S02]  /*45c70*/  IMAD.MOV.U32 R5, RZ, RZ, R105 ;  /* 0x000000ffff057224 */ /* 0x000fc400078e0069 */
[----:B------:R-:W-:Y:S01]  /*45c80*/  IMAD.MOV.U32 R4, RZ, RZ, R15 ;  /* 0x000000ffff047224 */ /* 0x000fe200078e000f */
[----:B-1----:R-:W4:Y:S01]  /*45c90*/  LDL.LU R105, [R1+0x1364] ;  /* 0x0013640001697983 */ /* 0x002f220000300800 */
[----:B------:R-:W-:-:S03]  /*45ca0*/  IADD3 R8, P1, PT, R8, UR14, RZ ;  /* 0x0000000e08087c10 */ /* 0x000fc6000ff3e0ff */
[----:B------:R-:W4:Y:S04]  /*45cb0*/  LDL.LU R15, [R1+0x13a4] ;  /* 0x0013a400010f7983 */ /* 0x000f280000300800 */
[----:B------:R1:W-:Y:S01]  /*45cc0*/  LDGSTS.E [R3+0x20a00], desc[UR28][R4.64], P0 ;  /* 0x20a0000004037fae */ /* 0x0003e200081a101c */
[----:B------:R-:W-:-:S03]  /*45cd0*/  IADD3 R14, P2, PT, R14, UR14, RZ ;  /* 0x0000000e0e0e7c10 */ /* 0x000fc6000ff5e0ff */
[----:B------:R-:W-:Y:S01]  /*45ce0*/  STL [R1+0x1268], R8 ;  /* 0x0012680801007387 */ /* 0x000fe20000100800 */
[----:B------:R-:W-:Y:S02]  /*45cf0*/  IADD3.X R11, PT, PT, R11, UR8, RZ, P1, !PT ;  /* 0x000000080b0b7c10 */ /* 0x000fe40008ffe4ff */
[----:B-1----:R-:W-:Y:S02]  /*45d00*/  MOV R4, R8 ;  /* 0x0000000800047202 */ /* 0x002fe40000000f00 */
[----:B------:R-:W-:Y:S01]  /*45d10*/  IADD3.X R106, PT, PT, R106, UR8, RZ, P2, !PT ;  /* 0x000000086a6a7c10 */ /* 0x000fe200097fe4ff */
[----:B------:R-:W-:Y:S01]  /*45d20*/  IMAD.MOV.U32 R5, RZ, RZ, R11 ;  /* 0x000000ffff057224 */ /* 0x000fe200078e000b */
[----:B------:R1:W-:Y:S04]  /*45d30*/  STL [R1+0x1264], R11 ;  /* 0x0012640b01007387 */ /* 0x0003e80000100800 */
[----:B------:R-:W-:Y:S04]  /*45d40*/  STL [R1+0x12a8], R14 ;  /* 0x0012a80e01007387 */ /* 0x000fe80000100800 */
[----:B------:R1:W-:Y:S04]  /*45d50*/  LDGSTS.E [R3+0x21200], desc[UR28][R4.64], P0 ;  /* 0x2120000004037fae */ /* 0x0003e800081a101c */
[----:B-1----:R-:W4:Y:S04]  /*45d60*/  LDL.LU R11, [R1+0x13e8] ;  /* 0x0013e800010b7983 */ /* 0x002f280000300800 */
[----:B------:R1:W-:Y:S04]  /*45d70*/  STL [R1+0x12a4], R106 ;  /* 0x0012a46a01007387 */ /* 0x0003e80000100800 */
[----:B------:R-:W4:Y:S01]  /*45d80*/  LDL.LU R8, [R1+0x1428] ;  /* 0x0014280001087983 */ /* 0x000f220000300800 */
[----:B------:R-:W-:-:S03]  /*45d90*/  MOV R5, R106 ;  /* 0x0000006a00057202 */ /* 0x000fc60000000f00 */
[----:B-1----:R-:W4:Y:S01]  /*45da0*/  LDL.LU R106, [R1+0x13e4] ;  /* 0x0013e400016a7983 */ /* 0x002f220000300800 */
[----:B------:R-:W-:-:S03]  /*45db0*/  IMAD.MOV.U32 R4, RZ, RZ, R14 ;  /* 0x000000ffff047224 */ /* 0x000fc600078e000e */
[----:B------:R-:W4:Y:S04]  /*45dc0*/  LDL.LU R14, [R1+0x1424] ;  /* 0x00142400010e7983 */ /* 0x000f280000300800 */
[----:B------:R1:W-:Y:S01]  /*45dd0*/  LDGSTS.E [R3+0x21a00], desc[UR28][R4.64], P0 ;  /* 0x21a0000004037fae */ /* 0x0003e200081a101c */
[----:B------:R-:W-:Y:S02]  /*45de0*/  IADD3 R12, P1, PT, R12, UR14, RZ ;  /* 0x0000000e0c0c7c10 */ /* 0x000fe4000ff3e0ff */
[----:B------:R-:W-:-:S03]  /*45df0*/  IADD3 R7, P2, PT, R7, UR14, RZ ;  /* 0x0000000e07077c10 */ /* 0x000fc6000ff5e0ff */
[----:B------:R1:W-:Y:S01]  /*45e00*/  STL [R1+0x12e8], R12 ;  /* 0x0012e80c01007387 */ /* 0x0003e20000100800 */
[----:B---3--:R-:W-:Y:S02]  /*45e10*/  IADD3.X R104, PT, PT, R104, UR8, RZ, P1, !PT ;  /* 0x0000000868687c10 */ /* 0x008fe40008ffe4ff */
[----:B--2---:R-:W-:-:S03]  /*45e20*/  IADD3.X R13, PT, PT, R13, UR8, RZ, P2, !PT ;  /* 0x000000080d0d7c10 */ /* 0x004fc600097fe4ff */
[----:B------:R2:W-:Y:S01]  /*45e30*/  STL [R1+0x12e4], R104 ;  /* 0x0012e46801007387 */ /* 0x0005e20000100800 */
[----:B-1----:R-:W-:-:S03]  /*45e40*/  IMAD.MOV.U32 R4, RZ, RZ, R12 ;  /* 0x000000ffff047224 */ /* 0x002fc600078e000c */
[----:B------:R1:W-:Y:S04]  /*45e50*/  STL [R1+0x1328], R7 ;  /* 0x0013280701007387 */ /* 0x0003e80000100800 */
[----:B------:R-:W3:Y:S04]  /*45e60*/  LDL.LU R107, [R1+0x1468] ;  /* 0x00146800016b7983 */ /* 0x000ee80000300800 */
[----:B------:R1:W-:Y:S04]  /*45e70*/  STL [R1+0x1324], R13 ;  /* 0x0013240d01007387 */ /* 0x0003e80000100800 */
[----:B------:R-:W3:Y:S04]  /*45e80*/  LDL.LU R12, [R1+0x14a8] ;  /* 0x0014a800010c7983 */ /* 0x000ee80000300800 */
[----:B------:R-:W3:Y:S01]  /*45e90*/  LDL.LU R144, [R1+0x1464] ;  /* 0x0014640001907983 */ /* 0x000ee20000300800 */
[----:B------:R-:W-:-:S03]  /*45ea0*/  IMAD.MOV.U32 R5, RZ, RZ, R104 ;  /* 0x000000ffff057224 */ /* 0x000fc600078e0068 */
[----:B--2---:R-:W2:Y:S04]  /*45eb0*/  LDL.LU R104, [R1+0x14a4] ;  /* 0x0014a40001687983 */ /* 0x004ea80000300800 */
[----:B------:R1:W-:Y:S02]  /*45ec0*/  LDGSTS.E [R3+0x22200], desc[UR28][R4.64], P0 ;  /* 0x2220000004037fae */ /* 0x0003e400081a101c */
[----:B-1----:R-:W-:Y:S02]  /*45ed0*/  MOV R4, R7 ;  /* 0x0000000700047202 */ /* 0x002fe40000000f00 */
[----:B----4-:R-:W-:Y:S01]  /*45ee0*/  IADD3 R9, P1, PT, R9, UR14, RZ ;  /* 0x0000000e09097c10 */ /* 0x010fe2000ff3e0ff */
[----:B------:R-:W-:Y:S01]  /*45ef0*/  IMAD.MOV.U32 R5, RZ, RZ, R13 ;  /* 0x000000ffff057224 */ /* 0x000fe200078e000d */
[----:B------:R-:W4:Y:S04]  /*45f00*/  LDL.LU R7, [R1+0x14e8] ;  /* 0x0014e80001077983 */ /* 0x000f280000300800 */
[----:B------:R-:W4:Y:S01]  /*45f10*/  LDL.LU R13, [R1+0x1528] ;  /* 0x00152800010d7983 */ /* 0x000f220000300800 */
[----:B------:R-:W-:-:S03]  /*45f20*/  IADD3 R10, P2, PT, R10, UR14, RZ ;  /* 0x0000000e0a0a7c10 */ /* 0x000fc6000ff5e0ff */
[----:B------:R1:W-:Y:S04]  /*45f30*/  STL [R1+0x1368], R9 ;  /* 0x0013680901007387 */ /* 0x0003e80000100800 */
[----:B------:R1:W-:Y:S01]  /*45f40*/  LDGSTS.E [R3+0x22a00], desc[UR28][R4.64], P0 ;  /* 0x22a0000004037fae */ /* 0x0003e200081a101c */
[----:B------:R-:W-:Y:S02]  /*45f50*/  IADD3.X R105, PT, PT, R105, UR8, RZ, P1, !PT ;  /* 0x0000000869697c10 */ /* 0x000fe40008ffe4ff */
[----:B------:R-:W-:-:S03]  /*45f60*/  IADD3.X R15, PT, PT, R15, UR8, RZ, P2, !PT ;  /* 0x000000080f0f7c10 */ /* 0x000fc600097fe4ff */
[----:B------:R1:W-:Y:S02]  /*45f70*/  STL [R1+0x1364], R105 ;  /* 0x0013646901007387 */ /* 0x0003e40000100800 */
[----:B-1----:R-:W-:Y:S02]  /*45f80*/  IMAD.MOV.U32 R4, RZ, RZ, R9 ;  /* 0x000000ffff047224 */ /* 0x002fe400078e0009 */
[----:B------:R1:W-:Y:S01]  /*45f90*/  STL [R1+0x13a8], R10 ;  /* 0x0013a80a01007387 */ /* 0x0003e20000100800 */
[----:B------:R-:W-:-:S03]  /*45fa0*/  MOV R5, R105 ;  /* 0x0000006900057202 */ /* 0x000fc60000000f00 */
[----:B------:R-:W4:Y:S04]  /*45fb0*/  LDL.LU R9, [R1+0x14e4] ;  /* 0x0014e40001097983 */ /* 0x000f280000300800 */
[----:B------:R1:W-:Y:S04]  /*45fc0*/  STL [R1+0x13a4], R15 ;  /* 0x0013a40f01007387 */ /* 0x0003e80000100800 */
[----:B------:R-:W4:Y:S04]  /*45fd0*/  LDL.LU R105, [R1+0x1524] ;  /* 0x0015240001697983 */ /* 0x000f280000300800 */
[----:B------:R1:W-:Y:S02]  /*45fe0*/  LDGSTS.E [R3+0x23200], desc[UR28][R4.64], P0 ;  /* 0x2320000004037fae */ /* 0x0003e400081a101c */
[----:B-1----:R-:W-:Y:S01]  /*45ff0*/  IMAD.MOV.U32 R4, RZ, RZ, R10 ;  /* 0x000000ffff047224 */ /* 0x002fe200078e000a */
[----:B------:R-:W-:Y:S01]  /*46000*/  IADD3 R11, P1, PT, R11, UR14, RZ ;  /* 0x0000000e0b0b7c10 */ /* 0x000fe2000ff3e0ff */
[----:B------:R-:W-:Y:S01]  /*46010*/  IMAD.MOV.U32 R5, RZ, RZ, R15 ;  /* 0x000000ffff057224 */ /* 0x000fe200078e000f */
[----:B------:R-:W4:Y:S04]  /*46020*/  LDL.LU R10, [R1+0x1568] ;  /* 0x00156800010a7983 */ /* 0x000f280000300800 */
[----:B------:R-:W4:Y:S01]  /*46030*/  LDL.LU R15, [R1+0x15a8] ;  /* 0x0015a800010f7983 */ /* 0x000f220000300800 */
[----:B------:R-:W-:-:S03]  /*46040*/  IADD3 R8, P2, PT, R8, UR14, RZ ;  /* 0x0000000e08087c10 */ /* 0x000fc6000ff5e0ff */
[----:B------:R1:W-:Y:S01]  /*46050*/  STL [R1+0x13e8], R11 ;  /* 0x0013e80b01007387 */ /* 0x0003e20000100800 */
[----:B------:R-:W-:-:S03]  /*46060*/  IADD3.X R106, PT, PT, R106, UR8, RZ, P1, !PT ;  /* 0x000000086a6a7c10 */ /* 0x000fc60008ffe4ff */
[----:B------:R1:W-:Y:S01]  /*46070*/  LDGSTS.E [R3+0x23a00], desc[UR28][R4.64], P0 ;  /* 0x23a0000004037fae */ /* 0x0003e200081a101c */
[----:B------:R-:W-:-:S03]  /*46080*/  IADD3.X R14, PT, PT, R14, UR8, RZ, P2, !PT ;  /* 0x000000080e0e7c10 */ /* 0x000fc600097fe4ff */
[----:B------:R1:W-:Y:S04]  /*46090*/  STL [R1+0x13e4], R106 ;  /* 0x0013e46a01007387 */ /* 0x0003e80000100800 */
[----:B------:R1:W-:Y:S02]  /*460a0*/  STL [R1+0x1428], R8 ;  /* 0x0014280801007387 */ /* 0x0003e40000100800 */
[----:B-1----:R-:W-:Y:S02]  /*460b0*/  MOV R4, R11 ;  /* 0x0000000b00047202 */ /* 0x002fe40000000f00 */
[----:B------:R-:W4:Y:S01]  /*460c0*/  LDL.LU R11, [R1+0x1564] ;  /* 0x00156400010b7983 */ /* 0x000f220000300800 */
[----:B------:R-:W-:-:S03]  /*460d0*/  IMAD.MOV.U32 R5, RZ, RZ, R106 ;  /* 0x000000ffff057224 */ /* 0x000fc600078e006a */
[----:B------:R1:W-:Y:S04]  /*460e0*/  STL [R1+0x1424], R14 ;  /* 0x0014240e01007387 */ /* 0x0003e80000100800 */
[----:B------:R-:W4:Y:S04]  /*460f0*/  LDL.LU R106, [R1+0x15a4] ;  /* 0x0015a400016a7983 */ /* 0x000f280000300800 */
[----:B------:R1:W-:Y:S02]  /*46100*/  LDGSTS.E [R3+0x24200], desc[UR28][R4.64], P0 ;  /* 0x2420000004037fae */ /* 0x0003e400081a101c */
[----:B-1----:R-:W-:Y:S01]  /*46110*/  IMAD.MOV.U32 R4, RZ, RZ, R8 ;  /* 0x000000ffff047224 */ /* 0x002fe200078e0008 */
[----:B------:R-:W-:Y:S01]  /*46120*/  MOV R5, R14 ;  /* 0x0000000e00057202 */ /* 0x000fe20000000f00 */
[----:B------:R-:W4:Y:S04]  /*46130*/  LDL.LU R8, [R1+0x11f0] ;  /* 0x0011f00001087983 */ /* 0x000f280000300800 */
[----:B------:R1:W-:Y:S04]  /*46140*/  LDGSTS.E [R3+0x24a00], desc[UR28][R4.64], P0 ;  /* 0x24a0000004037fae */ /* 0x0003e800081a101c */
[----:B------:R-:W4:Y:S01]  /*46150*/  LDL.LU R14, [R1+0x1230] ;  /* 0x00123000010e7983 */ /* 0x000f220000300800 */
[----:B---3--:R-:W-:-:S05]  /*46160*/  IADD3 R107, P1, PT, R107, UR14, RZ ;  /* 0x0000000e6b6b7c10 */ /* 0x008fca000ff3e0ff */
[----:B-1----:R-:W-:Y:S01]  /*46170*/  IMAD.MOV.U32 R4, RZ, RZ, R107 ;  /* 0x000000ffff047224 */ /* 0x002fe200078e006b */
[----:B------:R-:W-:Y:S02]  /*46180*/  IADD3 R12, P2, PT, R12, UR14, RZ ;  /* 0x0000000e0c0c7c10 */ /* 0x000fe4000ff5e0ff */
[----:B------:R-:W-:Y:S01]  /*46190*/  IADD3.X R144, PT, PT, R144, UR8, RZ, P1, !PT ;  /* 0x0000000890907c10 */ /* 0x000fe20008ffe4ff */
[----:B------:R-:W-:Y:S01]  /*461a0*/  STL [R1+0x1468], R107 ;  /* 0x0014686b01007387 */ /* 0x000fe20000100800 */
[----:B--2---:R-:W-:-:S03]  /*461b0*/  IADD3.X R104, PT, PT, R104, UR8, RZ, P2, !PT ;  /* 0x0000000868687c10 */ /* 0x004fc600097fe4ff */
[----:B------:R-:W-:Y:S01]  /*461c0*/  IMAD.MOV.U32 R5, RZ, RZ, R144 ;  /* 0x000000ffff057224 */ /* 0x000fe200078e0090 */
[----:B------:R-:W-:Y:S04]  /*461d0*/  STL [R1+0x1464], R144 ;  /* 0x0014649001007387 */ /* 0x000fe80000100800 */
[----:B------:R1:W-:Y:S04]  /*461e0*/  STL [R1+0x14a8], R12 ;  /* 0x0014a80c01007387 */ /* 0x0003e80000100800 */
[----:B------:R2:W-:Y:S04]  /*461f0*/  LDGSTS.E [R3+0x25200], desc[UR28][R4.64], P0 ;  /* 0x2520000004037fae */ /* 0x0005e800081a101c */
[----:B------:R3:W-:Y:S01]  /*46200*/  STL [R1+0x14a4], R104 ;  /* 0x0014a46801007387 */ /* 0x0007e20000100800 */
[----:B--2---:R-:W-:-:S03]  /*46210*/  MOV R4, R12 ;  /* 0x0000000c00047202 */ /* 0x004fc60000000f00 */
[----:B-1----:R-:W2:Y:S01]  /*46220*/  LDL.LU R12, [R1+0x11ec] ;  /* 0x0011ec00010c7983 */ /* 0x002ea20000300800 */
[----:B----4-:R-:W-:Y:S01]  /*46230*/  IADD3 R7, P1, PT, R7, UR14, RZ ;  /* 0x0000000e07077c10 */ /* 0x010fe2000ff3e0ff */
[----:B------:R-:W-:Y:S01]  /*46240*/  IMAD.MOV.U32 R5, RZ, RZ, R104 ;  /* 0x000000ffff057224 */ /* 0x000fe200078e0068 */
[----:B------:R-:W-:Y:S01]  /*46250*/  IADD3 R13, P2, PT, R13, UR14, RZ ;  /* 0x0000000e0d0d7c10 */ /* 0x000fe2000ff5e0ff */
[----:B---3--:R-:W3:Y:S04]  /*46260*/  LDL.LU R104, [R1+0x122c] ;  /* 0x00122c0001687983 */ /* 0x008ee80000300800 */
[----:B------:R1:W-:Y:S04]  /*46270*/  LDGSTS.E [R3+0x25a00], desc[UR28][R4.64], P0 ;  /* 0x25a0000004037fae */ /* 0x0003e800081a101c */
[----:B------:R4:W-:Y:S01]  /*46280*/  STL [R1+0x14e8], R7 ;  /* 0x0014e80701007387 */ /* 0x0009e20000100800 */
[----:B-1----:R-:W-:Y:S01]  /*46290*/  IMAD.MOV.U32 R4, RZ, RZ, R7 ;  /* 0x000000ffff047224 */ /* 0x002fe200078e0007 */
[----:B------:R-:W-:-:S04]  /*462a0*/  IADD3.X R9, PT, PT, R9, UR8, RZ, P1, !PT ;  /* 0x0000000809097c10 */ /* 0x000fc80008ffe4ff */
[----:B------:R-:W-:Y:S01]  /*462b0*/  MOV R5, R9 ;  /* 0x0000000900057202 */ /* 0x000fe20000000f00 */
[----:B------:R1:W-:Y:S01]  /*462c0*/  STL [R1+0x14e4], R9 ;  /* 0x0014e40901007387 */ /* 0x0003e20000100800 */
[----:B------:R-:W-:-:S03]  /*462d0*/  IADD3.X R105, PT, PT, R105, UR8, RZ, P2, !PT ;  /* 0x0000000869697c10 */ /* 0x000fc600097fe4ff */
[----:B------:R1:W-:Y:S04]  /*462e0*/  STL [R1+0x1528], R13 ;  /* 0x0015280d01007387 */ /* 0x0003e80000100800 */
[----:B----4-:R-:W4:Y:S04]  /*462f0*/  LDL.LU R7, [R1+0x1270] ;  /* 0x0012700001077983 */ /* 0x010f280000300800 */
[----:B------:R1:W-:Y:S04]  /*46300*/  STL [R1+0x1524], R105 ;  /* 0x0015246901007387 */ /* 0x0003e80000100800 */
[----:B------:R1:W-:Y:S04]  /*46310*/  LDGSTS.E [R3+0x26200], desc[UR28][R4.64], P0 ;  /* 0x2620000004037fae */ /* 0x0003e800081a101c */
[----:B-1----:R-:W4:Y:S01]  /*46320*/  LDL.LU R9, [R1+0x12b0] ;  /* 0x0012b00001097983 */ /* 0x002f220000300800 */
[----:B------:R-:W-:-:S03]  /*46330*/  IMAD.MOV.U32 R4, RZ, RZ, R13 ;  /* 0x000000ffff047224 */ /* 0x000fc600078e000d */
[----:B------:R-:W4:Y:S01]  /*46340*/  LDL.LU R13, [R1+0x126c] ;  /* 0x00126c00010d7983 */ /* 0x000f220000300800 */
[----:B------:R-:W-:Y:S01]  /*46350*/  IADD3 R10, P1, PT, R10, UR14, RZ ;  /* 0x0000000e0a0a7c10 */ /* 0x000fe2000ff3e0ff */
[----:B------:R-:W-:Y:S02]  /*46360*/  IMAD.MOV.U32 R5, RZ, RZ, R105 ;  /* 0x000000ffff057224 */ /* 0x000fe400078e0069 */
[----:B------:R-:W4:Y:S01]  /*46370*/  LDL.LU R105, [R1+0x12ac] ;  /* 0x0012ac0001697983 */ /* 0x000f220000300800 */
[----:B------:R-:W-:-:S03]  /*46380*/  IADD3 R15, P2, PT, R15, UR14, RZ ;  /* 0x0000000e0f0f7c10 */ /* 0x000fc6000ff5e0ff */
[----:B------:R1:W-:Y:S04]  /*46390*/  LDGSTS.E [R3+0x26a00], desc[UR28][R4.64], P0 ;  /* 0x26a0000004037fae */ /* 0x0003e800081a101c */
[----:B------:R-:W-:Y:S01]  /*463a0*/  STL [R1+0x1568], R10 ;  /* 0x0015680a01007387 */ /* 0x000fe20000100800 */
[----:B------:R-:W-:Y:S02]  /*463b0*/  IADD3.X R11, PT, PT, R11, UR8, RZ, P1, !PT ;  /* 0x000000080b0b7c10 */ /* 0x000fe40008ffe4ff */
[----:B-1----:R-:W-:-:S03]  /*463c0*/  MOV R4, R10 ;  /* 0x0000000a00047202 */ /* 0x002fc60000000f00 */
        /* <DEDUP_REMOVED lines=8> */
[----:B------:R-:W-:Y:S01]  /*46450*/  MOV R5, R106 ;  /* 0x0000006a00057202 */ /* 0x000fe20000000f00 */
[----:B------:R-:W-:-:S02]  /*46460*/  IMAD.MOV.U32 R4, RZ, RZ, R15 ;  /* 0x000000ffff047224 */ /* 0x000fc400078e000f */
[----:B-1----:R-:W4:Y:S04]  /*46470*/  LDL.LU R106, [R1+0x12ec] ;  /* 0x0012ec00016a7983 */ /* 0x002f280000300800 */
[----:B------:R-:W4:Y:S01]  /*46480*/  LDL.LU R15, [R1+0x132c] ;  /* 0x00132c00010f7983 */ /* 0x000f220000300800 */
[----:B------:R-:W-:-:S03]  /*46490*/  IADD3 R8, P1, PT, R8, UR14, RZ ;  /* 0x0000000e08087c10 */ /* 0x000fc6000ff3e0ff */
[----:B------:R1:W-:Y:S01]  /*464a0*/  LDGSTS.E [R3+0x27a00], desc[UR28][R4.64], P0 ;  /* 0x27a0000004037fae */ /* 0x0003e200081a101c */
[----:B------:R-:W-:-:S03]  /*464b0*/  IADD3 R14, P2, PT, R14, UR14, RZ ;  /* 0x0000000e0e0e7c10 */ /* 0x000fc6000ff5e0ff */
[----:B------:R-:W-:Y:S01]  /*464c0*/  STL [R1+0x11f0], R8 ;  /* 0x0011f00801007387 */ /* 0x000fe20000100800 */
[----:B-1----:R-:W-:Y:S01]  /*464d0*/  LOP3.LUT R3, R6, 0x30, RZ, 0x3c, !PT ;  /* 0x0000003006037812 */ /* 0x002fe200078e3cff */
[----:B------:R-:W-:Y:S02]  /*464e0*/  IMAD.MOV.U32 R4, RZ, RZ, R8 ;  /* 0x000000ffff047224 */ /* 0x000fe400078e0008 */
[----:B------:R-:W-:Y:S02]  /*464f0*/  STL [R1+0x1230], R14 ;  /* 0x0012300e01007387 */ /* 0x000fe40000100800 */
[----:B------:R-:W-:Y:S01]  /*46500*/  VIADD R3, R3, UR12 ;  /* 0x0000000c03037c36 */ /* 0x000fe20008000000 */
[----:B--2---:R-:W-:-:S04]  /*46510*/  IADD3.X R12, PT, PT, R12, UR8, RZ, P1, !PT ;  /* 0x000000080c0c7c10 */ /* 0x004fc80008ffe4ff */
[----:B------:R-:W-:Y:S01]  /*46520*/  MOV R5, R12 ;  /* 0x0000000c00057202 */ /* 0x000fe20000000f00 */
[----:B------:R1:W-:Y:S01]  /*46530*/  STL [R1+0x11ec], R12 ;  /* 0x0011ec0c01007387 */ /* 0x0003e20000100800 */
[----:B---3--:R-:W-:-:S03]  /*46540*/  IADD3.X R104, PT, PT, R104, UR8, RZ, P2, !PT ;  /* 0x0000000868687c10 */ /* 0x008fc600097fe4ff */
[----:B------:R2:W-:Y:S04]  /*46550*/  LDGSTS.E [R3+0x20300], desc[UR28][R4.64], P0 ;  /* 0x2030000004037fae */ /* 0x0005e800081a101c */
[----:B-1----:R-:W3:Y:S04]  /*46560*/  LDL.LU R12, [R1+0x1370] ;  /* 0x00137000010c7983 */ /* 0x002ee80000300800 */
[----:B------:R-:W3:Y:S01]  /*46570*/  LDL.LU R8, [R1+0x13b0] ;  /* 0x0013b00001087983 */ /* 0x000ee20000300800 */
[----:B--2---:R-:W-:-:S03]  /*46580*/  IMAD.MOV.U32 R5, RZ, RZ, R104 ;  /* 0x000000ffff057224 */ /* 0x004fc600078e0068 */
[----:B------:R1:W-:Y:S01]  /*46590*/  STL [R1+0x122c], R104 ;  /* 0x00122c6801007387 */ /* 0x0003e20000100800 */
[----:B------:R-:W-:-:S05]  /*465a0*/  IMAD.MOV.U32 R4, RZ, RZ, R14 ;  /* 0x000000ffff047224 */ /* 0x000fca00078e000e */
[----:B------:R2:W-:Y:S04]  /*465b0*/  LDGSTS.E [R3+0x20b00], desc[UR28][R4.64], P0 ;  /* 0x20b0000004037fae */ /* 0x0005e800081a101c */
[----:B-1----:R-:W3:Y:S04]  /*465c0*/  LDL.LU R104, [R1+0x136c] ;  /* 0x00136c0001687983 */ /* 0x002ee80000300800 */
[----:B------:R-:W3:Y:S01]  /*465d0*/  LDL.LU R14, [R1+0x13ac] ;  /* 0x0013ac00010e7983 */ /* 0x000ee20000300800 */
[----:B----4-:R-:W-:-:S04]  /*465e0*/  IADD3 R7, P1, PT, R7, UR14, RZ ;  /* 0x0000000e07077c10 */ /* 0x010fc8000ff3e0ff */
[----:B--2---:R-:W-:Y:S01]  /*465f0*/  MOV R4, R7 ;  /* 0x0000000700047202 */ /* 0x004fe20000000f00 */
[----:B------:R-:W-:Y:S01]  /*46600*/  STL [R1+0x1270], R7 ;  /* 0x0012700701007387 */ /* 0x000fe20000100800 */
[----:B------:R-:W-:Y:S02]  /*46610*/  IADD3 R9, P2, PT, R9, UR14, RZ ;  /* 0x0000000e09097c10 */ /* 0x000fe4000ff5e0ff */
[----:B------:R-:W-:Y:S02]  /*46620*/  IADD3.X R13, PT, PT, R13, UR8, RZ, P1, !PT ;  /* 0x000000080d0d7c10 */ /* 0x000fe40008ffe4ff */
[----:B------:R-:W-:-:S03]  /*46630*/  IADD3.X R105, PT, PT, R105, UR8, RZ, P2, !PT ;  /* 0x0000000869697c10 */ /* 0x000fc600097fe4ff */
[----:B------:R-:W-:Y:S01]  /*46640*/  IMAD.MOV.U32 R5, RZ, RZ, R13 ;  /* 0x000000ffff057224 */ /* 0x000fe200078e000d */
[----:B------:R1:W-:Y:S04]  /*46650*/  STL [R1+0x126c], R13 ;  /* 0x00126c0d01007387 */ /* 0x0003e80000100800 */
[----:B------:R-:W-:Y:S04]  /*46660*/  STL [R1+0x12b0], R9 ;  /* 0x0012b00901007387 */ /* 0x000fe80000100800 */
[----:B------:R2:W-:Y:S04]  /*46670*/  LDGSTS.E [R3+0x21300], desc[UR28][R4.64], P0 ;  /* 0x2130000004037fae */ /* 0x0005e800081a101c */
[----:B-1----:R-:W4:Y:S04]  /*46680*/  LDL.LU R13, [R1+0x13f0] ;  /* 0x0013f000010d7983 */ /* 0x002f280000300800 */
[----:B------:R1:W-:Y:S04]  /*46690*/  STL [R1+0x12ac], R105 ;  /* 0x0012ac6901007387 */ /* 0x0003e80000100800 */
[----:B------:R-:W4:Y:S01]  /*466a0*/  LDL.LU R7, [R1+0x1430] ;  /* 0x0014300001077983 */ /* 0x000f220000300800 */
[----:B--2---:R-:W-:-:S03]  /*466b0*/  MOV R5, R105 ;  /* 0x0000006900057202 */ /* 0x004fc60000000f00 */
[----:B-1----:R-:W2:Y:S01]  /*466c0*/  LDL.LU R105, [R1+0x13ec] ;  /* 0x0013ec0001697983 */ /* 0x002ea20000300800 */
[----:B------:R-:W-:-:S03]  /*466d0*/  IMAD.MOV.U32 R4, RZ, RZ, R9 ;  /* 0x000000ffff047224 */ /* 0x000fc600078e0009 */
[----:B------:R-:W2:Y:S04]  /*466e0*/  LDL.LU R9, [R1+0x142c] ;  /* 0x00142c0001097983 */ /* 0x000ea80000300800 */
[----:B------:R1:W-:Y:S01]  /*466f0*/  LDGSTS.E [R3+0x21b00], desc[UR28][R4.64], P0 ;  /* 0x21b0000004037fae */ /* 0x0003e200081a101c */
[----:B------:R-:W-:Y:S02]  /*46700*/  IADD3 R11, P1, PT, R11, UR14, RZ ;  /* 0x0000000e0b0b7c10 */ /* 0x000fe4000ff3e0ff */
[----:B------:R-:W-:-:S03]  /*46710*/  IADD3 R10, P2, PT, R10, UR14, RZ ;  /* 0x0000000e0a0a7c10 */ /* 0x000fc6000ff5e0ff */
[----:B------:R1:W-:Y:S01]  /*46720*/  STL [R1+0x12f0], R11 ;  /* 0x0012f00b01007387 */ /* 0x0003e20000100800 */
[----:B------:R-:W-:Y:S02]  /*46730*/  IADD3.X R106, PT, PT, R106, UR8, RZ, P1, !PT ;  /* 0x000000086a6a7c10 */ /* 0x000fe40008ffe4ff */
[----:B------:R-:W-:-:S03]  /*46740*/  IADD3.X R15, PT, PT, R15, UR8, RZ, P2, !PT ;  /* 0x000000080f0f7c10 */ /* 0x000fc600097fe4ff */
[----:B------:R1:W-:Y:S02]  /*46750*/  STL [R1+0x12ec], R106 ;  /* 0x0012ec6a01007387 */ /* 0x0003e40000100800 */
[----:B-1----:R-:W-:Y:S02]  /*46760*/  IMAD.MOV.U32 R4, RZ, RZ, R11 ;  /* 0x000000ffff047224 */ /* 0x002fe400078e000b */
[----:B------:R1:W-:Y:S04]  /*46770*/  STL [R1+0x1330], R10 ;  /* 0x0013300a01007387 */ /* 0x0003e80000100800 */
[----:B------:R-:W2:Y:S04]  /*46780*/  LDL.LU R107, [R1+0x1470] ;  /* 0x00147000016b7983 */ /* 0x000ea80000300800 */
[----:B------:R1:W-:Y:S04]  /*46790*/  STL [R1+0x132c], R15 ;  /* 0x00132c0f01007387 */ /* 0x0003e80000100800 */
[----:B------:R-:W2:Y:S04]  /*467a0*/  LDL.LU R11, [R1+0x14b0] ;  /* 0x0014b000010b7983 */ /* 0x000ea80000300800 */
[----:B------:R-:W2:Y:S01]  /*467b0*/  LDL.LU R144, [R1+0x146c] ;  /* 0x00146c0001907983 */ /* 0x000ea20000300800 */
[----:B------:R-:W-:-:S03]  /*467c0*/  IMAD.MOV.U32 R5, RZ, RZ, R106 ;  /* 0x000000ffff057224 */ /* 0x000fc600078e006a */
[----:B------:R-:W2:Y:S04]  /*467d0*/  LDL.LU R106, [R1+0x14ac] ;  /* 0x0014ac00016a7983 */ /* 0x000ea80000300800 */
[----:B------:R1:W-:Y:S02]  /*467e0*/  LDGSTS.E [R3+0x22300], desc[UR28][R4.64], P0 ;  /* 0x2230000004037fae */ /* 0x0003e400081a101c */
[----:B-1----:R-:W-:Y:S01]  /*467f0*/  MOV R4, R10 ;  /* 0x0000000a00047202 */ /* 0x002fe20000000f00 */
[----:B------:R-:W-:Y:S01]  /*46800*/  IMAD.MOV.U32 R5, RZ, RZ, R15 ;  /* 0x000000ffff057224 */ /* 0x000fe200078e000f */
[----:B------:R-:W2:Y:S04]  /*46810*/  LDL.LU R10, [R1+0x14f0] ;  /* 0x0014f000010a7983 */ /* 0x000ea80000300800 */
[----:B------:R-:W2:Y:S04]  /*46820*/  LDL.LU R15, [R1+0x1530] ;  /* 0x00153000010f7983 */ /* 0x000ea80000300800 */
[----:B------:R1:W-:Y:S01]  /*46830*/  LDGSTS.E [R3+0x22b00], desc[UR28][R4.64], P0 ;  /* 0x22b0000004037fae */ /* 0x0003e200081a101c */
[----:B---3--:R-:W-:-:S02]  /*46840*/  IADD3 R12, P1, PT, R12, UR14, RZ ;  /* 0x0000000e0c0c7c10 */ /* 0x008fc4000ff3e0ff */
[----:B------:R-:W-:-:S03]  /*46850*/  IADD3 R8, P2, PT, R8, UR14, RZ ;  /* 0x0000000e08087c10 */ /* 0x000fc6000ff5e0ff */
[----:B------:R3:W-:Y:S01]  /*46860*/  STL [R1+0x1370], R12 ;  /* 0x0013700c01007387 */ /* 0x0007e20000100800 */
[----:B-1----:R-:W-:Y:S01]  /*46870*/  IMAD.MOV.U32 R4, RZ, RZ, R12 ;  /* 0x000000ffff047224 */ /* 0x002fe200078e000c */
[----:B------:R-:W-:Y:S02]  /*46880*/  IADD3.X R104, PT, PT, R104, UR8, RZ, P1, !PT ;  /* 0x0000000868687c10 */ /* 0x000fe40008ffe4ff */
[----:B------:R-:W-:-:S03]  /*46890*/  IADD3.X R14, PT, PT, R14, UR8, RZ, P2, !PT ;  /* 0x000000080e0e7c10 */ /* 0x000fc600097fe4ff */
[----:B------:R1:W-:Y:S04]  /*468a0*/  STL [R1+0x136c], R104 ;  /* 0x00136c6801007387 */ /* 0x0003e80000100800 */
[----:B------:R1:W-:Y:S01]  /*468b0*/  STL [R1+0x13b0], R8 ;  /* 0x0013b00801007387 */ /* 0x0003e20000100800 */
[----:B------:R-:W-:-:S03]  /*468c0*/  MOV R5, R104 ;  /* 0x0000006800057202 */ /* 0x000fc60000000f00 */
[----:B---3--:R-:W3:Y:S04]  /*468d0*/  LDL.LU R12, [R1+0x14ec] ;  /* 0x0014ec00010c7983 */ /* 0x008ee80000300800 */
[----:B------:R1:W-:Y:S04]  /*468e0*/  STL [R1+0x13ac], R14 ;  /* 0x0013ac0e01007387 */ /* 0x0003e80000100800 */
[----:B-1----:R-:W3:Y:S04]  /*468f0*/  LDL.LU R104, [R1+0x152c] ;  /* 0x00152c0001687983 */ /* 0x002ee80000300800 */
[----:B------:R1:W-:Y:S02]  /*46900*/  LDGSTS.E [R3+0x23300], desc[UR28][R4.64], P0 ;  /* 0x2330000004037fae */ /* 0x0003e400081a101c */
[----:B-1----:R-:W-:-:S02]  /*46910*/  IMAD.MOV.U32 R4, RZ, RZ, R8 ;  /* 0x000000ffff047224 */ /* 0x002fc400078e0008 */
[----:B------:R-:W-:Y:S01]  /*46920*/  IMAD.MOV.U32 R5, RZ, RZ, R14 ;  /* 0x000000ffff057224 */ /* 0x000fe200078e000e */
[----:B------:R-:W3:Y:S04]  /*46930*/  LDL.LU R8, [R1+0x1570] ;  /* 0x0015700001087983 */ /* 0x000ee80000300800 */
[----:B------:R-:W3:Y:S04]  /*46940*/  LDL.LU R14, [R1+0x15b0] ;  /* 0x0015b000010e7983 */ /* 0x000ee80000300800 */
[----:B------:R1:W-:Y:S01]  /*46950*/  LDGSTS.E [R3+0x23b00], desc[UR28][R4.64], P0 ;  /* 0x23b0000004037fae */ /* 0x0003e200081a101c */
[----:B----4-:R-:W-:-:S05]  /*46960*/  IADD3 R13, P1, PT, R13, UR14, RZ ;  /* 0x0000000e0d0d7c10 */ /* 0x010fca000ff3e0ff */
[----:B------:R4:W-:Y:S01]  /*46970*/  STL [R1+0x13f0], R13 ;  /* 0x0013f00d01007387 */ /* 0x0009e20000100800 */
[----:B------:R-:W-:Y:S02]  /*46980*/  IADD3 R7, P2, PT, R7, UR14, RZ ;  /* 0x0000000e07077c10 */ /* 0x000fe4000ff5e0ff */
[----:B--2---:R-:W-:Y:S02]  /*46990*/  IADD3.X R105, PT, PT, R105, UR8, RZ, P1, !PT ;  /* 0x0000000869697c10 */ /* 0x004fe40008ffe4ff */
[----:B-1----:R-:W-:Y:S02]  /*469a0*/  MOV R4, R13 ;  /* 0x0000000d00047202 */ /* 0x002fe40000000f00 */
[----:B------:R-:W-:Y:S01]  /*469b0*/  IADD3.X R9, PT, PT, R9, UR8, RZ, P2, !PT ;  /* 0x0000000809097c10 */ /* 0x000fe200097fe4ff */
[----:B------:R1:W-:Y:S04]  /*469c0*/  STL [R1+0x13ec], R105 ;  /* 0x0013ec6901007387 */ /* 0x0003e80000100800 */
[----:B------:R2:W-:Y:S04]  /*469d0*/  STL [R1+0x1430], R7 ;  /* 0x0014300701007387 */ /* 0x0005e80000100800 */
[----:B----4-:R-:W4:Y:S01]  /*469e0*/  LDL.LU R13, [R1+0x156c] ;  /* 0x00156c00010d7983 */ /* 0x010f220000300800 */
[----:B------:R-:W-:-:S03]  /*469f0*/  IMAD.MOV.U32 R5, RZ, RZ, R105 ;  /* 0x000000ffff057224 */ /* 0x000fc600078e0069 */
[----:B------:R2:W-:Y:S04]  /*46a00*/  STL [R1+0x142c], R9 ;  /* 0x00142c0901007387 */ /* 0x0005e80000100800 */
[----:B-1----:R-:W4:Y:S04]  /*46a10*/  LDL.LU R105, [R1+0x15ac] ;  /* 0x0015ac0001697983 */ /* 0x002f280000300800 */
        /* <DEDUP_REMOVED lines=9> */
[----:B------:R-:W-:Y:S01]  /*46ab0*/  IADD3.X R106, PT, PT, R106, UR8, RZ, P2, !PT ;  /* 0x000000086a6a7c10 */ /* 0x000fe200097fe4ff */
[----:B-1----:R-:W-:Y:S02]  /*46ac0*/  IMAD.MOV.U32 R4, RZ, RZ, R107 ;  /* 0x000000ffff047224 */ /* 0x002fe400078e006b */
[----:B------:R-:W-:Y:S01]  /*46ad0*/  IMAD.MOV.U32 R5, RZ, RZ, R144 ;  /* 0x000000ffff057224 */ /* 0x000fe200078e0090 */
[----:B------:R-:W-:Y:S04]  /*46ae0*/  STL [R1+0x1470], R107 ;  /* 0x0014706b01007387 */ /* 0x000fe80000100800 */
[----:B------:R-:W-:Y:S04]  /*46af0*/  STL [R1+0x146c], R144 ;  /* 0x00146c9001007387 */ /* 0x000fe80000100800 */
[----:B------:R1:W-:Y:S04]  /*46b00*/  STL [R1+0x14b0], R11 ;  /* 0x0014b00b01007387 */ /* 0x0003e80000100800 */
[----:B------:R1:W-:Y:S04]  /*46b10*/  LDGSTS.E [R3+0x25300], desc[UR28][R4.64], P0 ;  /* 0x2530000004037fae */ /* 0x0003e800081a101c */
[----:B------:R1:W-:Y:S02]  /*46b20*/  STL [R1+0x14ac], R106 ;  /* 0x0014ac6a01007387 */ /* 0x0003e40000100800 */
[----:B-1----:R-:W-:-:S02]  /*46b30*/  MOV R4, R11 ;  /* 0x0000000b00047202 */ /* 0x002fc40000000f00 */
[----:B------:R-:W2:Y:S01]  /*46b40*/  LDL.LU R11, [R1+0x11f4] ;  /* 0x0011f400010b7983 */ /* 0x000ea20000300800 */
[----:B------:R-:W-:-:S03]  /*46b50*/  IMAD.MOV.U32 R5, RZ, RZ, R106 ;  /* 0x000000ffff057224 */ /* 0x000fc600078e006a */
[----:B------:R-:W2:Y:S01]  /*46b60*/  LDL.LU R106, [R1+0x1234] ;  /* 0x00123400016a7983 */ /* 0x000ea20000300800 */
        /* <DEDUP_REMOVED lines=10> */
[----:B------:R-:W2:Y:S04]  /*46c10*/  LDL.LU R10, [R1+0x1278] ;  /* 0x00127800010a7983 */ /* 0x000ea80000300800 */
[----:B------:R3:W-:Y:S04]  /*46c20*/  STL [R1+0x152c], R104 ;  /* 0x00152c6801007387 */ /* 0x0007e80000100800 */
[----:B------:R3:W-:Y:S04]  /*46c30*/  LDGSTS.E [R3+0x26300], desc[UR28][R4.64], P0 ;  /* 0x2630000004037fae */ /* 0x0007e800081a101c */
[----:B-1----:R-:W2:Y:S01]  /*46c40*/  LDL.LU R12, [R1+0x12b8] ;  /* 0x0012b800010c7983 */ /* 0x002ea20000300800 */
[----:B------:R-:W-:Y:S01]  /*46c50*/  IADD3 R8, P1, PT, R8, UR14, RZ ;  /* 0x0000000e08087c10 */ /* 0x000fe2000ff3e0ff */
[----:B---3--:R-:W-:-:S02]  /*46c60*/  IMAD.MOV.U32 R4, RZ, RZ, R15 ;  /* 0x000000ffff047224 */ /* 0x008fc400078e000f */
[----:B------:R-:W3:Y:S01]  /*46c70*/  LDL.LU R15, [R1+0x1274] ;  /* 0x00127400010f7983 */ /* 0x000ee20000300800 */
[----:B------:R-:W-:Y:S01]  /*46c80*/  IMAD.MOV.U32 R5, RZ, RZ, R104 ;  /* 0x000000ffff057224 */ /* 0x000fe200078e0068 */
[----:B------:R-:W-:Y:S02]  /*46c90*/  IADD3 R14, P2, PT, R14, UR14, RZ ;  /* 0x0000000e0e0e7c10 */ /* 0x000fe4000ff5e0ff */
[----:B------:R-:W3:Y:S04]  /*46ca0*/  LDL.LU R104, [R1+0x12b4] ;  /* 0x0012b40001687983 */ /* 0x000ee80000300800 */
[----:B------:R1:W-:Y:S04]  /*46cb0*/  LDGSTS.E [R3+0x26b00], desc[UR28][R4.64], P0 ;  /* 0x26b0000004037fae */ /* 0x0003e800081a101c */
[----:B------:R-:W-:Y:S01]  /*46cc0*/  STL [R1+0x1570], R8 ;  /* 0x0015700801007387 */ /* 0x000fe20000100800 */
[----:B-1----:R-:W-:-:S02]  /*46cd0*/  MOV R4, R8 ;  /* 0x0000000800047202 */ /* 0x002fc40000000f00 */
[----:B----4-:R-:W-:-:S05]  /*46ce0*/  IADD3.X R13, PT, PT, R13, UR8, RZ, P1, !PT ;  /* 0x000000080d0d7c10 */ /* 0x010fca0008ffe4ff */
        /* <DEDUP_REMOVED lines=11> */
[----:B--2---:R-:W-:-:S03]  /*46da0*/  IADD3 R7, P1, PT, R7, UR14, RZ ;  /* 0x0000000e07077c10 */ /* 0x004fc6000ff3e0ff */
[----:B------:R-:W2:Y:S01]  /*46db0*/  LDL.LU R14, [R1+0x1334] ;  /* 0x00133400010e7983 */ /* 0x000ea20000300800 */
        /* <DEDUP_REMOVED lines=12> */
[----:B-1----:R-:W2:Y:S04]  /*46e80*/  LDL.LU R11, [R1+0x1378] ;  /* 0x00137800010b7983 */ /* 0x002ea80000300800 */
[----:B------:R-:W2:Y:S01]  /*46e90*/  LDL.LU R7, [R1+0x13b8] ;  /* 0x0013b80001077983 */ /* 0x000ea20000300800 */
[----:B------:R-:W-:-:S03]  /*46ea0*/  IMAD.MOV.U32 R5, RZ, RZ, R106 ;  /* 0x000000ffff057224 */ /* 0x000fc600078e006a */
[----:B------:R1:W-:Y:S01]  /*46eb0*/  STL [R1+0x1234], R106 ;  /* 0x0012346a01007387 */ /* 0x0003e20000100800 */
[----:B------:R-:W-:-:S05]  /*46ec0*/  IMAD.MOV.U32 R4, RZ, RZ, R9 ;  /* 0x000000ffff047224 */ /* 0x000fca00078e0009 */
[----:B------:R1:W-:Y:S04]  /*46ed0*/  LDGSTS.E [R3+0x20c00], desc[UR28][R4.64], P0 ;  /* 0x20c0000004037fae */ /* 0x0003e800081a101c */
[----:B-1----:R-:W2:Y:S04]  /*46ee0*/  LDL.LU R106, [R1+0x1374] ;  /* 0x00137400016a7983 */ /* 0x002ea80000300800 */
[----:B------:R-:W2:Y:S01]  /*46ef0*/  LDL.LU R9, [R1+0x13b4] ;  /* 0x0013b40001097983 */ /* 0x000ea20000300800 */
[----:B------:R-:W-:-:S04]  /*46f00*/  IADD3 R10, P1, PT, R10, UR14, RZ ;  /* 0x0000000e0a0a7c10 */ /* 0x000fc8000ff3e0ff */
[----:B------:R-:W-:Y:S01]  /*46f10*/  MOV R4, R10 ;  /* 0x0000000a00047202 */ /* 0x000fe20000000f00 */
[----:B------:R-:W-:Y:S01]  /*46f20*/  STL [R1+0x1278], R10 ;  /* 0x0012780a01007387 */ /* 0x000fe20000100800 */
[----:B------:R-:W-:Y:S02]  /*46f30*/  IADD3 R12, P2, PT, R12, UR14, RZ ;  /* 0x0000000e0c0c7c10 */ /* 0x000fe4000ff5e0ff */
[----:B---3--:R-:W-:Y:S02]  /*46f40*/  IADD3.X R15, PT, PT, R15, UR8, RZ, P1, !PT ;  /* 0x000000080f0f7c10 */ /* 0x008fe40008ffe4ff */
[----:B------:R-:W-:-:S03]  /*46f50*/  IADD3.X R104, PT, PT, R104, UR8, RZ, P2, !PT ;  /* 0x0000000868687c10 */ /* 0x000fc600097fe4ff */
[----:B------:R-:W-:Y:S01]  /*46f60*/  IMAD.MOV.U32 R5, RZ, RZ, R15 ;  /* 0x000000ffff057224 */ /* 0x000fe200078e000f */
[----:B------:R1:W-:Y:S04]  /*46f70*/  STL [R1+0x1274], R15 ;  /* 0x0012740f01007387 */ /* 0x0003e80000100800 */
[----:B------:R-:W-:Y:S04]  /*46f80*/  STL [R1+0x12b8], R12 ;  /* 0x0012b80c01007387 */ /* 0x000fe80000100800 */
[----:B------:R3:W-:Y:S04]  /*46f90*/  LDGSTS.E [R3+0x21400], desc[UR28][R4.64], P0 ;  /* 0x2140000004037fae */ /* 0x0007e800081a101c */
[----:B-1----:R-:W2:Y:S04]  /*46fa0*/  LDL.LU R15, [R1+0x13f8] ;  /* 0x0013f800010f7983 */ /* 0x002ea80000300800 */
[----:B------:R1:W-:Y:S04]  /*46fb0*/  STL [R1+0x12b4], R104 ;  /* 0x0012b46801007387 */ /* 0x0003e80000100800 */
[----:B------:R-:W2:Y:S01]  /*46fc0*/  LDL.LU R10, [R1+0x1438] ;  /* 0x00143800010a7983 */ /* 0x000ea20000300800 */
[----:B---3--:R-:W-:-:S03]  /*46fd0*/  MOV R5, R104 ;  /* 0x0000006800057202 */ /* 0x008fc60000000f00 */
[----:B-1----:R-:W3:Y:S01]  /*46fe0*/  LDL.LU R104, [R1+0x13f4] ;  /* 0x0013f40001687983 */ /* 0x002ee20000300800 */
[----:B------:R-:W-:-:S03]  /*46ff0*/  IMAD.MOV.U32 R4, RZ, RZ, R12 ;  /* 0x000000ffff047224 */ /* 0x000fc600078e000c */
[----:B------:R-:W3:Y:S04]  /*47000*/  LDL.LU R12, [R1+0x1434] ;  /* 0x00143400010c7983 */ /* 0x000ee80000300800 */
[----:B------:R1:W-:Y:S01]  /*47010*/  LDGSTS.E [R3+0x21c00], desc[UR28][R4.64], P0 ;  /* 0x21c0000004037fae */ /* 0x0003e200081a101c */
[----:B------:R-:W-:Y:S02]  /*47020*/  IADD3 R13, P1, PT, R13, UR14, RZ ;  /* 0x0000000e0d0d7c10 */ /* 0x000fe4000ff3e0ff */
[----:B------:R-:W-:-:S03]  /*47030*/  IADD3 R8, P2, PT, R8, UR14, RZ ;  /* 0x0000000e08087c10 */ /* 0x000fc6000ff5e0ff */
[----:B------:R2:W-:Y:S01]  /*47040*/  STL [R1+0x12f8], R13 ;  /* 0x0012f80d01007387 */ /* 0x0005e20000100800 */
[----:B----4-:R-:W-:Y:S02]  /*47050*/  IADD3.X R105, PT, PT, R105, UR8, RZ, P1, !PT ;  /* 0x0000000869697c10 */ /* 0x010fe40008ffe4ff */
[----:B--2---:R-:W-:-:S03]  /*47060*/  IADD3.X R14, PT, PT, R14, UR8, RZ, P2, !PT ;  /* 0x000000080e0e7c10 */ /* 0x004fc600097fe4ff */
[----:B------:R2:W-:Y:S01]  /*47070*/  STL [R1+0x12f4], R105 ;  /* 0x0012f46901007387 */ /* 0x0005e20000100800 */
[----:B-1----:R-:W-:-:S03]  /*47080*/  IMAD.MOV.U32 R4, RZ, RZ, R13 ;  /* 0x000000ffff047224 */ /* 0x002fc600078e000d */
[----:B------:R1:W-:Y:S04]  /*47090*/  STL [R1+0x1338], R8 ;  /* 0x0013380801007387 */ /* 0x0003e80000100800 */
[----:B------:R-:W4:Y:S04]  /*470a0*/  LDL.LU R107, [R1+0x1478] ;  /* 0x00147800016b7983 */ /* 0x000f280000300800 */
[----:B------:R1:W-:Y:S04]  /*470b0*/  STL [R1+0x1334], R14 ;  /* 0x0013340e01007387 */ /* 0x0003e80000100800 */
[----:B------:R-:W4:Y:S04]  /*470c0*/  LDL.LU R13, [R1+0x14b8] ;  /* 0x0014b800010d7983 */ /* 0x000f280000300800 */
[----:B------:R-:W4:Y:S01]  /*470d0*/  LDL.LU R144, [R1+0x1474] ;  /* 0x0014740001907983 */ /* 0x000f220000300800 */
[----:B------:R-:W-:-:S03]  /*470e0*/  IMAD.MOV.U32 R5, RZ, RZ, R105 ;  /* 0x000000ffff057224 */ /* 0x000fc600078e0069 */
[----:B--2---:R-:W2:Y:S04]  /*470f0*/  LDL.LU R105, [R1+0x14b4] ;  /* 0x0014b40001697983 */ /* 0x004ea80000300800 */
[----:B------:R1:W-:Y:S02]  /*47100*/  LDGSTS.E [R3+0x22400], desc[UR28][R4.64], P0 ;  /* 0x2240000004037fae */ /* 0x0003e400081a101c */
[----:B-1----:R-:W-:Y:S01]  /*47110*/  MOV R4, R8 ;  /* 0x0000000800047202 */ /* 0x002fe20000000f00 */
[----:B------:R-:W-:Y:S01]  /*47120*/  IMAD.MOV.U32 R5, RZ, RZ, R14 ;  /* 0x000000ffff057224 */ /* 0x000fe200078e000e */
[----:B------:R-:W2:Y:S04]  /*47130*/  LDL.LU R8, [R1+0x14f8] ;  /* 0x0014f80001087983 */ /* 0x000ea80000300800 */
[----:B------:R-:W2:Y:S01]  /*47140*/  LDL.LU R14, [R1+0x1538] ;  /* 0x00153800010e7983 */ /* 0x000ea20000300800 */
[----:B------:R-:W-:-:S03]  /*47150*/  IADD3 R11, P1, PT, R11, UR14, RZ ;  /* 0x0000000e0b0b7c10 */ /* 0x000fc6000ff3e0ff */
[----:B------:R1:W-:Y:S01]  /*47160*/  LDGSTS.E [R3+0x22c00], desc[UR28][R4.64], P0 ;  /* 0x22c0000004037fae */ /* 0x0003e200081a101c */
[----:B------:R-:W-:-:S03]  /*47170*/  IADD3 R7, P2, PT, R7, UR14, RZ ;  /* 0x0000000e07077c10 */ /* 0x000fc6000ff5e0ff */
[----:B------:R1:W-:Y:S01]  /*47180*/  STL [R1+0x1378], R11 ;  /* 0x0013780b01007387 */ /* 0x0003e20000100800 */
[----:B------:R-:W-:Y:S01]  /*47190*/  IADD3.X R106, PT, PT, R106, UR8, RZ, P1, !PT ;  /* 0x000000086a6a7c10 */ /* 0x000fe20008ffe4ff */
[----:B-1----:R-:W-:Y:S01]  /*471a0*/  IMAD.MOV.U32 R4, RZ, RZ, R11 ;  /* 0x000000ffff047224 */ /* 0x002fe200078e000b */
[----:B------:R-:W-:-:S03]  /*471b0*/  IADD3.X R9, PT, PT, R9, UR8, RZ, P2, !PT ;  /* 0x0000000809097c10 */ /* 0x000fc600097fe4ff */
[----:B------:R1:W-:Y:S04]  /*471c0*/  STL [R1+0x1374], R106 ;  /* 0x0013746a01007387 */ /* 0x0003e80000100800 */
[----:B------:R1:W-:Y:S01]  /*471d0*/  STL [R1+0x13b8], R7 ;  /* 0x0013b80701007387 */ /* 0x0003e20000100800 */
[----:B------:R-:W-:-:S03]  /*471e0*/  MOV R5, R106 ;  /* 0x0000006a00057202 */ /* 0x000fc60000000f00 */
[----:B------:R-:W2:Y:S04]  /*471f0*/  LDL.LU R11, [R1+0x14f4] ;  /* 0x0014f400010b7983 */ /* 0x000ea80000300800 */
[----:B------:R1:W-:Y:S04]  /*47200*/  STL [R1+0x13b4], R9 ;  /* 0x0013b40901007387 */ /* 0x0003e80000100800 */
[----:B-1----:R-:W2:Y:S04]  /*47210*/  LDL.LU R106, [R1+0x1534] ;  /* 0x00153400016a7983 */ /* 0x002ea80000300800 */
[----:B------:R1:W-:Y:S02]  /*47220*/  LDGSTS.E [R3+0x23400], desc[UR28][R4.64], P0 ;  /* 0x2340000004037fae */ /* 0x0003e400081a101c */
[----:B-1----:R-:W-:-:S02]  /*47230*/  IMAD.MOV.U32 R4, RZ, RZ, R7 ;  /* 0x000000ffff047224 */ /* 0x002fc400078e0007 */
[----:B------:R-:W-:Y:S01]  /*47240*/  IMAD.MOV.U32 R5, RZ, RZ, R9 ;  /* 0x000000ffff057224 */ /* 0x000fe200078e0009 */
[----:B------:R-:W2:Y:S04]  /*47250*/  LDL.LU R7, [R1+0x1578] ;  /* 0x0015780001077983 */ /* 0x000ea80000300800 */
[----:B------:R-:W2:Y:S04]  /*47260*/  LDL.LU R9, [R1+0x15b8] ;  /* 0x0015b80001097983 */ /* 0x000ea80000300800 */
[----:B------:R1:W-:Y:S01]  /*47270*/  LDGSTS.E [R3+0x23c00], desc[UR28][R4.64], P0 ;  /* 0x23c0000004037fae */ /* 0x0003e200081a101c */
[----:B------:R-:W-:-:S05]  /*47280*/  IADD3 R15, P1, PT, R15, UR14, RZ ;  /* 0x0000000e0f0f7c10 */ /* 0x000fca000ff3e0ff */
[----:B------:R3:W-:Y:S01]  /*47290*/  STL [R1+0x13f8], R15 ;  /* 0x0013f80f01007387 */ /* 0x0007e20000100800 */
[----:B------:R-:W-:Y:S02]  /*472a0*/  IADD3 R10, P2, PT, R10, UR14, RZ ;  /* 0x0000000e0a0a7c10 */ /* 0x000fe4000ff5e0ff */
[----:B---3--:R-:W-:Y:S02]  /*472b0*/  IADD3.X R104, PT, PT, R104, UR8, RZ, P1, !PT ;  /* 0x0000000868687c10 */ /* 0x008fe40008ffe4ff */
[----:B-1----:R-:W-:Y:S02]  /*472c0*/  MOV R4, R15 ;  /* 0x0000000f00047202 */ /* 0x002fe40000000f00 */
[----:B------:R-:W-:Y:S01]  /*472d0*/  IADD3.X R12, PT, PT, R12, UR8, RZ, P2, !PT ;  /* 0x000000080c0c7c10 */ /* 0x000fe200097fe4ff */
[----:B------:R1:W-:Y:S04]  /*472e0*/  STL [R1+0x13f4], R104 ;  /* 0x0013f46801007387 */ /* 0x0003e80000100800 */
[----:B------:R3:W-:Y:S01]  /*472f0*/  STL [R1+0x1438], R10 ;  /* 0x0014380a01007387 */ /* 0x0007e20000100800 */
[----:B------:R-:W-:-:S03]  /*47300*/  IMAD.MOV.U32 R5, RZ, RZ, R104 ;  /* 0x000000ffff057224 */ /* 0x000fc600078e0068 */
[----:B------:R-:W2:Y:S04]  /*47310*/  LDL.LU R15, [R1+0x1574] ;  /* 0x00157400010f7983 */ /* 0x000ea80000300800 */
[----:B------:R3:W-:Y:S04]  /*47320*/  STL [R1+0x1434], R12 ;  /* 0x0014340c01007387 */ /* 0x0007e80000100800 */
[----:B-1----:R-:W2:Y:S04]  /*47330*/  LDL.LU R104, [R1+0x15b4] ;  /* 0x0015b40001687983 */ /* 0x002ea80000300800 */
[----:B------:R1:W-:Y:S02]  /*47340*/  LDGSTS.E [R3+0x24400], desc[UR28][R4.64], P0 ;  /* 0x2440000004037fae */ /* 0x0003e400081a101c */
[----:B-1----:R-:W-:Y:S01]  /*47350*/  IMAD.MOV.U32 R4, RZ, RZ, R10 ;  /* 0x000000ffff047224 */ /* 0x002fe200078e000a */
[----:B------:R-:W-:Y:S01]  /*47360*/  MOV R5, R12 ;  /* 0x0000000c00057202 */ /* 0x000fe20000000f00 */
[----:B---3--:R-:W3:Y:S01]  /*47370*/  LDL.LU R10, [R1+0x1200] ;  /* 0x00120000010a7983 */ /* 0x008ee20000300800 */
[----:B----4-:R-:W-:-:S03]  /*47380*/  IADD3 R107, P1, PT, R107, UR14, RZ ;  /* 0x0000000e6b6b7c10 */ /* 0x010fc6000ff3e0ff */
[----:B------:R1:W-:Y:S04]  /*47390*/  LDGSTS.E [R3+0x24c00], desc[UR28][R4.64], P0 ;  /* 0x24c0000004037fae */ /* 0x0003e800081a101c */
[----:B------:R-:W4:Y:S01]  /*473a0*/  LDL.LU R12, [R1+0x1240] ;  /* 0x00124000010c7983 */ /* 0x000f220000300800 */
[----:B------:R-:W-:Y:S02]  /*473b0*/  IADD3 R13, P2, PT, R13, UR14, RZ ;  /* 0x0000000e0d0d7c10 */ /* 0x000fe4000ff5e0ff */
[----:B------:R-:W-:Y:S01]  /*473c0*/  IADD3.X R144, PT, PT, R144, UR8, RZ, P1, !PT ;  /* 0x0000000890907c10 */ /* 0x000fe20008ffe4ff */
[----:B-1----:R-:W-:Y:S01]  /*473d0*/  IMAD.MOV.U32 R4, RZ, RZ, R107 ;  /* 0x000000ffff047224 */ /* 0x002fe200078e006b */
[----:B------:R-:W-:Y:S01]  /*473e0*/  STL [R1+0x1478], R107 ;  /* 0x0014786b01007387 */ /* 0x000fe20000100800 */
[----:B--2---:R-:W-:-:S02]  /*473f0*/  IADD3.X R105, PT, PT, R105, UR8, RZ, P2, !PT ;  /* 0x0000000869697c10 */ /* 0x004fc400097fe4ff */
[----:B------:R-:W-:Y:S01]  /*47400*/  IMAD.MOV.U32 R5, RZ, RZ, R144 ;  /* 0x000000ffff057224 */ /* 0x000fe200078e0090 */
[----:B------:R-:W-:Y:S04]  /*47410*/  STL [R1+0x1474], R144 ;  /* 0x0014749001007387 */ /* 0x000fe80000100800 */
[----:B------:R1:W-:Y:S04]  /*47420*/  STL [R1+0x14b8], R13 ;  /* 0x0014b80d01007387 */ /* 0x0003e80000100800 */
[----:B------:R2:W-:Y:S04]  /*47430*/  LDGSTS.E [R3+0x25400], desc[UR28][R4.64], P0 ;  /* 0x2540000004037fae */ /* 0x0005e800081a101c */
[----:B------:R1:W-:Y:S01]  /*47440*/  STL [R1+0x14b4], R105 ;  /* 0x0014b46901007387 */ /* 0x0003e20000100800 */
[----:B------:R-:W-:-:S02]  /*47450*/  IADD3 R8, P1, PT, R8, UR14, RZ ;  /* 0x0000000e08087c10 */ /* 0x000fc4000ff3e0ff */
[----:B--2---:R-:W-:Y:S02]  /*47460*/  MOV R4, R13 ;  /* 0x0000000d00047202 */ /* 0x004fe40000000f00 */
[----:B-1----:R-:W2:Y:S01]  /*47470*/  LDL.LU R13, [R1+0x11fc] ;  /* 0x0011fc00010d7983 */ /* 0x002ea20000300800 */
[----:B------:R-:W-:Y:S01]  /*47480*/  IMAD.MOV.U32 R5, RZ, RZ, R105 ;  /* 0x000000ffff057224 */ /* 0x000fe200078e0069 */
[----:B------:R-:W-:Y:S02]  /*47490*/  IADD3 R14, P2, PT, R14, UR14, RZ ;  /* 0x0000000e0e0e7c10 */ /* 0x000fe4000ff5e0ff */
[----:B------:R-:W2:Y:S04]  /*474a0*/  LDL.LU R105, [R1+0x123c] ;  /* 0x00123c0001697983 */ /* 0x000ea80000300800 */
[----:B------:R1:W-:Y:S04]  /*474b0*/  LDGSTS.E [R3+0x25c00], desc[UR28][R4.64], P0 ;  /* 0x25c0000004037fae */ /* 0x0003e800081a101c */
[----:B------:R1:W-:Y:S02]  /*474c0*/  STL [R1+0x14f8], R8 ;  /* 0x0014f80801007387 */ /* 0x0003e40000100800 */
[----:B-1----:R-:W-:Y:S01]  /*474d0*/  IMAD.MOV.U32 R4, RZ, RZ, R8 ;  /* 0x000000ffff047224 */ /* 0x002fe200078e0008 */
[----:B------:R-:W-:-:S04]  /*474e0*/  IADD3.X R11, PT, PT, R11, UR8, RZ, P1, !PT ;  /* 0x000000080b0b7c10 */ /* 0x000fc80008ffe4ff */
        /* <DEDUP_REMOVED lines=8> */
[----:B------:R-:W-:-:S03]  /*47570*/  IMAD.MOV.U32 R4, RZ, RZ, R14 ;  /* 0x000000ffff047224 */ /* 0x000fc600078e000e */
[----:B------:R-:W2:Y:S01]  /*47580*/  LDL.LU R14, [R1+0x127c] ;  /* 0x00127c00010e7983 */ /* 0x000ea20000300800 */
[----:B------:R-:W-:-:S03]  /*47590*/  IMAD.MOV.U32 R5, RZ, RZ, R106 ;  /* 0x000000ffff057224 */ /* 0x000fc600078e006a */
[----:B------:R-:W2:Y:S01]  /*475a0*/  LDL.LU R106, [R1+0x12bc] ;  /* 0x0012bc00016a7983 */ /* 0x000ea20000300800 */
[----:B------:R-:W-:Y:S02]  /*475b0*/  IADD3 R7, P1, PT, R7, UR14, RZ ;  /* 0x0000000e07077c10 */ /* 0x000fe4000ff3e0ff */
[----:B------:R-:W-:Y:S01]  /*475c0*/  IADD3 R9, P2, PT, R9, UR14, RZ ;  /* 0x0000000e09097c10 */ /* 0x000fe2000ff5e0ff */
[----:B------:R1:W-:Y:S04]  /*475d0*/  LDGSTS.E [R3+0x26c00], desc[UR28][R4.64], P0 ;  /* 0x26c0000004037fae */ /* 0x0003e800081a101c */
[----:B------:R-:W-:Y:S01]  /*475e0*/  STL [R1+0x1578], R7 ;  /* 0x0015780701007387 */ /* 0x000fe20000100800 */
[----:B-1----:R-:W-:Y:S02]  /*475f0*/  MOV R4, R7 ;  /* 0x0000000700047202 */ /* 0x002fe40000000f00 */
[----:B------:R-:W-:-:S05]  /*47600*/  IADD3.X R15, PT, PT, R15, UR8, RZ, P1, !PT ;  /* 0x000000080f0f7c10 */ /* 0x000fca0008ffe4ff */
[----:B------:R-:W-:Y:S01]  /*47610*/  IMAD.MOV.U32 R5, RZ, RZ, R15 ;  /* 0x000000ffff057224 */ /* 0x000fe200078e000f */
[----:B------:R1:W-:Y:S01]  /*47620*/  STL [R1+0x1574], R15 ;  /* 0x0015740f01007387 */ /* 0x0003e20000100800 */
[----:B------:R-:W-:-:S03]  /*47630*/  IADD3.X R104, PT, PT, R104, UR8, RZ, P2, !PT ;  /* 0x0000000868687c10 */ /* 0x000fc600097fe4ff */
[----:B------:R-:W-:Y:S04]  /*47640*/  STL [R1+0x15b8], R9 ;  /* 0x0015b80901007387 */ /* 0x000fe80000100800 */
[----:B------:R3:W-:Y:S04]  /*47650*/  LDGSTS.E [R3+0x27400], desc[UR28][R4.64], P0 ;  /* 0x2740000004037fae */ /* 0x0007e800081a101c */
[----:B-1----:R-:W2:Y:S04]  /*47660*/  LDL.LU R15, [R1+0x1300] ;  /* 0x00130000010f7983 */ /* 0x002ea80000300800 */
[----:B------:R1:W-:Y:S04]  /*47670*/  STL [R1+0x15b4], R104 ;  /* 0x0015b46801007387 */ /* 0x0003e80000100800 */
[----:B------:R-:W2:Y:S01]  /*47680*/  LDL.LU R7, [R1+0x1340] ;  /* 0x0013400001077983 */ /* 0x000ea20000300800 */
[----:B---3--:R-:W-:Y:S01]  /*47690*/  MOV R5, R104 ;  /* 0x0000006800057202 */ /* 0x008fe20000000f00 */
[----:B------:R-:W-:-:S02]  /*476a0*/  IMAD.MOV.U32 R4, RZ, RZ, R9 ;  /* 0x000000ffff047224 */ /* 0x000fc400078e0009 */
[----:B-1----:R-:W3:Y:S01]  /*476b0*/  LDL.LU R104, [R1+0x12fc] ;  /* 0x0012fc0001687983 */ /* 0x002ee20000300800 */
[----:B------:R-:W-:-:S03]  /*476c0*/  IADD3 R10, P1, PT, R10, UR14, RZ ;  /* 0x0000000e0a0a7c10 */ /* 0x000fc6000ff3e0ff */
[----:B------:R-:W3:Y:S01]  /*476d0*/  LDL.LU R9, [R1+0x133c] ;  /* 0x00133c0001097983 */ /* 0x000ee20000300800 */
[----:B----4-:R-:W-:-:S03]  /*476e0*/  IADD3 R12, P2, PT, R12, UR14, RZ ;  /* 0x0000000e0c0c7c10 */ /* 0x010fc6000ff5e0ff */
[----:B------:R1:W-:Y:S04]  /*476f0*/  LDGSTS.E [R3+0x27c00], desc[UR28][R4.64], P0 ;  /* 0x27c0000004037fae */ /* 0x0003e800081a101c */
[----:B------:R4:W-:Y:S01]  /*47700*/  STL [R1+0x1200], R10 ;  /* 0x0012000a01007387 */ /* 0x0009e20000100800 */
[----:B-1----:R-:W-:Y:S01]  /*47710*/  LOP3.LUT R3, R6, 0x50, RZ, 0x3c, !PT ;  /* 0x0000005006037812 */ /* 0x002fe200078e3cff */
[----:B------:R-:W-:Y:S02]  /*47720*/  IMAD.MOV.U32 R4, RZ, RZ, R10 ;  /* 0x000000ffff047224 */ /* 0x000fe400078e000a */
[----:B------:R-:W-:Y:S02]  /*47730*/  STL [R1+0x1240], R12 ;  /* 0x0012400c01007387 */ /* 0x000fe40000100800 */
[----:B------:R-:W-:Y:S01]  /*47740*/  VIADD R3, R3, UR12 ;  /* 0x0000000c03037c36 */ /* 0x000fe20008000000 */
[----:B--2---:R-:W-:-:S04]  /*47750*/  IADD3.X R13, PT, PT, R13, UR8, RZ, P1, !PT ;  /* 0x000000080d0d7c10 */ /* 0x004fc80008ffe4ff */
[----:B------:R-:W-:Y:S01]  /*47760*/  MOV R5, R13 ;  /* 0x0000000d00057202 */ /* 0x000fe20000000f00 */
[----:B------:R1:W-:Y:S01]  /*47770*/  STL [R1+0x11fc], R13 ;  /* 0x0011fc0d01007387 */ /* 0x0003e20000100800 */
[----:B------:R-:W-:-:S03]  /*47780*/  IADD3.X R105, PT, PT, R105, UR8, RZ, P2, !PT ;  /* 0x0000000869697c10 */ /* 0x000fc600097fe4ff */
[----:B----4-:R-:W2:Y:S04]  /*47790*/  LDL.LU R10, [R1+0x1380] ;  /* 0x00138000010a7983 */ /* 0x010ea80000300800 */
[----:B------:R4:W-:Y:S04]  /*477a0*/  LDGSTS.E [R3+0x20500], desc[UR28][R4.64], P0 ;  /* 0x2050000004037fae */ /* 0x0009e800081a101c */
[----:B-1----:R-:W2:Y:S04]  /*477b0*/  LDL.LU R13, [R1+0x13c0] ;  /* 0x0013c000010d7983 */ /* 0x002ea80000300800 */
[----:B------:R1:W-:Y:S01]  /*477c0*/  STL [R1+0x123c], R105 ;  /* 0x00123c6901007387 */ /* 0x0003e20000100800 */
[----:B----4-:R-:W-:-:S03]  /*477d0*/  IMAD.MOV.U32 R4, RZ, RZ, R12 ;  /* 0x000000ffff047224 */ /* 0x010fc600078e000c */
[----:B------:R-:W4:Y:S01]  /*477e0*/  LDL.LU R12, [R1+0x137c] ;  /* 0x00137c00010c7983 */ /* 0x000f220000300800 */
[----:B------:R-:W-:-:S03]  /*477f0*/  IMAD.MOV.U32 R5, RZ, RZ, R105 ;  /* 0x000000ffff057224 */ /* 0x000fc600078e0069 */
[----:B-1----:R-:W4:Y:S04]  /*47800*/  LDL.LU R105, [R1+0x13bc] ;  /* 0x0013bc0001697983 */ /* 0x002f280000300800 */
[----:B------:R1:W-:Y:S01]  /*47810*/  LDGSTS.E [R3+0x20d00], desc[UR28][R4.64], P0 ;  /* 0x20d0000004037fae */ /* 0x0003e200081a101c */
[----:B------:R-:W-:-:S04]  /*47820*/  IADD3 R8, P1, PT, R8, UR14, RZ ;  /* 0x0000000e08087c10 */ /* 0x000fc8000ff3e0ff */
[----:B-1----:R-:W-:Y:S01]  /*47830*/  MOV R4, R8 ;  /* 0x0000000800047202 */ /* 0x002fe20000000f00 */
        /* <DEDUP_REMOVED lines=14> */
[----:B------:R-:W4:Y:S04]  /*47920*/  LDL.LU R11, [R1+0x143c] ;  /* 0x00143c00010b7983 */ /* 0x000f280000300800 */
[----:B------:R1:W-:Y:S01]  /*47930*/  LDGSTS.E [R3+0x21d00], desc[UR28][R4.64], P0 ;  /* 0x21d0000004037fae */ /* 0x0003e200081a101c */
[----:B------:R-:W-:Y:S02]  /*47940*/  IADD3 R15, P1, PT, R15, UR14, RZ ;  /* 0x0000000e0f0f7c10 */ /* 0x000fe4000ff3e0ff */
[----:B------:R-:W-:-:S03]  /*47950*/  IADD3 R7, P2, PT, R7, UR14, RZ ;  /* 0x0000000e07077c10 */ /* 0x000fc6000ff5e0ff */
[----:B------:R1:W-:Y:S01]  /*47960*/  STL [R1+0x1300], R15 ;  /* 0x0013000f01007387 */ /* 0x0003e20000100800 */
[----:B---3--:R-:W-:Y:S02]  /*47970*/  IADD3.X R104, PT, PT, R104, UR8, RZ, P1, !PT ;  /* 0x0000000868687c10 */ /* 0x008fe40008ffe4ff */
[----:B------:R-:W-:-:S03]  /*47980*/  IADD3.X R9, PT, PT, R9, UR8, RZ, P2, !PT ;  /* 0x0000000809097c10 */ /* 0x000fc600097fe4ff */
        /* <DEDUP_REMOVED lines=8> */
[----:B---3--:R-:W3:Y:S04]  /*47a10*/  LDL.LU R104, [R1+0x14bc] ;  /* 0x0014bc0001687983 */ /* 0x008ee80000300800 */
[----:B------:R1:W-:Y:S01]  /*47a20*/  LDGSTS.E [R3+0x22500], desc[UR28][R4.64], P0 ;  /* 0x2250000004037fae */ /* 0x0003e200081a101c */
[----:B--2---:R-:W-:Y:S01]  /*47a30*/  IADD3 R10, P1, PT, R10, UR14, RZ ;  /* 0x0000000e0a0a7c10 */ /* 0x004fe2000ff3e0ff */
[----:B-1----:R-:W-:Y:S01]  /*47a40*/  IMAD.MOV.U32 R5, RZ, RZ, R9 ;  /* 0x000000ffff057224 */ /* 0x002fe200078e0009 */
[----:B------:R-:W-:Y:S02]  /*47a50*/  MOV R4, R7 ;  /* 0x0000000700047202 */ /* 0x000fe40000000f00 */
[----:B------:R-:W2:Y:S01]  /*47a60*/  LDL.LU R7, [R1+0x1500] ;  /* 0x0015000001077983 */ /* 0x000ea20000300800 */
[----:B------:R-:W-:-:S03]  /*47a70*/  IADD3 R13, P2, PT, R13, UR14, RZ ;  /* 0x0000000e0d0d7c10 */ /* 0x000fc6000ff5e0ff */
[----:B------:R-:W2:Y:S04]  /*47a80*/  LDL.LU R9, [R1+0x1540] ;  /* 0x0015400001097983 */ /* 0x000ea80000300800 */
[----:B------:R1:W-:Y:S04]  /*47a90*/  STL [R1+0x1380], R10 ;  /* 0x0013800a01007387 */ /* 0x0003e80000100800 */
[----:B------:R1:W-:Y:S01]  /*47aa0*/  LDGSTS.E [R3+0x22d00], desc[UR28][R4.64], P0 ;  /* 0x22d0000004037fae */ /* 0x0003e200081a101c */
[----:B----4-:R-:W-:Y:S02]  /*47ab0*/  IADD3.X R12, PT, PT, R12, UR8, RZ, P1, !PT ;  /* 0x000000080c0c7c10 */ /* 0x010fe40008ffe4ff */
[----:B------:R-:W-:-:S03]  /*47ac0*/  IADD3.X R105, PT, PT, R105, UR8, RZ, P2, !PT ;  /* 0x0000000869697c10 */ /* 0x000fc600097fe4ff */
[----:B------:R4:W-:Y:S04]  /*47ad0*/  STL [R1+0x137c], R12 ;  /* 0x00137c0c01007387 */ /* 0x0009e80000100800 */
[----:B------:R-:W-:Y:S01]  /*47ae0*/  STL [R1+0x13c0], R13 ;  /* 0x0013c00d01007387 */ /* 0x000fe20000100800 */
[----:B-1----:R-:W-:-:S03]  /*47af0*/  IMAD.MOV.U32 R4, RZ, RZ, R10 ;  /* 0x000000ffff047224 */ /* 0x002fc600078e000a */
[----:B------:R-:W2:Y:S01]  /*47b00*/  LDL.LU R10, [R1+0x14fc] ;  /* 0x0014fc00010a7983 */ /* 0x000ea20000300800 */
[----:B------:R-:W-:-:S03]  /*47b10*/  MOV R5, R12 ;  /* 0x0000000c00057202 */ /* 0x000fc60000000f00 */
[----:B------:R1:W-:Y:S04]  /*47b20*/  STL [R1+0x13bc], R105 ;  /* 0x0013bc6901007387 */ /* 0x0003e80000100800 */
[----:B----4-:R-:W4:Y:S04]  /*47b30*/  LDL.LU R12, [R1+0x153c] ;  /* 0x00153c00010c7983 */ /* 0x010f280000300800 */
[----:B------:R1:W-:Y:S02]  /*47b40*/  LDGSTS.E [R3+0x23500], desc[UR28][R4.64], P0 ;  /* 0x2350000004037fae */ /* 0x0003e400081a101c */
[----:B-1----:R-:W-:-:S02]  /*47b50*/  IMAD.MOV.U32 R4, RZ, RZ, R13 ;  /* 0x000000ffff047224 */ /* 0x002fc400078e000d */
[----:B------:R-:W-:Y:S02]  /*47b60*/  IMAD.MOV.U32 R5, RZ, RZ, R105 ;  /* 0x000000ffff057224 */ /* 0x000fe400078e0069 */
[----:B------:R-:W4:Y:S04]  /*47b70*/  LDL.LU R105, [R1+0x1580] ;  /* 0x0015800001697983 */ /* 0x000f280000300800 */
[----:B------:R-:W4:Y:S04]  /*47b80*/  LDL.LU R13, [R1+0x15c0] ;  /* 0x0015c000010d7983 */ /* 0x000f280000300800 */
[----:B------:R1:W-:Y:S01]  /*47b90*/  LDGSTS.E [R3+0x23d00], desc[UR28][R4.64], P0 ;  /* 0x23d0000004037fae */ /* 0x0003e200081a101c */
[----:B------:R-:W-:-:S02]  /*47ba0*/  IADD3 R14, P1, PT, R14, UR14, RZ ;  /* 0x0000000e0e0e7c10 */ /* 0x000fc4000ff3e0ff */
[----:B------:R-:W-:-:S03]  /*47bb0*/  IADD3 R8, P2, PT, R8, UR14, RZ ;  /* 0x0000000e08087c10 */ /* 0x000fc6000ff5e0ff */
[----:B------:R-:W-:Y:S01]  /*47bc0*/  STL [R1+0x1400], R14 ;  /* 0x0014000e01007387 */ /* 0x000fe20000100800 */
[----:B------:R-:W-:Y:S02]  /*47bd0*/  IADD3.X R106, PT, PT, R106, UR8, RZ, P1, !PT ;  /* 0x000000086a6a7c10 */ /* 0x000fe40008ffe4ff */
[----:B------:R-:W-:-:S03]  /*47be0*/  IADD3.X R11, PT, PT, R11, UR8, RZ, P2, !PT ;  /* 0x000000080b0b7c10 */ /* 0x000fc600097fe4ff */
[----:B------:R1:W-:Y:S02]  /*47bf0*/  STL [R1+0x13fc], R106 ;  /* 0x0013fc6a01007387 */ /* 0x0003e40000100800 */
[----:B-1----:R-:W-:Y:S01]  /*47c00*/  IMAD.MOV.U32 R5, RZ, RZ, R106 ;  /* 0x000000ffff057224 */ /* 0x002fe200078e006a */
[----:B------:R-:W-:Y:S01]  /*47c10*/  MOV R4, R14 ;  /* 0x0000000e00047202 */ /* 0x000fe20000000f00 */
[----:B------:R1:W-:Y:S04]  /*47c20*/  STL [R1+0x1440], R8 ;  /* 0x0014400801007387 */ /* 0x0003e80000100800 */
[----:B------:R1:W-:Y:S04]  /*47c30*/  LDGSTS.E [R3+0x24500], desc[UR28][R4.64], P0 ;  /* 0x2450000004037fae */ /* 0x0003e800081a101c */
[----:B------:R-:W4:Y:S04]  /*47c40*/  LDL.LU R106, [R1+0x157c] ;  /* 0x00157c00016a7983 */ /* 0x000f280000300800 */
[----:B------:R1:W-:Y:S04]  /*47c50*/  STL [R1+0x143c], R11 ;  /* 0x00143c0b01007387 */ /* 0x0003e80000100800 */
[----:B------:R-:W4:Y:S01]  /*47c60*/  LDL.LU R14, [R1+0x15bc] ;  /* 0x0015bc00010e7983 */ /* 0x000f220000300800 */
[----:B-1----:R-:W-:Y:S01]  /*47c70*/  IMAD.MOV.U32 R4, RZ, RZ, R8 ;  /* 0x000000ffff047224 */ /* 0x002fe200078e0008 */
[----:B------:R-:W-:-:S02]  /*47c80*/  MOV R5, R11 ;  /* 0x0000000b00057202 */ /* 0x000fc40000000f00 */
[----:B------:R-:W4:Y:S04]  /*47c90*/  LDL.LU R8, [R1+0x1208] ;  /* 0x0012080001087983 */ /* 0x000f280000300800 */
[----:B------:R1:W-:Y:S04]  /*47ca0*/  LDGSTS.E [R3+0x24d00], desc[UR28][R4.64], P0 ;  /* 0x24d0000004037fae */ /* 0x0003e800081a101c */
[----:B------:R-:W4:Y:S01]  /*47cb0*/  LDL.LU R11, [R1+0x1248] ;  /* 0x00124800010b7983 */ /* 0x000f220000300800 */
[----:B------:R-:W-:-:S05]  /*47cc0*/  IADD3 R107, P1, PT, R107, UR14, RZ ;  /* 0x0000000e6b6b7c10 */ /* 0x000fca000ff3e0ff */
[----:B-1----:R-:W-:Y:S01]  /*47cd0*/  IMAD.MOV.U32 R4, RZ, RZ, R107 ;  /* 0x000000ffff047224 */ /* 0x002fe200078e006b */
[----:B------:R-:W-:Y:S02]  /*47ce0*/  IADD3 R15, P2, PT, R15, UR14, RZ ;  /* 0x0000000e0f0f7c10 */ /* 0x000fe4000ff5e0ff */
[----:B------:R-:W-:Y:S01]  /*47cf0*/  IADD3.X R144, PT, PT, R144, UR8, RZ, P1, !PT ;  /* 0x0000000890907c10 */ /* 0x000fe20008ffe4ff */
[----:B------:R-:W-:Y:S01]  /*47d00*/  STL [R1+0x1480], R107 ;  /* 0x0014806b01007387 */ /* 0x000fe20000100800 */
[----:B---3--:R-:W-:-:S03]  /*47d10*/  IADD3.X R104, PT, PT, R104, UR8, RZ, P2, !PT ;  /* 0x0000000868687c10 */ /* 0x008fc600097fe4ff */
[----:B------:R-:W-:Y:S01]  /*47d20*/  IMAD.MOV.U32 R5, RZ, RZ, R144 ;  /* 0x000000ffff057224 */ /* 0x000fe200078e0090 */
[----:B------:R-:W-:Y:S04]  /*47d30*/  STL [R1+0x147c], R144 ;  /* 0x00147c9001007387 */ /* 0x000fe80000100800 */
[----:B------:R1:W-:Y:S04]  /*47d40*/  STL [R1+0x14c0], R15 ;  /* 0x0014c00f01007387 */ /* 0x0003e80000100800 */
[----:B------:R3:W-:Y:S04]  /*47d50*/  LDGSTS.E [R3+0x25500], desc[UR28][R4.64], P0 ;  /* 0x2550000004037fae */ /* 0x0007e800081a101c */
[----:B------:R1:W-:Y:S01]  /*47d60*/  STL [R1+0x14bc], R104 ;  /* 0x0014bc6801007387 */ /* 0x0003e20000100800 */
[----:B---3--:R-:W-:-:S03]  /*47d70*/  MOV R4, R15 ;  /* 0x0000000f00047202 */ /* 0x008fc60000000f00 */
[----:B-1----:R-:W3:Y:S01]  /*47d80*/  LDL.LU R15, [R1+0x1204] ;  /* 0x00120400010f7983 */ /* 0x002ee20000300800 */
[----:B--2---:R-:W-:Y:S01]  /*47d90*/  IADD3 R7, P1, PT, R7, UR14, RZ ;  /* 0x0000000e07077c10 */ /* 0x004fe2000ff3e0ff */
[----:B------:R-:W-:Y:S01]  /*47da0*/  IMAD.MOV.U32 R5, RZ, RZ, R104 ;  /* 0x000000ffff057224 */ /* 0x000fe200078e0068 */
[----:B------:R-:W-:Y:S01]  /*47db0*/  IADD3 R9, P2, PT, R9, UR14, RZ ;  /* 0x0000000e09097c10 */ /* 0x000fe2000ff5e0ff */
[----:B------:R-:W2:Y:S04]  /*47dc0*/  LDL.LU R104, [R1+0x1244] ;  /* 0x0012440001687983 */ /* 0x000ea80000300800 */
[----:B------:R1:W-:Y:S04]  /*47dd0*/  LDGSTS.E [R3+0x25d00], desc[UR28][R4.64], P0 ;  /* 0x25d0000004037fae */ /* 0x0003e800081a101c */
[----:B------:R-:W-:Y:S01]  /*47de0*/  STL [R1+0x1500], R7 ;  /* 0x0015000701007387 */ /* 0x000fe20000100800 */
[----:B-1----:R-:W-:Y:S01]  /*47df0*/  IMAD.MOV.U32 R4, RZ, RZ, R7 ;  /* 0x000000ffff047224 */ /* 0x002fe200078e0007 */
[----:B------:R-:W-:-:S04]  /*47e00*/  IADD3.X R10, PT, PT, R10, UR8, RZ, P1, !PT ;  /* 0x000000080a0a7c10 */ /* 0x000fc80008ffe4ff */
[----:B------:R-:W-:Y:S01]  /*47e10*/  MOV R5, R10 ;  /* 0x0000000a00057202 */ /* 0x000fe20000000f00 */
[----:B------:R1:W-:Y:S01]  /*47e20*/  STL [R1+0x14fc], R10 ;  /* 0x0014fc0a01007387 */ /* 0x0003e20000100800 */
[----:B----4-:R-:W-:-:S03]  /*47e30*/  IADD3.X R12, PT, PT, R12, UR8, RZ, P2, !PT ;  /* 0x000000080c0c7c10 */ /* 0x010fc600097fe4ff */
[----:B------:R-:W-:Y:S04]  /*47e40*/  STL [R1+0x1540], R9 ;  /* 0x0015400901007387 */ /* 0x000fe80000100800 */
[----:B------:R4:W-:Y:S04]  /*47e50*/  LDGSTS.E [R3+0x26500], desc[UR28][R4.64], P0 ;  /* 0x2650000004037fae */ /* 0x0009e800081a101c */
[----:B-1----:R-:W2:Y:S04]  /*47e60*/  LDL.LU R10, [R1+0x1288] ;  /* 0x00128800010a7983 */ /* 0x002ea80000300800 */
[----:B------:R1:W-:Y:S04]  /*47e70*/  STL [R1+0x153c], R12 ;  /* 0x00153c0c01007387 */ /* 0x0003e80000100800 */
[----:B------:R-:W2:Y:S01]  /*47e80*/  LDL.LU R7, [R1+0x12c8] ;  /* 0x0012c80001077983 */ /* 0x000ea20000300800 */
[----:B----4-:R-:W-:-:S02]  /*47e90*/  IMAD.MOV.U32 R5, RZ, RZ, R12 ;  /* 0x000000ffff057224 */ /* 0x010fc400078e000c */
[----:B------:R-:W-:Y:S01]  /*47ea0*/  IMAD.MOV.U32 R4, RZ, RZ, R9 ;  /* 0x000000ffff047224 */ /* 0x000fe200078e0009 */
[----:B-1----:R-:W4:Y:S01]  /*47eb0*/  LDL.LU R12, [R1+0x1284] ;  /* 0x00128400010c7983 */ /* 0x002f220000300800 */
[----:B------:R-:W-:Y:S02]  /*47ec0*/  IADD3 R105, P1, PT, R105, UR14, RZ ;  /* 0x0000000e69697c10 */ /* 0x000fe4000ff3e0ff */
[----:B------:R-:W-:Y:S01]  /*47ed0*/  IADD3 R13, P2, PT, R13, UR14, RZ ;  /* 0x0000000e0d0d7c10 */ /* 0x000fe2000ff5e0ff */
[----:B------:R-:W4:Y:S04]  /*47ee0*/  LDL.LU R9, [R1+0x12c4] ;  /* 0x0012c40001097983 */ /* 0x000f280000300800 */
[----:B------:R-:W-:Y:S04]  /*47ef0*/  STL [R1+0x1580], R105 ;  /* 0x0015806901007387 */ /* 0x000fe80000100800 */
[----:B------:R1:W-:Y:S02]  /*47f00*/  LDGSTS.E [R3+0x26d00], desc[UR28][R4.64], P0 ;  /* 0x26d0000004037fae */ /* 0x0003e400081a101c */
[----:B-1----:R-:W-:-:S02]  /*47f10*/  MOV R4, R105 ;  /* 0x0000006900047202 */ /* 0x002fc40000000f00 */
[----:B------:R-:W-:-:S05]  /*47f20*/  IADD3.X R106, PT, PT, R106, UR8, RZ, P1, !PT ;  /* 0x000000086a6a7c10 */ /* 0x000fca0008ffe4ff */
[----:B------:R1:W-:Y:S01]  /*47f30*/  STL [R1+0x157c], R106 ;  /* 0x00157c6a01007387 */ /* 0x0003e20000100800 */
[----:B------:R-:W-:Y:S01]  /*47f40*/  IADD3.X R14, PT, PT, R14, UR8, RZ, P2, !PT ;  /* 0x000000080e0e7c10 */ /* 0x000fe200097fe4ff */
[----:B------:R-:W-:Y:S02]  /*47f50*/  IMAD.MOV.U32 R5, RZ, RZ, R106 ;  /* 0x000000ffff057224 */ /* 0x000fe400078e006a */
[----:B------:R-:W-:Y:S04]  /*47f60*/  STL [R1+0x15c0], R13 ;  /* 0x0015c00d01007387 */ /* 0x000fe80000100800 */
[----:B------:R1:W-:Y:S04]  /*47f70*/  STL [R1+0x15bc], R14 ;  /* 0x0015bc0e01007387 */ /* 0x0003e80000100800 */
[----:B-1----:R-:W4:Y:S04]  /*47f80*/  LDL.LU R106, [R1+0x1304] ;  /* 0x00130400016a7983 */ /* 0x002f280000300800 */
[----:B------:R-:W4:Y:S04]  /*47f90*/  LDL.LU R105, [R1+0x1308] ;  /* 0x0013080001697983 */ /* 0x000f280000300800 */
[----:B------:R1:W-:Y:S02]  /*47fa0*/  LDGSTS.E [R3+0x27500], desc[UR28][R4.64], P0 ;  /* 0x2750000004037fae */ /* 0x0003e400081a101c */
[----:B-1----:R-:W-:Y:S01]  /*47fb0*/  MOV R5, R14 ;  /* 0x0000000e00057202 */ /* 0x002fe20000000f00 */
[----:B------:R-:W-:Y:S01]  /*47fc0*/  IMAD.MOV.U32 R4, RZ, RZ, R13 ;  /* 0x000000ffff047224 */ /* 0x000fe200078e000d */
[----:B------:R-:W4:Y:S04]  /*47fd0*/  LDL.LU R14, [R1+0x1344] ;  /* 0x00134400010e7983 */ /* 0x000f280000300800 */
        /* <DEDUP_REMOVED lines=9> */
[----:B---3--:R-:W-:-:S04]  /*48070*/  IADD3.X R15, PT, PT, R15, UR8, RZ, P1, !PT ;  /* 0x000000080f0f7c10 */ /* 0x008fc80008ffe4ff */
[----:B------:R-:W-:Y:S01]  /*48080*/  MOV R5, R15 ;  /* 0x0000000f00057202 */ /* 0x000fe20000000f00 */
[----:B------:R1:W-:Y:S01]  /*48090*/  STL [R1+0x1204], R15 ;  /* 0x0012040f01007387 */ /* 0x0003e20000100800 */
[----:B--2---:R-:W-:-:S03]  /*480a0*/  IADD3.X R104, PT, PT, R104, UR8, RZ, P2, !PT ;  /* 0x0000000868687c10 */ /* 0x004fc600097fe4ff */
        /* <DEDUP_REMOVED lines=9> */
[----:B------:R-:W-:Y:S02]  /*48140*/  IADD3 R10, P1, PT, R10, UR14, RZ ;  /* 0x0000000e0a0a7c10 */ /* 0x000fe4000ff3e0ff */
[----:B------:R-:W-:-:S03]  /*48150*/  IADD3 R7, P2, PT, R7, UR14, RZ ;  /* 0x0000000e07077c10 */ /* 0x000fc6000ff5e0ff */
[----:B------:R1:W-:Y:S01]  /*48160*/  STL [R1+0x1288], R10 ;  /* 0x0012880a01007387 */ /* 0x0003e20000100800 */
[----:B----4-:R-:W-:Y:S02]  /*48170*/  IADD3.X R12, PT, PT, R12, UR8, RZ, P1, !PT ;  /* 0x000000080c0c7c10 */ /* 0x010fe40008ffe4ff */
[----:B--2---:R-:W-:Y:S02]  /*48180*/  MOV R4, R10 ;  /* 0x0000000a00047202 */ /* 0x004fe40000000f00 */
[----:B------:R-:W-:Y:S01]  /*48190*/  IADD3.X R9, PT, PT, R9, UR8, RZ, P2, !PT ;  /* 0x0000000809097c10 */ /* 0x000fe200097fe4ff */
[----:B------:R2:W-:Y:S04]  /*481a0*/  STL [R1+0x1284], R12 ;  /* 0x0012840c01007387 */ /* 0x0005e80000100800 */
[----:B------:R4:W-:Y:S01]  /*481b0*/  STL [R1+0x12c8], R7 ;  /* 0x0012c80701007387 */ /* 0x0009e20000100800 */
[----:B------:R-:W-:-:S03]  /*481c0*/  IMAD.MOV.U32 R5, RZ, RZ, R12 ;  /* 0x000000ffff057224 */ /* 0x000fc600078e000c */
[----:B-1----:R-:W3:Y:S04]  /*481d0*/  LDL.LU R10, [R1+0x1408] ;  /* 0x00140800010a7983 */ /* 0x002ee80000300800 */
[----:B------:R1:W-:Y:S04]  /*481e0*/  STL [R1+0x12c4], R9 ;  /* 0x0012c40901007387 */ /* 0x0003e80000100800 */
[----:B------:R-:W3:Y:S04]  /*481f0*/  LDL.LU R107, [R1+0x1448] ;  /* 0x00144800016b7983 */ /* 0x000ee80000300800 */
[----:B--2---:R-:W2:Y:S04]  /*48200*/  LDL.LU R12, [R1+0x1404] ;  /* 0x00140400010c7983 */ /* 0x004ea80000300800 */
[----:B------:R-:W2:Y:S04]  /*48210*/  LDL.LU R144, [R1+0x1444] ;  /* 0x0014440001907983 */ /* 0x000ea80000300800 */
[----:B------:R1:W-:Y:S02]  /*48220*/  LDGSTS.E [R3+0x21600], desc[UR28][R4.64], P0 ;  /* 0x2160000004037fae */ /* 0x0003e400081a101c */
[----:B-1----:R-:W-:Y:S01]  /*48230*/  IMAD.MOV.U32 R4, RZ, RZ, R7 ;  /* 0x000000ffff047224 */ /* 0x002fe200078e0007 */
[----:B------:R-:W-:Y:S01]  /*48240*/  MOV R5, R9 ;  /* 0x0000000900057202 */ /* 0x000fe20000000f00 */
[----:B----4-:R-:W4:Y:S04]  /*48250*/  LDL.LU R7, [R1+0x1488] ;  /* 0x0014880001077983 */ /* 0x010f280000300800 */
[----:B------:R-:W4:Y:S04]  /*48260*/  LDL.LU R9, [R1+0x14c8] ;  /* 0x0014c80001097983 */ /* 0x000f280000300800 */
[----:B------:R1:W-:Y:S01]  /*48270*/  LDGSTS.E [R3+0x21e00], desc[UR28][R4.64], P0 ;  /* 0x21e0000004037fae */ /* 0x0003e200081a101c */
[----:B------:R-:W-:-:S04]  /*48280*/  IADD3 R105, P1, PT, R105, UR14, RZ ;  /* 0x0000000e69697c10 */ /* 0x000fc8000ff3e0ff */
[----:B------:R-:W-:Y:S01]  /*48290*/  IADD3.X R106, PT, PT, R106, UR8, RZ, P1, !PT ;  /* 0x000000086a6a7c10 */ /* 0x000fe20008ffe4ff */
[----:B------:R1:W-:Y:S02]  /*482a0*/  STL [R1+0x1308], R105 ;  /* 0x0013086901007387 */ /* 0x0003e40000100800 */
[----:B-1----:R-:W-:Y:S02]  /*482b0*/  IMAD.MOV.U32 R4, RZ, RZ, R105 ;  /* 0x000000ffff047224 */ /* 0x002fe400078e0069 */
[----:B------:R1:W-:Y:S01]  /*482c0*/  STL [R1+0x1304], R106 ;  /* 0x0013046a01007387 */ /* 0x0003e20000100800 */
[----:B------:R-:W-:-:S05]  /*482d0*/  IMAD.MOV.U32 R5, RZ, RZ, R106 ;  /* 0x000000ffff057224 */ /* 0x000fca00078e006a */
[----:B------:R1:W-:Y:S01]  /*482e0*/  LDGSTS.E [R3+0x22600], desc[UR28][R4.64], P0 ;  /* 0x2260000004037fae */ /* 0x0003e200081a101c */
[----:B------:R-:W-:-:S04]  /*482f0*/  IADD3 R13, P2, PT, R13, UR14, RZ ;  /* 0x0000000e0d0d7c10 */ /* 0x000fc8000ff5e0ff */
[----:B------:R-:W-:Y:S01]  /*48300*/  IADD3.X R14, PT, PT, R14, UR8, RZ, P2, !PT ;  /* 0x000000080e0e7c10 */ /* 0x000fe200097fe4ff */
[----:B------:R1:W-:Y:S04]  /*48310*/  STL [R1+0x1348], R13 ;  /* 0x0013480d01007387 */ /* 0x0003e80000100800 */
[----:B------:R-:W4:Y:S04]  /*48320*/  LDL.LU R105, [R1+0x1484] ;  /* 0x0014840001697983 */ /* 0x000f280000300800 */
[----:B------:R1:W-:Y:S04]  /*48330*/  STL [R1+0x1344], R14 ;  /* 0x0013440e01007387 */ /* 0x0003e80000100800 */
[----:B-1----:R-:W4:Y:S01]  /*48340*/  LDL.LU R106, [R1+0x14c4] ;  /* 0x0014c400016a7983 */ /* 0x002f220000300800 */
[----:B------:R-:W-:Y:S01]  /*48350*/  MOV R4, R13 ;  /* 0x0000000d00047202 */ /* 0x000fe20000000f00 */
[----:B------:R-:W-:-:S02]  /*48360*/  IMAD.MOV.U32 R5, RZ, RZ, R14 ;  /* 0x000000ffff057224 */ /* 0x000fc400078e000e */
[----:B------:R-:W4:Y:S04]  /*48370*/  LDL.LU R13, [R1+0x1508] ;  /* 0x00150800010d7983 */ /* 0x000f280000300800 */
[----:B------:R-:W4:Y:S04]  /*48380*/  LDL.LU R14, [R1+0x1548] ;  /* 0x00154800010e7983 */ /* 0x000f280000300800 */
[----:B------:R1:W-:Y:S01]  /*48390*/  LDGSTS.E [R3+0x22e00], desc[UR28][R4.64], P0 ;  /* 0x22e0000004037fae */ /* 0x0003e200081a101c */
[----:B---3--:R-:W-:Y:S02]  /*483a0*/  IADD3 R15, P1, PT, R15, UR14, RZ ;  /* 0x0000000e0f0f7c10 */ /* 0x008fe4000ff3e0ff */
[----:B------:R-:W-:-:S03]  /*483b0*/  IADD3 R8, P2, PT, R8, UR14, RZ ;  /* 0x0000000e08087c10 */ /* 0x000fc6000ff5e0ff */
[----:B------:R3:W-:Y:S01]  /*483c0*/  STL [R1+0x1388], R15 ;  /* 0x0013880f01007387 */ /* 0x0007e20000100800 */
[----:B-1----:R-:W-:Y:S01]  /*483d0*/  IMAD.MOV.U32 R4, RZ, RZ, R15 ;  /* 0x000000ffff047224 */ /* 0x002fe200078e000f */
[----:B------:R-:W-:Y:S02]  /*483e0*/  IADD3.X R104, PT, PT, R104, UR8, RZ, P1, !PT ;  /* 0x0000000868687c10 */ /* 0x000fe40008ffe4ff */
[----:B------:R-:W-:-:S03]  /*483f0*/  IADD3.X R11, PT, PT, R11, UR8, RZ, P2, !PT ;  /* 0x000000080b0b7c10 */ /* 0x000fc600097fe4ff */
[----:B------:R1:W-:Y:S01]  /*48400*/  STL [R1+0x1384], R104 ;  /* 0x0013846801007387 */ /* 0x0003e20000100800 */
[----:B------:R-:W-:-:S03]  /*48410*/  MOV R5, R104 ;  /* 0x0000006800057202 */ /* 0x000fc60000000f00 */
[----:B------:R-:W-:Y:S04]  /*48420*/  STL [R1+0x13c8], R8 ;  /* 0x0013c80801007387 */ /* 0x000fe80000100800 */
[----:B---3--:R-:W3:Y:S04]  /*48430*/  LDL.LU R15, [R1+0x1504] ;  /* 0x00150400010f7983 */ /* 0x008ee80000300800 */
[----:B------:R1:W-:Y:S04]  /*48440*/  STL [R1+0x13c4], R11 ;  /* 0x0013c40b01007387 */ /* 0x0003e80000100800 */
[----:B-1----:R-:W3:Y:S04]  /*48450*/  LDL.LU R104, [R1+0x1544] ;  /* 0x0015440001687983 */ /* 0x002ee80000300800 */
[----:B------:R1:W-:Y:S01]  /*48460*/  LDGSTS.E [R3+0x23600], desc[UR28][R4.64], P0 ;  /* 0x2360000004037fae */ /* 0x0003e200081a101c */
[----:B------:R-:W-:Y:S01]  /*48470*/  IADD3 R10, P1, PT, R10, UR14, RZ ;  /* 0x0000000e0a0a7c10 */ /* 0x000fe2000ff3e0ff */
[----:B-1----:R-:W-:-:S02]  /*48480*/  IMAD.MOV.U32 R4, RZ, RZ, R8 ;  /* 0x000000ffff047224 */ /* 0x002fc400078e0008 */
[----:B------:R-:W-:Y:S02]  /*48490*/  IMAD.MOV.U32 R5, RZ, RZ, R11 ;  /* 0x000000ffff057224 */ /* 0x000fe400078e000b */
[----:B------:R-:W3:Y:S01]  /*484a0*/  LDL.LU R11, [R1+0x1588] ;  /* 0x00158800010b7983 */ /* 0x000ee20000300800 */
[----:B------:R-:W-:-:S03]  /*484b0*/  IADD3 R107, P2, PT, R107, UR14, RZ ;  /* 0x0000000e6b6b7c10 */ /* 0x000fc6000ff5e0ff */
[----:B------:R-:W3:Y:S01]  /*484c0*/  LDL.LU R8, [R1+0x15c8] ;  /* 0x0015c80001087983 */ /* 0x000ee20000300800 */
[----:B--2---:R-:W-:-:S03]  /*484d0*/  IADD3.X R12, PT, PT, R12, UR8, RZ, P1, !PT ;  /* 0x000000080c0c7c10 */ /* 0x004fc60008ffe4ff */
[----:B------:R-:W-:Y:S01]  /*484e0*/  STL [R1+0x1408], R10 ;  /* 0x0014080a01007387 */ /* 0x000fe20000100800 */
[----:B------:R-:W-:-:S03]  /*484f0*/  IADD3.X R144, PT, PT, R144, UR8, RZ, P2, !PT ;  /* 0x0000000890907c10 */ /* 0x000fc600097fe4ff */
[----:B------:R1:W-:Y:S04]  /*48500*/  LDGSTS.E [R3+0x23e00], desc[UR28][R4.64], P0 ;  /* 0x23e0000004037fae */ /* 0x0003e800081a101c */
[----:B------:R2:W-:Y:S04]  /*48510*/  STL [R1+0x1404], R12 ;  /* 0x0014040c01007387 */ /* 0x0005e80000100800 */
[----:B------:R-:W-:Y:S01]  /*48520*/  STL [R1+0x1448], R107 ;  /* 0x0014486b01007387 */ /* 0x000fe20000100800 */
[----:B-1----:R-:W-:Y:S01]  /*48530*/  IMAD.MOV.U32 R5, RZ, RZ, R12 ;  /* 0x000000ffff057224 */ /* 0x002fe200078e000c */
[----:B------:R-:W-:-:S02]  /*48540*/  MOV R4, R10 ;  /* 0x0000000a00047202 */ /* 0x000fc40000000f00 */
[----:B--2---:R-:W2:Y:S04]  /*48550*/  LDL.LU R12, [R1+0x1584] ;  /* 0x00158400010c7983 */ /* 0x004ea80000300800 */
[----:B------:R-:W-:Y:S01]  /*48560*/  STL [R1+0x1444], R144 ;  /* 0x0014449001007387 */ /* 0x000fe20000100800 */
[----:B----4-:R-:W-:-:S03]  /*48570*/  IADD3 R7, P1, PT, R7, UR14, RZ ;  /* 0x0000000e07077c10 */ /* 0x010fc6000ff3e0ff */
[----:B------:R-:W4:Y:S01]  /*48580*/  LDL.LU R10, [R1+0x15c4] ;  /* 0x0015c400010a7983 */ /* 0x000f220000300800 */
[----:B------:R-:W-:-:S03]  /*48590*/  IADD3 R9, P2, PT, R9, UR14, RZ ;  /* 0x0000000e09097c10 */ /* 0x000fc6000ff5e0ff */
[----:B------:R1:W-:Y:S04]  /*485a0*/  LDGSTS.E [R3+0x24600], desc[UR28][R4.64], P0 ;  /* 0x2460000004037fae */ /* 0x0003e800081a101c */
[----:B------:R-:W-:Y:S01]  /*485b0*/  STL [R1+0x1488], R7 ;  /* 0x0014880701007387 */ /* 0x000fe20000100800 */
[----:B-1----:R-:W-:Y:S01]  /*485c0*/  IMAD.MOV.U32 R4, RZ, RZ, R107 ;  /* 0x000000ffff047224 */ /* 0x002fe200078e006b */
[----:B------:R-:W-:-:S05]  /*485d0*/  MOV R5, R144 ;  /* 0x0000009000057202 */ /* 0x000fca0000000f00 */
[----:B------:R1:W-:Y:S02]  /*485e0*/  LDGSTS.E [R3+0x24e00], desc[UR28][R4.64], P0 ;  /* 0x24e0000004037fae */ /* 0x0003e400081a101c */
[----:B-1----:R-:W-:Y:S01]  /*485f0*/  IMAD.MOV.U32 R4, RZ, RZ, R7 ;  /* 0x000000ffff047224 */ /* 0x002fe200078e0007 */
[----:B------:R-:W-:-:S05]  /*48600*/  IADD3.X R105, PT, PT, R105, UR8, RZ, P1, !PT ;  /* 0x0000000869697c10 */ /* 0x000fca0008ffe4ff */
        /* <DEDUP_REMOVED lines=8> */
[----:B------:R-:W-:Y:S01]  /*48690*/  IMAD.MOV.U32 R5, RZ, RZ, R106 ;  /* 0x000000ffff057224 */ /* 0x000fe200078e006a */
[----:B------:R-:W-:-:S02]  /*486a0*/  MOV R4, R9 ;  /* 0x0000000900047202 */ /* 0x000fc40000000f00 */
[----:B-1----:R-:W4:Y:S04]  /*486b0*/  LDL.LU R106, [R1+0x120c] ;  /* 0x00120c00016a7983 */ /* 0x002f280000300800 */
[----:B------:R-:W4:Y:S01]  /*486c0*/  LDL.LU R9, [R1+0x124c] ;  /* 0x00124c0001097983 */ /* 0x000f220000300800 */
[----:B------:R-:W-:Y:S02]  /*486d0*/  IADD3 R13, P1, PT, R13, UR14, RZ ;  /* 0x0000000e0d0d7c10 */ /* 0x000fe4000ff3e0ff */
[----:B------:R-:W-:Y:S01]  /*486e0*/  IADD3 R14, P2, PT, R14, UR14, RZ ;  /* 0x0000000e0e0e7c10 */ /* 0x000fe2000ff5e0ff */
[----:B------:R1:W-:Y:S04]  /*486f0*/  LDGSTS.E [R3+0x25e00], desc[UR28][R4.64], P0 ;  /* 0x25e0000004037fae */ /* 0x0003e800081a101c */
[----:B------:R-:W-:Y:S01]  /*48700*/  STL [R1+0x1508], R13 ;  /* 0x0015080d01007387 */ /* 0x000fe20000100800 */
[----:B-1----:R-:W-:Y:S01]  /*48710*/  IMAD.MOV.U32 R4, RZ, RZ, R13 ;  /* 0x000000ffff047224 */ /* 0x002fe200078e000d */
[----:B---3--:R-:W-:-:S04]  /*48720*/  IADD3.X R15, PT, PT, R15, UR8, RZ, P1, !PT ;  /* 0x000000080f0f7c10 */ /* 0x008fc80008ffe4ff */
[----:B------:R-:W-:Y:S01]  /*48730*/  MOV R5, R15 ;  /* 0x0000000f00057202 */ /* 0x000fe20000000f00 */
[----:B------:R1:W-:Y:S01]  /*48740*/  STL [R1+0x1504], R15 ;  /* 0x0015040f01007387 */ /* 0x0003e20000100800 */
[----:B------:R-:W-:-:S03]  /*48750*/  IADD3.X R104, PT, PT, R104, UR8, RZ, P2, !PT ;  /* 0x0000000868687c10 */ /* 0x000fc600097fe4ff */
[----:B------:R-:W-:Y:S04]  /*48760*/  STL [R1+0x1548], R14 ;  /* 0x0015480e01007387 */ /* 0x000fe80000100800 */
[----:B------:R3:W-:Y:S04]  /*48770*/  LDGSTS.E [R3+0x26600], desc[UR28][R4.64], P0 ;  /* 0x2660000004037fae */ /* 0x0007e800081a101c */
[----:B-1----:R-:W4:Y:S04]  /*48780*/  LDL.LU R15, [R1+0x1290] ;  /* 0x00129000010f7983 */ /* 0x002f280000300800 */
[----:B------:R1:W-:Y:S04]  /*48790*/  STL [R1+0x1544], R104 ;  /* 0x0015446801007387 */ /* 0x0003e80000100800 */
[----:B------:R-:W4:Y:S01]  /*487a0*/  LDL.LU R13, [R1+0x12d0] ;  /* 0x0012d000010d7983 */ /* 0x000f220000300800 */
[----:B---3--:R-:W-:-:S02]  /*487b0*/  IMAD.MOV.U32 R5, RZ, RZ, R104 ;  /* 0x000000ffff057224 */ /* 0x008fc400078e0068 */
[----:B------:R-:W-:Y:S01]  /*487c0*/  IMAD.MOV.U32 R4, RZ, RZ, R14 ;  /* 0x000000ffff047224 */ /* 0x000fe200078e000e */
[----:B------:R-:W-:Y:S01]  /*487d0*/  IADD3 R11, P1, PT, R11, UR14, RZ ;  /* 0x0000000e0b0b7c10 */ /* 0x000fe2000ff3e0ff */
[----:B-1----:R-:W3:Y:S01]  /*487e0*/  LDL.LU R104, [R1+0x128c] ;  /* 0x00128c0001687983 */ /* 0x002ee20000300800 */
[----:B------:R-:W-:-:S03]  /*487f0*/  IADD3 R8, P2, PT, R8, UR14, RZ ;  /* 0x0000000e08087c10 */ /* 0x000fc6000ff5e0ff */
[----:B------:R-:W3:Y:S04]  /*48800*/  LDL.LU R14, [R1+0x12cc] ;  /* 0x0012cc00010e7983 */ /* 0x000ee80000300800 */
[----:B------:R-:W-:Y:S04]  /*48810*/  STL [R1+0x1588], R11 ;  /* 0x0015880b01007387 */ /* 0x000fe80000100800 */
[----:B------:R1:W-:Y:S01]  /*48820*/  LDGSTS.E [R3+0x26e00], desc[UR28][R4.64], P0 ;  /* 0x26e0000004037fae */ /* 0x0003e200081a101c */
[----:B--2---:R-:W-:Y:S02]  /*48830*/  IADD3.X R12, PT, PT, R12, UR8, RZ, P1, !PT ;  /* 0x000000080c0c7c10 */ /* 0x004fe40008ffe4ff */
[----:B-1----:R-:W-:-:S03]  /*48840*/  MOV R4, R11 ;  /* 0x0000000b00047202 */ /* 0x002fc60000000f00 */
[----:B------:R1:W-:Y:S01]  /*48850*/  STL [R1+0x1584], R12 ;  /* 0x0015840c01007387 */ /* 0x0003e20000100800 */
[----:B----4-:R-:W-:Y:S01]  /*48860*/  IADD3.X R10, PT, PT, R10, UR8, RZ, P2, !PT ;  /* 0x000000080a0a7c10 */ /* 0x010fe200097fe4ff */
        /* <DEDUP_REMOVED lines=8> */
[----:B--2---:R-:W2:Y:S04]  /*488f0*/  LDL.LU R10, [R1+0x134c] ;  /* 0x00134c00010a7983 */ /* 0x004ea80000300800 */
[----:B------:R-:W2:Y:S04]  /*48900*/  LDL.LU R8, [R1+0x1350] ;  /* 0x0013500001087983 */ /* 0x000ea80000300800 */
[----:B------:R1:W-:Y:S02]  /*48910*/  LDGSTS.E [R3+0x27e00], desc[UR28][R4.64], P0 ;  /* 0x27e0000004037fae */ /* 0x0003e400081a101c */
[----:B-1----:R-:W-:-:S02]  /*48920*/  LOP3.LUT R3, R6, 0x70, RZ, 0x3c, !PT ;  /* 0x0000007006037812 */ /* 0x002fc400078e3cff */
[----:B------:R-:W-:-:S03]  /*48930*/  IADD3 R105, P1, PT, R105, UR14, RZ ;  /* 0x0000000e69697c10 */ /* 0x000fc6000ff3e0ff */
[----:B------:R-:W-:Y:S02]  /*48940*/  VIADD R3, R3, UR12 ;  /* 0x0000000c03037c36 */ /* 0x000fe40008000000 */
[----:B------:R-:W-:Y:S01]  /*48950*/  IMAD.MOV.U32 R4, RZ, RZ, R105 ;  /* 0x000000ffff047224 */ /* 0x000fe200078e0069 */
[----:B------:R-:W-:Y:S02]  /*48960*/  IADD3 R7, P2, PT, R7, UR14, RZ ;  /* 0x0000000e07077c10 */ /* 0x000fe4000ff5e0ff */
[----:B------:R-:W-:Y:S01]  /*48970*/  IADD3.X R106, PT, PT, R106, UR8, RZ, P1, !PT ;  /* 0x000000086a6a7c10 */ /* 0x000fe20008ffe4ff */
[----:B------:R-:W-:Y:S03]  /*48980*/  STL [R1+0x1210], R105 ;  /* 0x0012106901007387 */ /* 0x000fe60000100800 */
[----:B------:R-:W-:Y:S02]  /*48990*/  MOV R5, R106 ;  /* 0x0000006a00057202 */ /* 0x000fe40000000f00 */
[----:B------:R-:W-:Y:S01]  /*489a0*/  IADD3.X R9, PT, PT, R9, UR8, RZ, P2, !PT ;  /* 0x0000000809097c10 */ /* 0x000fe200097fe4ff */
[----:B------:R-:W-:Y:S04]  /*489b0*/  STL [R1+0x120c], R106 ;  /* 0x00120c6a01007387 */ /* 0x000fe80000100800 */
[----:B------:R-:W-:Y:S04]  /*489c0*/  STL [R1+0x1250], R7 ;  /* 0x0012500701007387 */ /* 0x000fe80000100800 */
[----:B------:R1:W-:Y:S04]  /*489d0*/  LDGSTS.E [R3+0x20700], desc[UR28][R4.64], P0 ;  /* 0x2070000004037fae */ /* 0x0003e800081a101c */
[----:B------:R1:W-:Y:S02]  /*489e0*/  STL [R1+0x124c], R9 ;  /* 0x00124c0901007387 */ /* 0x0003e40000100800 */
[----:B-1----:R-:W-:-:S02]  /*489f0*/  IMAD.MOV.U32 R5, RZ, RZ, R9 ;  /* 0x000000ffff057224 */ /* 0x002fc400078e0009 */
[----:B------:R-:W-:Y:S01]  /*48a00*/  IMAD.MOV.U32 R4, RZ, RZ, R7 ;  /* 0x000000ffff047224 */ /* 0x000fe200078e0007 */
[----:B------:R-:W2:Y:S04]  /*48a10*/  LDL.LU R9, [R1+0x138c] ;  /* 0x00138c0001097983 */ /* 0x000ea80000300800 */
[----:B------:R-:W2:Y:S04]  /*48a20*/  LDL.LU R7, [R1+0x1390] ;  /* 0x0013900001077983 */ /* 0x000ea80000300800 */
[----:B------:R-:W2:Y:S04]  /*48a30*/  LDL.LU R147, [R1+0x13cc] ;  /* 0x0013cc0001937983 */ /* 0x000ea80000300800 */
[----:B------:R-:W2:Y:S04]  /*48a40*/  LDL.LU R146, [R1+0x13d0] ;  /* 0x0013d00001927983 */ /* 0x000ea80000300800 */
[----:B------:R1:W-:Y:S01]  /*48a50*/  LDGSTS.E [R3+0x20f00], desc[UR28][R4.64], P0 ;  /* 0x20f0000004037fae */ /* 0x0003e200081a101c */
[----:B------:R-:W-:-:S02]  /*48a60*/  IADD3 R15, P1, PT, R15, UR14, RZ ;  /* 0x0000000e0f0f7c10 */ /* 0x000fc4000ff3e0ff */
[----:B------:R-:W-:-:S03]  /*48a70*/  IADD3 R13, P2, PT, R13, UR14, RZ ;  /* 0x0000000e0d0d7c10 */ /* 0x000fc6000ff5e0ff */
[----:B------:R-:W-:Y:S01]  /*48a80*/  STL [R1+0x1290], R15 ;  /* 0x0012900f01007387 */ /* 0x000fe20000100800 */
[----:B---3--:R-:W-:Y:S02]  /*48a90*/  IADD3.X R104, PT, PT, R104, UR8, RZ, P1, !PT ;  /* 0x0000000868687c10 */ /* 0x008fe40008ffe4ff */
[----:B------:R-:W-:-:S03]  /*48aa0*/  IADD3.X R14, PT, PT, R14, UR8, RZ, P2, !PT ;  /* 0x000000080e0e7c10 */ /* 0x000fc600097fe4ff */
[----:B------:R3:W-:Y:S04]  /*48ab0*/  STL [R1+0x128c], R104 ;  /* 0x00128c6801007387 */ /* 0x0007e80000100800 */
[----:B------:R-:W-:Y:S04]  /*48ac0*/  STL [R1+0x12d0], R13 ;  /* 0x0012d00d01007387 */ /* 0x000fe80000100800 */
[----:B------:R3:W-:Y:S04]  /*48ad0*/  STL [R1+0x12cc], R14 ;  /* 0x0012cc0e01007387 */ /* 0x0007e80000100800 */
[----:B------:R-:W2:Y:S04]  /*48ae0*/  LDL.LU R145, [R1+0x140c] ;  /* 0x00140c0001917983 */ /* 0x000ea80000300800 */
[----:B------:R-:W2:Y:S01]  /*48af0*/  LDL.LU R144, [R1+0x1410] ;  /* 0x0014100001907983 */ /* 0x000ea20000300800 */
[----:B-1----:R-:W-:Y:S01]  /*48b00*/  MOV R4, R15 ;  /* 0x0000000f00047202 */ /* 0x002fe20000000f00 */
[----:B------:R-:W-:-:S02]  /*48b10*/  IMAD.MOV.U32 R5, RZ, RZ, R104 ;  /* 0x000000ffff057224 */ /* 0x000fc400078e0068 */
[----:B------:R-:W2:Y:S04]  /*48b20*/  LDL.LU R107, [R1+0x144c] ;  /* 0x00144c00016b7983 */ /* 0x000ea80000300800 */
[----:B------:R-:W2:Y:S04]  /*48b30*/  LDL.LU R106, [R1+0x1450] ;  /* 0x00145000016a7983 */ /* 0x000ea80000300800 */
[----:B------:R1:W-:Y:S04]  /*48b40*/  LDGSTS.E [R3+0x21700], desc[UR28][R4.64], P0 ;  /* 0x2170000004037fae */ /* 0x0003e800081a101c */
[----:B---3--:R-:W3:Y:S01]  /*48b50*/  LDL.LU R104, [R1+0x1490] ;  /* 0x0014900001687983 */ /* 0x008ee20000300800 */
[----:B----4-:R-:W-:-:S02]  /*48b60*/  IADD3 R11, P1, PT, R11, UR14, RZ ;  /* 0x0000000e0b0b7c10 */ /* 0x010fc4000ff3e0ff */
[----:B-1----:R-:W-:Y:S02]  /*48b70*/  MOV R5, R14 ;  /* 0x0000000e00057202 */ /* 0x002fe40000000f00 */
[----:B------:R-:W-:Y:S01]  /*48b80*/  IADD3.X R12, PT, PT, R12, UR8, RZ, P1, !PT ;  /* 0x000000080c0c7c10 */ /* 0x000fe20008ffe4ff */
[----:B------:R-:W4:Y:S04]  /*48b90*/  LDL.LU R14, [R1+0x14d0] ;  /* 0x0014d000010e7983 */ /* 0x000f280000300800 */
[----:B------:R-:W-:Y:S01]  /*48ba0*/  STL [R1+0x1310], R11 ;  /* 0x0013100b01007387 */ /* 0x000fe20000100800 */
[----:B------:R-:W-:-:S03]  /*48bb0*/  IMAD.MOV.U32 R4, RZ, RZ, R13 ;  /* 0x000000ffff047224 */ /* 0x000fc600078e000d */
[----:B------:R1:W-:Y:S04]  /*48bc0*/  STL [R1+0x130c], R12 ;  /* 0x00130c0c01007387 */ /* 0x0003e80000100800 */
[----:B------:R1:W-:Y:S01]  /*48bd0*/  LDGSTS.E [R3+0x21f00], desc[UR28][R4.64], P0 ;  /* 0x21f0000004037fae */ /* 0x0003e200081a101c */
[----:B--2---:R-:W-:-:S04]  /*48be0*/  IADD3 R8, P2, PT, R8, UR14, RZ ;  /* 0x0000000e08087c10 */ /* 0x004fc8000ff5e0ff */
[----:B------:R-:W-:Y:S01]  /*48bf0*/  IADD3.X R10, PT, PT, R10, UR8, RZ, P2, !PT ;  /* 0x000000080a0a7c10 */ /* 0x000fe200097fe4ff */
[----:B------:R-:W-:Y:S04]  /*48c00*/  STL [R1+0x1350], R8 ;  /* 0x0013500801007387 */ /* 0x000fe80000100800 */
[----:B------:R-:W2:Y:S01]  /*48c10*/  LDL.LU R105, [R1+0x148c] ;  /* 0x00148c0001697983 */ /* 0x000ea20000300800 */
[----:B-1----:R-:W-:-:S03]  /*48c20*/  IMAD.MOV.U32 R4, RZ, RZ, R11 ;  /* 0x000000ffff047224 */ /* 0x002fc600078e000b */
[----:B------:R1:W-:Y:S01]  /*48c30*/  STL [R1+0x134c], R10 ;  /* 0x00134c0a01007387 */ /* 0x0003e20000100800 */
[----:B------:R-:W-:-:S03]  /*48c40*/  IMAD.MOV.U32 R5, RZ, RZ, R12 ;  /* 0x000000ffff057224 */ /* 0x000fc600078e000c */
[----:B------:R-:W2:Y:S04]  /*48c50*/  LDL.LU R15, [R1+0x14cc] ;  /* 0x0014cc00010f7983 */ /* 0x000ea80000300800 */
[----:B------:R-:W2:Y:S04]  /*48c60*/  LDL.LU R13, [R1+0x150c] ;  /* 0x00150c00010d7983 */ /* 0x000ea80000300800 */
[----:B------:R-:W2:Y:S04]  /*48c70*/  LDL.LU R12, [R1+0x1510] ;  /* 0x00151000010c7983 */ /* 0x000ea80000300800 */
[----:B------:R1:W-:Y:S04]  /*48c80*/  LDGSTS.E [R3+0x22700], desc[UR28][R4.64], P0 ;  /* 0x2270000004037fae */ /* 0x0003e800081a101c */
[----:B------:R-:W2:Y:S01]  /*48c90*/  LDL.LU R11, [R1+0x154c] ;  /* 0x00154c00010b7983 */ /* 0x000ea20000300800 */
[----:B-1----:R-:W-:-:S03]  /*48ca0*/  IMAD.MOV.U32 R5, RZ, RZ, R10 ;  /* 0x000000ffff057224 */ /* 0x002fc600078e000a */
[----:B------:R-:W2:Y:S01]  /*48cb0*/  LDL.LU R10, [R1+0x1550] ;  /* 0x00155000010a7983 */ /* 0x000ea20000300800 */
[----:B------:R-:W-:-:S03]  /*48cc0*/  MOV R4, R8 ;  /* 0x0000000800047202 */ /* 0x000fc60000000f00 */
[----:B------:R-:W2:Y:S04]  /*48cd0*/  LDL.LU R8, [R1+0x1590] ;  /* 0x0015900001087983 */ /* 0x000ea80000300800 */
[----:B------:R-:W2:Y:S04]  /*48ce0*/  LDL.LU R6, [R1+0x15d0] ;  /* 0x0015d00001067983 */ /* 0x000ea80000300800 */
[----:B------:R1:W-:Y:S01]  /*48cf0*/  LDGSTS.E [R3+0x22f00], desc[UR28][R4.64], P0 ;  /* 0x22f0000004037fae */ /* 0x0003e200081a101c */
[----:B------:R-:W-:-:S04]  /*48d00*/  IADD3 R7, P1, PT, R7, UR14, RZ ;  /* 0x0000000e07077c10 */ /* 0x000fc8000ff3e0ff */
[----:B------:R-:W-:Y:S01]  /*48d10*/  IADD3.X R9, PT, PT, R9, UR8, RZ, P1, !PT ;  /* 0x0000000809097c10 */ /* 0x000fe20008ffe4ff */
[----:B------:R-:W-:Y:S01]  /*48d20*/  STL [R1+0x1390], R7 ;  /* 0x0013900701007387 */ /* 0x000fe20000100800 */
[----:B------:R-:W-:-:S03]  /*48d30*/  IADD3 R146, P2, PT, R146, UR14, RZ ;  /* 0x0000000e92927c10 */ /* 0x000fc6000ff5e0ff */
[----:B------:R1:W-:Y:S02]  /*48d40*/  STL [R1+0x138c], R9 ;  /* 0x00138c0901007387 */ /* 0x0003e40000100800 */
[----:B-1----:R-:W-:Y:S02]  /*48d50*/  MOV R5, R9 ;  /* 0x0000000900057202 */ /* 0x002fe40000000f00 */
[----:B------:R1:W-:Y:S01]  /*48d60*/  STL [R1+0x13d0], R146 ;  /* 0x0013d09201007387 */ /* 0x0003e20000100800 */
[----:B------:R-:W-:-:S03]  /*48d70*/  IADD3.X R147, PT, PT, R147, UR8, RZ, P2, !PT ;  /* 0x0000000893937c10 */ /* 0x000fc600097fe4ff */
[----:B------:R-:W2:Y:S01]  /*48d80*/  LDL.LU R9, [R1+0x158c] ;  /* 0x00158c0001097983 */ /* 0x000ea20000300800 */
[----:B------:R-:W-:-:S03]  /*48d90*/  IMAD.MOV.U32 R4, RZ, RZ, R7 ;  /* 0x000000ffff047224 */ /* 0x000fc600078e0007 */
[----:B------:R1:W-:Y:S04]  /*48da0*/  STL [R1+0x13cc], R147 ;  /* 0x0013cc9301007387 */ /* 0x0003e80000100800 */
[----:B------:R-:W2:Y:S04]  /*48db0*/  LDL.LU R7, [R1+0x15cc] ;  /* 0x0015cc0001077983 */ /* 0x000ea80000300800 */
[----:B------:R1:W-:Y:S02]  /*48dc0*/  LDGSTS.E [R3+0x23700], desc[UR28][R4.64], P0 ;  /* 0x2370000004037fae */ /* 0x0003e400081a101c */
[----:B-1----:R-:W-:-:S02]  /*48dd0*/  IMAD.MOV.U32 R4, RZ, RZ, R146 ;  /* 0x000000ffff047224 */ /* 0x002fc400078e0092 */
[----:B------:R-:W-:-:S05]  /*48de0*/  IMAD.MOV.U32 R5, RZ, RZ, R147 ;  /* 0x000000ffff057224 */ /* 0x000fca00078e0093 */
[----:B------:R1:W-:Y:S01]  /*48df0*/  LDGSTS.E [R3+0x23f00], desc[UR28][R4.64], P0 ;  /* 0x23f0000004037fae */ /* 0x0003e200081a101c */
[----:B------:R-:W-:-:S04]  /*48e00*/  UIADD3 UR4, UPT, UPT, UR4, 0x1, URZ ;  /* 0x0000000104047890 */ /* 0x000fc8000fffe0ff */
[----:B------:R-:W-:Y:S01]  /*48e10*/  UISETP.NE.U32.AND UP0, UPT, UR4, UR9, UPT ;  /* 0x000000090400728c */ /* 0x000fe2000bf05070 */
[----:B------:R-:W-:-:S04]  /*48e20*/  IADD3 R144, P1, PT, R144, UR14, RZ ;  /* 0x0000000e90907c10 */ /* 0x000fc8000ff3e0ff */
[----:B------:R-:W-:Y:S02]  /*48e30*/  IADD3.X R145, PT, PT, R145, UR8, RZ, P1, !PT ;  /* 0x0000000891917c10 */ /* 0x000fe40008ffe4ff */
[----:B-1----:R-:W-:Y:S02]  /*48e40*/  MOV R4, R144 ;  /* 0x0000009000047202 */ /* 0x002fe40000000f00 */
[----:B------:R-:W-:Y:S01]  /*48e50*/  IADD3 R106, P2, PT, R106, UR14, RZ ;  /* 0x0000000e6a6a7c10 */ /* 0x000fe2000ff5e0ff */
[----:B------:R-:W-:-:S03]  /*48e60*/  IMAD.MOV.U32 R5, RZ, RZ, R145 ;  /* 0x000000ffff057224 */ /* 0x000fc600078e0091 */
[----:B------:R-:W-:Y:S02]  /*48e70*/  IADD3.X R107, PT, PT, R107, UR8, RZ, P2, !PT ;  /* 0x000000086b6b7c10 */ /* 0x000fe400097fe4ff */
[----:B------:R1:W-:Y:S01]  /*48e80*/  LDGSTS.E [R3+0x24700], desc[UR28][R4.64], P0 ;  /* 0x2470000004037fae */ /* 0x0003e200081a101c */
[----:B---3--:R-:W-:Y:S01]  /*48e90*/  IADD3 R104, P1, PT, R104, UR14, RZ ;  /* 0x0000000e68687c10 */ /* 0x008fe2000ff3e0ff */
[----:B-1----:R-:W-:Y:S01]  /*48ea0*/  IMAD.MOV.U32 R4, RZ, RZ, R106 ;  /* 0x000000ffff047224 */ /* 0x002fe200078e006a */
[----:B------:R-:W-:Y:S02]  /*48eb0*/  MOV R5, R107 ;  /* 0x0000006b00057202 */ /* 0x000fe40000000f00 */
[----:B----4-:R-:W-:-:S03]  /*48ec0*/  IADD3 R14, P2, PT, R14, UR14, RZ ;  /* 0x0000000e0e0e7c10 */ /* 0x010fc6000ff5e0ff */
[----:B------:R1:W-:Y:S02]  /*48ed0*/  LDGSTS.E [R3+0x24f00], desc[UR28][R4.64], P0 ;  /* 0x24f0000004037fae */ /* 0x0003e400081a101c */
[----:B-1----:R-:W-:Y:S01]  /*48ee0*/  IMAD.MOV.U32 R4, RZ, RZ, R104 ;  /* 0x000000ffff047224 */ /* 0x002fe200078e0068 */
[----:B--2---:R-:W-:-:S05]  /*48ef0*/  IADD3.X R105, PT, PT, R105, UR8, RZ, P1, !PT ;  /* 0x0000000869697c10 */ /* 0x004fca0008ffe4ff */
[----:B------:R-:W-:Y:S01]  /*48f00*/  IMAD.MOV.U32 R5, RZ, RZ, R105 ;  /* 0x000000ffff057224 */ /* 0x000fe200078e0069 */
[----:B------:R-:W-:-:S04]  /*48f10*/  IADD3.X R15, PT, PT, R15, UR8, RZ, P2, !PT ;  /* 0x000000080f0f7c10 */ /* 0x000fc800097fe4ff */
[----:B------:R1:W-:Y:S01]  /*48f20*/  LDGSTS.E [R3+0x25700], desc[UR28][R4.64], P0 ;  /* 0x2570000004037fae */ /* 0x0003e200081a101c */
[----:B------:R-:W-:-:S04]  /*48f30*/  IADD3 R12, P1, PT, R12, UR14, RZ ;  /* 0x0000000e0c0c7c10 */ /* 0x000fc8000ff3e0ff */
[----:B------:R-:W-:Y:S02]  /*48f40*/  IADD3.X R13, PT, PT, R13, UR8, RZ, P1, !PT ;  /* 0x000000080d0d7c10 */ /* 0x000fe40008ffe4ff */
[----:B-1----:R-:W-:Y:S01]  /*48f50*/  MOV R4, R14 ;  /* 0x0000000e00047202 */ /* 0x002fe20000000f00 */
[----:B------:R-:W-:-:S05]  /*48f60*/  IMAD.MOV.U32 R5, RZ, RZ, R15 ;  /* 0x000000ffff057224 */ /* 0x000fca00078e000f */
[----:B------:R1:W-:Y:S01]  /*48f70*/  LDGSTS.E [R3+0x25f00], desc[UR28][R4.64], P0 ;  /* 0x25f0000004037fae */ /* 0x0003e200081a101c */
[----:B------:R-:W-:-:S04]  /*48f80*/  IADD3 R10, P2, PT, R10, UR14, RZ ;  /* 0x0000000e0a0a7c10 */ /* 0x000fc8000ff5e0ff */
[----:B------:R-:W-:Y:S01]  /*48f90*/  IADD3.X R11, PT, PT, R11, UR8, RZ, P2, !PT ;  /* 0x000000080b0b7c10 */ /* 0x000fe200097fe4ff */
[----:B-1----:R-:W-:Y:S01]  /*48fa0*/  IMAD.MOV.U32 R4, RZ, RZ, R12 ;  /* 0x000000ffff047224 */ /* 0x002fe200078e000c */
[----:B------:R-:W-:Y:S02]  /*48fb0*/  MOV R5, R13 ;  /* 0x0000000d00057202 */ /* 0x000fe40000000f00 */
[----:B------:R-:W-:-:S03]  /*48fc0*/  IADD3 R8, P1, PT, R8, UR14, RZ ;  /* 0x0000000e08087c10 */ /* 0x000fc6000ff3e0ff */
[----:B------:R1:W-:Y:S01]  /*48fd0*/  LDGSTS.E [R3+0x26700], desc[UR28][R4.64], P0 ;  /* 0x2670000004037fae */ /* 0x0003e200081a101c */
[----:B------:R-:W-:-:S03]  /*48fe0*/  IADD3 R6, P2, PT, R6, UR14, RZ ;  /* 0x0000000e06067c10 */ /* 0x000fc6000ff5e0ff */
[----:B------:R2:W-:Y:S04]  /*48ff0*/  STL [R1+0x1410], R144 ;  /* 0x0014109001007387 */ /* 0x0005e80000100800 */
[----:B------:R2:W-:Y:S01]  /*49000*/  STL [R1+0x140c], R145 ;  /* 0x00140c9101007387 */ /* 0x0005e20000100800 */
[----:B-1----:R-:W-:Y:S02]  /*49010*/  IMAD.MOV.U32 R4, RZ, RZ, R10 ;  /* 0x000000ffff047224 */ /* 0x002fe400078e000a */
[----:B------:R-:W-:Y:S01]  /*49020*/  IMAD.MOV.U32 R5, RZ, RZ, R11 ;  /* 0x000000ffff057224 */ /* 0x000fe200078e000b */
[----:B------:R2:W-:Y:S04]  /*49030*/  STL [R1+0x1450], R106 ;  /* 0x0014506a01007387 */ /* 0x0005e80000100800 */
[----:B------:R1:W-:Y:S04]  /*49040*/  LDGSTS.E [R3+0x26f00], desc[UR28][R4.64], P0 ;  /* 0x26f0000004037fae */ /* 0x0003e800081a101c */
[----:B------:R2:W-:Y:S04]  /*49050*/  STL [R1+0x144c], R107 ;  /* 0x00144c6b01007387 */ /* 0x0005e80000100800 */
[----:B------:R2:W-:Y:S01]  /*49060*/  STL [R1+0x1490], R104 ;  /* 0x0014906801007387 */ /* 0x0005e20000100800 */
[----:B-1----:R-:W-:-:S03]  /*49070*/  MOV R4, R8 ;  /* 0x0000000800047202 */ /* 0x002fc60000000f00 */
[----:B------:R2:W-:Y:S01]  /*49080*/  STL [R1+0x148c], R105 ;  /* 0x00148c6901007387 */ /* 0x0005e20000100800 */
[----:B------:R-:W-:-:S03]  /*49090*/  IADD3.X R9, PT, PT, R9, UR8, RZ, P1, !PT ;  /* 0x0000000809097c10 */ /* 0x000fc60008ffe4ff */
[----:B------:R2:W-:Y:S02]  /*490a0*/  STL [R1+0x14d0], R14 ;  /* 0x0014d00e01007387 */ /* 0x0005e40000100800 */
[----:B------:R-:W-:Y:S02]  /*490b0*/  IMAD.MOV.U32 R5, RZ, RZ, R9 ;  /* 0x000000ffff057224 */ /* 0x000fe400078e0009 */
[----:B------:R2:W-:Y:S01]  /*490c0*/  STL [R1+0x14cc], R15 ;  /* 0x0014cc0f01007387 */ /* 0x0005e20000100800 */
[----:B------:R-:W-:-:S03]  /*490d0*/  IADD3.X R7, PT, PT, R7, UR8, RZ, P2, !PT ;  /* 0x0000000807077c10 */ /* 0x000fc600097fe4ff */
[----:B------:R2:W-:Y:S04]  /*490e0*/  STL [R1+0x1510], R12 ;  /* 0x0015100c01007387 */ /* 0x0005e80000100800 */
[----:B------:R1:W-:Y:S04]  /*490f0*/  LDGSTS.E [R3+0x27700], desc[UR28][R4.64], P0 ;  /* 0x2770000004037fae */ /* 0x0003e800081a101c */
[----:B------:R2:W-:Y:S04]  /*49100*/  STL [R1+0x150c], R13 ;  /* 0x00150c0d01007387 */ /* 0x0005e80000100800 */
[----:B------:R2:W-:Y:S01]  /*49110*/  STL [R1+0x1550], R10 ;  /* 0x0015500a01007387 */ /* 0x0005e20000100800 */
[----:B-1----:R-:W-:Y:S01]  /*49120*/  IMAD.MOV.U32 R4, RZ, RZ, R6 ;  /* 0x000000ffff047224 */ /* 0x002fe200078e0006 */
[----:B------:R-:W-:-:S02]  /*49130*/  MOV R5, R7 ;  /* 0x0000000700057202 */ /* 0x000fc40000000f00 */
[----:B------:R2:W-:Y:S04]  /*49140*/  STL [R1+0x154c], R11 ;  /* 0x00154c0b01007387 */ /* 0x0005e80000100800 */
[----:B------:R2:W-:Y:S04]  /*49150*/  STL [R1+0x1590], R8 ;  /* 0x0015900801007387 */ /* 0x0005e80000100800 */
[----:B------:R2:W-:Y:S04]  /*49160*/  STL [R1+0x158c], R9 ;  /* 0x00158c0901007387 */ /* 0x0005e80000100800 */
[----:B------:R2:W-:Y:S04]  /*49170*/  STL [R1+0x15d0], R6 ;  /* 0x0015d00601007387 */ /* 0x0005e80000100800 */
[----:B------:R2:W-:Y:S04]  /*49180*/  LDGSTS.E [R3+0x27f00], desc[UR28][R4.64], P0 ;  /* 0x27f0000004037fae */ /* 0x0005e800081a101c */
[----:B------:R2:W-:Y:S04]  /*49190*/  STL [R1+0x15cc], R7 ;  /* 0x0015cc0701007387 */ /* 0x0005e80000100800 */
[----:B------:R-:W0:Y:S01]  /*491a0*/  LDGDEPBAR ;  /* 0x00000000000079af */ /* 0x000e220000000000 */
[----:B------:R-:W-:Y:S05]  /*491b0*/  BRA.U UP0, `(.L_x_1) ;  /* 0xfffffd4d007c7547 */ /* 0x000fea000b83ffff */
.L_x_0:
[----:B------:R-:W1:Y:S01]  /*491c0*/  S2R R0, SR_TID.X ;  /* 0x0000000000007919 */ /* 0x000e620000002100 */
[----:B------:R-:W-:-:S04]  /*491d0*/  DEPBAR.LE SB0, 0x0 ;  /* 0x000080000000791a */ /* 0x000fc80000000000 */
[----:B--2---:R-:W2:Y:S01]  /*491e0*/  S2R R6, SR_TID.X ;  /* 0x0000000000067919 */ /* 0x004ea20000002100 */
[----:B-----5:R-:W-:Y:S01]  /*491f0*/  IMAD.MOV.U32 R5, RZ, RZ, R18 ;  /* 0x000000ffff057224 */ /* 0x020fe200078e0012 */
[----:B------:R-:W-:Y:S01]  /*49200*/  MOV R7, R22 ;  /* 0x0000001600077202 */ /* 0x000fe20000000f00 */
[----:B------:R-:W-:Y:S01]  /*49210*/  IMAD.MOV.U32 R12, RZ, RZ, R24 ;  /* 0x000000ffff0c7224 */ /* 0x000fe200078e0018 */
[----:B------:R-:W-:Y:S01]  /*49220*/  MOV R13, R26 ;  /* 0x0000001a000d7202 */ /* 0x000fe20000000f00 */
[----:B------:R-:W-:Y:S01]  /*49230*/  IMAD.MOV.U32 R14, RZ, RZ, R140 ;  /* 0x000000ffff0e7224 */ /* 0x000fe200078e008c */
[----:B------:R-:W3:Y:S01]  /*49240*/  LDCU UR4, c[0x0][0x39c] ;  /* 0x00007380ff0477ac */ /* 0x000ee20008000800 */
[----:B------:R-:W-:Y:S01]  /*49250*/  IMAD.MOV.U32 R15, RZ, RZ, R142 ;  /* 0x000000ffff0f7224 */ /* 0x000fe200078e008e */
[----:B------:R-:W-:Y:S01]  /*49260*/  MOV R157, R231 ;  /* 0x000000e7009d7202 */ /* 0x000fe20000000f00 */
[----:B------:R-:W-:Y:S01]  /*49270*/  IMAD.MOV.U32 R156, RZ, RZ, R229 ;  /* 0x000000ffff9c7224 */ /* 0x000fe200078e00e5 */
[----:B------:R-:W4:Y:S01]  /*49280*/  LDCU UR32, c[0x0][0x3b4] ;  /* 0x00007680ff2077ac */ /* 0x000f220008000800 */
[----:B------:R-:W4:Y:S01]  /*49290*/  LDC R229, c[0x0][0x3b4] ;  /* 0x0000ed00ffe57b82 */ /* 0x000f220000000800 */
[----:B------:R-:W2:Y:S01]  /*492a0*/  LDCU.64 UR42, c[0x0][0x390] ;  /* 0x00007200ff2a77ac */ /* 0x000ea20008000a00 */
[----:B------:R-:W2:Y:S01]  /*492b0*/  LDCU.64 UR36, c[0x0][0x390] ;  /* 0x00007200ff2477ac */ /* 0x000ea20008000a00 */
[----:B------:R-:W2:Y:S01]  /*492c0*/  LDCU.64 UR38, c[0x0][0x398] ;  /* 0x00007300ff2677ac */ /* 0x000ea20008000a00 */
[----:B------:R-:W2:Y:S01]  /*492d0*/  LDCU.64 UR44, c[0x0][0x390] ;  /* 0x00007200ff2c77ac */ /* 0x000ea20008000a00 */
[C---:B-1----:R-:W-:Y:S01]  /*492e0*/  IMAD.SHL.U32 R2, R0.reuse, 0x10, RZ ;  /* 0x0000001000027824 */ /* 0x042fe200078e00ff */
[C---:B------:R-:W-:Y:S01]  /*492f0*/  SHF.L.U32 R3, R0.reuse, 0x3, RZ ;  /* 0x0000000300037819 */ /* 0x040fe200000006ff */
[----:B------:R-:W-:Y:S01]  /*49300*/  IMAD.SHL.U32 R4, R0, 0x20, RZ ;  /* 0x0000002000047824 */ /* 0x000fe200078e00ff */
[----:B------:R-:W1:Y:S02]  /*49310*/  LDCU.64 UR30, c[0x0][0x398] ;  /* 0x00007300ff1e77ac */ /* 0x000e640008000a00 */
[----:B------:R-:W-:-:S02]  /*49320*/  LOP3.LUT R2, R2, 0xf0, RZ, 0xc0, !PT ;  /* 0x000000f002027812 */ /* 0x000fc400078ec0ff */
[----:B------:R-:W-:Y:S01]  /*49330*/  LOP3.LUT R0, R4, 0x200, RZ, 0xc0, !PT ;  /* 0x0000020004007812 */ /* 0x000fe200078ec0ff */
[----:B------:R-:W1:Y:S01]  /*49340*/  LDCU.64 UR40, c[0x0][0x390] ;  /* 0x00007200ff2877ac */ /* 0x000e620008000a00 */
[----:B------:R-:W-:Y:S02]  /*49350*/  LOP3.LUT R3, R3, 0x100, RZ, 0xc0, !PT ;  /* 0x0000010003037812 */ /* 0x000fe400078ec0ff */
[----:B------:R-:W-:Y:S01]  /*49360*/  IADD3 R0, PT, PT, R0, UR5, R2 ;  /* 0x0000000500007c10 */ /* 0x000fe2000fffe002 */
[----:B------:R-:W-:Y:S01]  /*49370*/  VIADD R2, R252, 0x1 ;  /* 0x00000001fc027836 */ /* 0x000fe20000000000 */
[----:B--2---:R-:W-:Y:S01]  /*49380*/  LOP3.LUT R8, R6, 0x3f, RZ, 0xc0, !PT ;  /* 0x0000003f06087812 */ /* 0x004fe200078ec0ff */
[----:B------:R-:W-:Y:S01]  /*49390*/  IMAD.MOV.U32 R6, RZ, RZ, R20 ;  /* 0x000000ffff067224 */ /* 0x000fe200078e0014 */
[----:B------:R-:W-:Y:S01]  /*493a0*/  MOV R4, R16 ;  /* 0x0000001000047202 */ /* 0x000fe20000000f00 */
[----:B------:R-:W-:Y:S01]  /*493b0*/  IMAD.IADD R0, R0, 0x1, R3 ;  /* 0x0000000100007824 */ /* 0x000fe200078e0203 */
[----:B------:R-:W-:Y:S01]  /*493c0*/  BAR.SYNC.DEFER_BLOCKING 0x0 ;  /* 0x0000000000007b1d */ /* 0x000fe20000010000 */
[----:B------:R-:W-:-:S02]  /*493d0*/  LEA R208, R8, UR5, 0x4 ;  /* 0x0000000508d07c11 */ /* 0x000fc4000f8e20ff */
[----:B---3--:R-:W-:-:S05]  /*493e0*/  ISETP.GE.AND P0, PT, R2, UR4, PT ;  /* 0x0000000402007c0c */ /* 0x008fca000bf06270 */
[----:B------:R-:W2:Y:S01]  /*493f0*/  LDC R2, c[0x0][0x3b4] ;  /* 0x0000ed00ff027b82 */ /* 0x000ea20000000800 */
[----:B------:R-:W3:Y:S01]  /*49400*/  LDCU UR46, c[0x0][0x3b8] ;  /* 0x00007700ff2e77ac */ /* 0x000ee20008000800 */
[----:B------:R-:W-:Y:S01]  /*49410*/  STL [R1+0x810], R208 ;  /* 0x000810d001007387 */ /* 0x000fe20000100800 */
[----:B------:R-:W1:Y:S01]  /*49420*/  LDCU.64 UR34, c[0x0][0x398] ;  /* 0x00007300ff2277ac */ /* 0x000e620008000a00 */
[----:B------:R-:W-:Y:S01]  /*49430*/  ISETP.GE.AND P5, PT, R252, UR39, PT ;  /* 0x00000027fc007c0c */ /* 0x000fe2000bfa6270 */
[----:B------:R-:W1:Y:S01]  /*49440*/  LDCU UR52, c[0x0][0x3b8] ;  /* 0x00007700ff3477ac */ /* 0x000e620008000800 */
[----:B------:R-:W1:Y:S01]  /*49450*/  LDCU UR74, c[0x0][0x39c] ;  /* 0x00007380ff4a77ac */ /* 0x000e620008000800 */
[----:B------:R-:W1:Y:S01]  /*49460*/  LDCU.64 UR48, c[0x0][0x398] ;  /* 0x00007300ff3077ac */ /* 0x000e620008000a00 */
[----:B------:R3:W-:Y:S01]  /*49470*/  STSM.16.M88.4 [R0], R4 ;  /* 0x0000000400007844 */ /* 0x0007e20000000200 */
[----:B------:R-:W1:Y:S01]  /*49480*/  LDCU.64 UR50, c[0x0][0x398] ;  /* 0x00007300ff3277ac */ /* 0x000e620008000a00 */
[----:B------:R-:W-:Y:S06]  /*49490*/  BAR.SYNC.DEFER_BLOCKING 0x0 ;  /* 0x0000000000007b1d */ /* 0x000fec0000010000 */
[----:B------:R-:W1:Y:S01]  /*494a0*/  LDCU UR73, c[0x0][0x39c] ;  /* 0x00007380ff4977ac */ /* 0x000e620008000800 */
[----:B------:R-:W1:Y:S01]  /*494b0*/  LDCU UR14, c[0x0][0x398] ;  /* 0x00007300ff0e77ac */ /* 0x000e620008000800 */
[----:B---3--:R-:W-:Y:S01]  /*494c0*/  IMAD.MOV.U32 R4, RZ, RZ, R56 ;  /* 0x000000ffff047224 */ /* 0x008fe200078e0038 */
[----:B------:R-:W-:Y:S01]  /*494d0*/  MOV R6, R84 ;  /* 0x0000005400067202 */ /* 0x000fe20000000f00 */
[----:B------:R-:W-:Y:S01]  /*494e0*/  IMAD.MOV.U32 R5, RZ, RZ, R58 ;  /* 0x000000ffff057224 */ /* 0x000fe200078e003a */
[----:B------:R-:W3:Y:S01]  /*494f0*/  LDCU UR9, c[0x0][0x398] ;  /* 0x00007300ff0977ac */ /* 0x000ee20008000800 */
[----:B------:R-:W-:Y:S01]  /*49500*/  IMAD.MOV.U32 R7, RZ, RZ, R86 ;  /* 0x000000ffff077224 */ /* 0x000fe200078e0056 */
[----:B------:R-:W1:Y:S01]  /*49510*/  LDCU UR72, c[0x0][0x39c] ;  /* 0x00007380ff4877ac */ /* 0x000e620008000800 */
[----:B------:R-:W1:Y:S01]  /*49520*/  LDCU UR17, c[0x0][0x398] ;  /* 0x00007300ff1177ac */ /* 0x000e620008000800 */
[----:B------:R-:W1:Y:S01]  /*49530*/  LDS.128 R8, [R208] ;  /* 0x00000000d0087984 */ /* 0x000e620000000c00 */
[----:B------:R-:W1:Y:S01]  /*49540*/  LDCU UR20, c[0x0][0x398] ;  /* 0x00007300ff1477ac */ /* 0x000e620008000800 */
[----:B------:R-:W-:Y:S06]  /*49550*/  BAR.SYNC.DEFER_BLOCKING 0x0 ;  /* 0x0000000000007b1d */ /* 0x000fec0000010000 */
[----:B------:R-:W1:Y:S01]  /*49560*/  LDCU UR12, c[0x0][0x398] ;  /* 0x00007300ff0c77ac */ /* 0x000e620008000800 */
[----:B------:R-:W1:Y:S01]  /*49570*/  LDCU UR11, c[0x0][0x398] ;  /* 0x00007300ff0b77ac */ /* 0x000e620008000800 */
[----:B------:R-:W1:Y:S01]  /*49580*/  LDCU UR71, c[0x0][0x39c] ;  /* 0x00007380ff4777ac */ /* 0x000e620008000800 */
[----:B------:R-:W1:Y:S01]  /*49590*/  LDCU UR5, c[0x0][0x398] ;  /* 0x00007300ff0577ac */ /* 0x000e620008000800 */
[----:B------:R-:W1:Y:S01]  /*495a0*/  LDCU UR6, c[0x0][0x398] ;  /* 0x00007300ff0677ac */ /* 0x000e620008000800 */
[----:B------:R-:W-:Y:S01]  /*495b0*/  STSM.16.M88.4 [R0], R4 ;  /* 0x0000000400007844 */ /* 0x000fe20000000200 */
[----:B------:R-:W1:Y:S01]  /*495c0*/  LDCU UR15, c[0x0][0x398] ;  /* 0x00007300ff0f77ac */ /* 0x000e620008000800 */
[----:B------:R-:W-:Y:S06]  /*495d0*/  BAR.SYNC.DEFER_BLOCKING 0x0 ;  /* 0x0000000000007b1d */ /* 0x000fec0000010000 */
[----:B------:R-:W1:Y:S02]  /*495e0*/  LDCU UR22, c[0x0][0x398] ;  /* 0x00007300ff1677ac */ /* 0x000e640008000800 */
[----:B-1----:R1:W-:Y:S01]  /*495f0*/  STL.64 [R1+0x110], R8 ;  /* 0x0001100801007387 */ /* 0x0023e20000100a00 */
[----:B------:R-:W2:Y:S03]  /*49600*/  LDCU UR21, c[0x0][0x398] ;  /* 0x00007300ff1577ac */ /* 0x000ea60008000800 */
[----:B------:R3:W-:Y:S01]  /*49610*/  STL.64 [R1+0x118], R10 ;  /* 0x0001180a01007387 */ /* 0x0007e20000100a00 */
[----:B------:R-:W2:Y:S01]  /*49620*/  LDCU UR70, c[0x0][0x39c] ;  /* 0x00007380ff4677ac */ /* 0x000ea20008000800 */
[----:B------:R-:W2:Y:S01]  /*49630*/  LDCU UR18, c[0x0][0x398] ;  /* 0x00007300ff1277ac */ /* 0x000ea20008000800 */
[----:B-1----:R-:W-:Y:S01]  /*49640*/  MOV R8, R28 ;  /* 0x0000001c00087202 */ /* 0x002fe20000000f00 */
[----:B------:R-:W-:Y:S01]  /*49650*/  IMAD.MOV.U32 R9, RZ, RZ, R30 ;  /* 0x000000ffff097224 */ /* 0x000fe200078e001e */
[----:B------:R-:W1:Y:S01]  /*49660*/  LDCU UR13, c[0x0][0x398] ;  /* 0x00007300ff0d77ac */ /* 0x000e620008000800 */
[----:B------:R-:W1:Y:S01]  /*49670*/  LDS.128 R4, [R208] ;  /* 0x00000000d0047984 */ /* 0x000e620000000c00 */
[----:B---3--:R-:W-:Y:S01]  /*49680*/  IMAD.MOV.U32 R10, RZ, RZ, R216 ;  /* 0x000000ffff0a7224 */ /* 0x008fe200078e00d8 */
[----:B------:R-:W-:Y:S01]  /*49690*/  MOV R11, R218 ;  /* 0x000000da000b7202 */ /* 0x000fe20000000f00 */
[----:B------:R-:W3:Y:S01]  /*496a0*/  LDCU UR7, c[0x0][0x398] ;  /* 0x00007300ff0777ac */ /* 0x000ee20008000800 */
        /* <DEDUP_REMOVED lines=15> */
[----:B-1----:R-:W-:-:S02]  /*497a0*/  IMAD.MOV.U32 R4, RZ, RZ, R17 ;  /* 0x000000ffff047224 */ /* 0x002fc400078e0011 */
[----:B------:R-:W-:Y:S01]  /*497b0*/  IMAD.MOV.U32 R5, RZ, RZ, R19 ;  /* 0x000000ffff057224 */ /* 0x000fe200078e0013 */
[----:B------:R-:W1:Y:S01]  /*497c0*/  LDCU UR25, c[0x0][0x398] ;  /* 0x00007300ff1977ac */ /* 0x000e620008000800 */
[----:B------:R-:W1:Y:S01]  /*497d0*/  LDS.128 R12, [R208] ;  /* 0x00000000d00c7984 */ /* 0x000e620000000c00 */
[----:B---3--:R-:W-:Y:S01]  /*497e0*/  MOV R6, R21 ;  /* 0x0000001500067202 */ /* 0x008fe20000000f00 */
[----:B------:R-:W-:Y:S01]  /*497f0*/  IMAD.MOV.U32 R7, RZ, RZ, R23 ;  /* 0x000000ffff077224 */ /* 0x000fe200078e0017 */
[----:B------:R-:W3:Y:S01]  /*49800*/  LDCU UR26, c[0x0][0x398] ;  /* 0x00007300ff1a77ac */ /* 0x000ee20008000800 */
[----:B------:R-:W-:Y:S06]  /*49810*/  BAR.SYNC.DEFER_BLOCKING 0x0 ;  /* 0x0000000000007b1d */ /* 0x000fec0000010000 */
[----:B------:R-:W1:Y:S01]  /*49820*/  LDCU UR54, c[0x0][0x398] ;  /* 0x00007300ff3677ac */ /* 0x000e620008000800 */
[----:B------:R-:W1:Y:S01]  /*49830*/  LDCU UR77, c[0x0][0x3b8] ;  /* 0x00007700ff4d77ac */ /* 0x000e620008000800 */
[----:B------:R-:W1:Y:S01]  /*49840*/  LDCU UR55, c[0x0][0x398] ;  /* 0x00007300ff3777ac */ /* 0x000e620008000800 */
[----:B------:R-:W1:Y:S01]  /*49850*/  LDCU UR56, c[0x0][0x398] ;  /* 0x00007300ff3877ac */ /* 0x000e620008000800 */
[----:B------:R-:W1:Y:S01]  /*49860*/  LDCU UR57, c[0x0][0x398] ;  /* 0x00007300ff3977ac */ /* 0x000e620008000800 */
[----:B------:R1:W-:Y:S01]  /*49870*/  STSM.16.M88.4 [R0], R8 ;  /* 0x0000000800007844 */ /* 0x0003e20000000200 */
[----:B------:R-:W1:Y:S01]  /*49880*/  LDCU UR58, c[0x0][0x39c] ;  /* 0x00007380ff3a77ac */ /* 0x000e620008000800 */
[----:B------:R-:W1:Y:S01]  /*49890*/  LDCU UR59, c[0x0][0x398] ;  /* 0x00007300ff3b77ac */ /* 0x000e620008000800 */
[----:B------:R-:W1:Y:S02]  /*498a0*/  LDCU UR60, c[0x0][0x398] ;  /* 0x00007300ff3c77ac */ /* 0x000e640008000800 */
[----:B-1----:R-:W-:Y:S01]  /*498b0*/  STL.64 [R1+0x120], R12 ;  /* 0x0001200c01007387 */ /* 0x002fe20000100a00 */
[----:B------:R-:W1:Y:S03]  /*498c0*/  LDCU UR76, c[0x0][0x3b8] ;  /* 0x00007700ff4c77ac */ /* 0x000e660008000800 */
[----:B------:R-:W-:Y:S01]  /*498d0*/  STL.64 [R1+0x128], R14 ;  /* 0x0001280e01007387 */ /* 0x000fe20000100a00 */
[----:B------:R-:W-:Y:S01]  /*498e0*/  IMAD.MOV.U32 R8, RZ, RZ, R57 ;  /* 0x000000ffff087224 */ /* 0x000fe200078e0039 */
[----:B------:R-:W-:Y:S01]  /*498f0*/  MOV R9, R59 ;  /* 0x0000003b00097202 */ /* 0x000fe20000000f00 */
[----:B------:R-:W-:Y:S01]  /*49900*/  IMAD.MOV.U32 R10, RZ, RZ, R85 ;  /* 0x000000ffff0a7224 */ /* 0x000fe200078e0055 */
[----:B------:R-:W-:Y:S01]  /*49910*/  BAR.SYNC.DEFER_BLOCKING 0x0 ;  /* 0x0000000000007b1d */ /* 0x000fe20000010000 */
[----:B------:R-:W-:-:S05]  /*49920*/  IMAD.MOV.U32 R11, RZ, RZ, R87 ;  /* 0x000000ffff0b7224 */ /* 0x000fca00078e0057 */
[----:B------:R-:W1:Y:S01]  /*49930*/  LDCU UR61, c[0x0][0x398] ;  /* 0x00007300ff3d77ac */ /* 0x000e620008000800 */
[----:B------:R-:W1:Y:S01]  /*49940*/  LDCU UR63, c[0x0][0x39c] ;  /* 0x00007380ff3f77ac */ /* 0x000e620008000800 */
[----:B------:R-:W1:Y:S01]  /*49950*/  LDCU UR62, c[0x0][0x398] ;  /* 0x00007300ff3e77ac */ /* 0x000e620008000800 */
[----:B------:R-:W1:Y:S01]  /*49960*/  LDCU UR64, c[0x0][0x398] ;  /* 0x00007300ff4077ac */ /* 0x000e620008000800 */
[----:B------:R-:W1:Y:S01]  /*49970*/  LDCU UR75, c[0x0][0x3b8] ;  /* 0x00007700ff4b77ac */ /* 0x000e620008000800 */
[----:B------:R-:W1:Y:S01]  /*49980*/  LDS.128 R12, [R208] ;  /* 0x00000000d00c7984 */ /* 0x000e620000000c00 */
[----:B------:R-:W1:Y:S01]  /*49990*/  LDCU UR65, c[0x0][0x398] ;  /* 0x00007300ff4177ac */ /* 0x000e620008000800 */
[----:B------:R-:W-:Y:S06]  /*499a0*/  BAR.SYNC.DEFER_BLOCKING 0x0 ;  /* 0x0000000000007b1d */ /* 0x000fec0000010000 */
[----:B------:R-:W1:Y:S01]  /*499b0*/  LDCU UR66, c[0x0][0x398] ;  /* 0x00007300ff4277ac */ /* 0x000e620008000800 */
[----:B------:R-:W1:Y:S01]  /*499c0*/  LDCU UR67, c[0x0][0x398] ;  /* 0x00007300ff4377ac */ /* 0x000e620008000800 */
[----:B------:R1:W-:Y:S04]  /*499d0*/  STSM.16.M88.4 [R0], R4 ;  /* 0x0000000400007844 */ /* 0x0003e80000000200 */
[----:B-1----:R-:W-:Y:S04]  /*499e0*/  STL.64 [R1+0x100], R12 ;  /* 0x0001000c01007387 */ /* 0x002fe80000100a00 */
[----:B------:R-:W-:Y:S01]  /*499f0*/  STL.64 [R1+0x108], R14 ;  /* 0x0001080e01007387 */ /* 0x000fe20000100a00 */
[----:B------:R-:W-:Y:S01]  /*49a00*/  MOV R4, R25 ;  /* 0x0000001900047202 */ /* 0x000fe20000000f00 */
[----:B------:R-:W-:Y:S01]  /*49a10*/  IMAD.MOV.U32 R5, RZ, RZ, R27 ;  /* 0x000000ffff057224 */ /* 0x000fe200078e001b */
[----:B------:R-:W-:Y:S01]  /*49a20*/  MOV R6, R141 ;  /* 0x0000008d00067202 */ /* 0x000fe20000000f00 */
[----:B------:R-:W-:Y:S01]  /*49a30*/  BAR.SYNC.DEFER_BLOCKING 0x0 ;  /* 0x0000000000007b1d */ /* 0x000fe20000010000 */
[----:B------:R-:W-:-:S05]  /*49a40*/  IMAD.MOV.U32 R7, RZ, RZ, R143 ;  /* 0x000000ffff077224 */ /* 0x000fca00078e008f */
[----:B------:R-:W1:Y:S02]  /*49a50*/  LDS.128 R12, [R208] ;  /* 0x00000000d00c7984 */ /* 0x000e640000000c00 */
[----:B------:R-:W-:Y:S06]  /*49a60*/  BAR.SYNC.DEFER_BLOCKING 0x0 ;  /* 0x0000000000007b1d */ /* 0x000fec0000010000 */
[----:B------:R1:W-:Y:S04]  /*49a70*/  STSM.16.M88.4 [R0], R8 ;  /* 0x0000000800007844 */ /* 0x0003e80000000200 */
[----:B-1----:R-:W-:Y:S01]  /*49a80*/  STL [R1+0xd4], R13 ;  /* 0x0000d40d01007387 */ /* 0x002fe20000100800 */
[----:B------:R-:W-:-:S03]  /*49a90*/  IMAD.MOV.U32 R239, RZ, RZ, R12 ;  /* 0x000000ffffef7224 */ /* 0x000fc600078e000c */
[----:B------:R-:W-:Y:S01]  /*49aa0*/  STL.64 [R1+0xd8], R14 ;  /* 0x0000d80e01007387 */ /* 0x000fe20000100a00 */
[----:B------:R-:W-:Y:S01]  /*49ab0*/  IMAD.MOV.U32 R8, RZ, RZ, R29 ;  /* 0x000000ffff087224 */ /* 0x000fe200078e001d */
[----:B------:R-:W-:Y:S01]  /*49ac0*/  MOV R9, R31 ;  /* 0x0000001f00097202 */ /* 0x000fe20000000f00 */
[----:B------:R-:W-:Y:S01]  /*49ad0*/  IMAD.MOV.U32 R10, RZ, RZ, R217 ;  /* 0x000000ffff0a7224 */ /* 0x000fe200078e00d9 */
[----:B------:R-:W-:Y:S01]  /*49ae0*/  BAR.SYNC.DEFER_BLOCKING 0x0 ;  /* 0x0000000000007b1d */ /* 0x000fe20000010000 */
[----:B------:R-:W-:-:S05]  /*49af0*/  IMAD.MOV.U32 R11, RZ, RZ, R219 ;  /* 0x000000ffff0b7224 */ /* 0x000fca00078e00db */
[----:B------:R-:W1:Y:S02]  /*49b00*/  LDS.128 R12, [R208] ;  /* 0x00000000d00c7984 */ /* 0x000e640000000c00 */
[----:B------:R-:W-:Y:S06]  /*49b10*/  BAR.SYNC.DEFER_BLOCKING 0x0 ;  /* 0x0000000000007b1d */ /* 0x000fec0000010000 */
        /* <DEDUP_REMOVED lines=10> */
[----:B------:R1:W-:Y:S02]  /*49bc0*/  STSM.16.M88.4 [R0], R8 ;  /* 0x0000000800007844 */ /* 0x0003e40000000200 */
[----:B------:R-:W-:Y:S06]  /*49bd0*/  BAR.SYNC.DEFER_BLOCKING 0x0 ;  /* 0x0000000000007b1d */ /* 0x000fec0000010000 */
[----:B-1----:R-:W-:Y:S04]  /*49be0*/  STL.64 [R1+0x70], R12 ;  /* 0x0000700c01007387 */ /* 0x002fe80000100a00 */
[----:B------:R-:W-:Y:S01]  /*49bf0*/  STL.64 [R1+0x78], R14 ;  /* 0x0000780e01007387 */ /* 0x000fe20000100a00 */
[----:B------:R-:W-:Y:S01]  /*49c00*/  IMAD.MOV.U32 R8, RZ, RZ, R152 ;  /* 0x000000ffff087224 */ /* 0x000fe200078e0098 */
[----:B------:R-:W-:Y:S01]  /*49c10*/  MOV R10, R88 ;  /* 0x00000058000a7202 */ /* 0x000fe20000000f00 */
[----:B------:R-:W-:-:S02]  /*49c20*/  IMAD.MOV.U32 R9, RZ, RZ, R154 ;  /* 0x000000ffff097224 */ /* 0x000fc400078e009a */
[----:B------:R-:W-:Y:S01]  /*49c30*/  IMAD.MOV.U32 R11, RZ, RZ, R90 ;  /* 0x000000ffff0b7224 */ /* 0x000fe200078e005a */
[----:B------:R-:W1:Y:S01]  /*49c40*/  LDS.128 R244, [R208] ;  /* 0x00000000d0f47984 */ /* 0x000e620000000c00 */
[----:B------:R-:W-:Y:S06]  /*49c50*/  BAR.SYNC.DEFER_BLOCKING 0x0 ;  /* 0x0000000000007b1d */ /* 0x000fec0000010000 */
[----:B------:R1:W-:Y:S02]  /*49c60*/  STSM.16.M88.4 [R0], R4 ;  /* 0x0000000400007844 */ /* 0x0003e40000000200 */
[----:B------:R-:W-:Y:S06]  /*49c70*/  BAR.SYNC.DEFER_BLOCKING 0x0 ;  /* 0x0000000000007b1d */ /* 0x000fec0000010000 */
[----:B-1----:R-:W-:Y:S04]  /*49c80*/  STL [R1+0x160c], R245 ;  /* 0x00160cf501007387 */ /* 0x002fe80000100800 */
[----:B------:R-:W-:Y:S01]  /*49c90*/  STL [R1+0x1608], R246 ;  /* 0x001608f601007387 */ /* 0x000fe20000100800 */
[----:B------:R-:W-:Y:S01]  /*49ca0*/  IMAD.MOV.U32 R4, RZ, RZ, R148 ;  /* 0x000000ffff047224 */ /* 0x000fe200078e0094 */
[----:B------:R-:W-:Y:S01]  /*49cb0*/  MOV R5, R150 ;  /* 0x0000009600057202 */ /* 0x000fe20000000f00 */
[----:B------:R-:W-:Y:S01]  /*49cc0*/  IMAD.MOV.U32 R6, RZ, RZ, R132 ;  /* 0x000000ffff067224 */ /* 0x000fe200078e0084 */
[----:B------:R-:W-:Y:S01]  /*49cd0*/  STL [R1+0x1604], R247 ;  /* 0x001604f701007387 */ /* 0x000fe20000100800 */
[----:B------:R-:W-:-:S03]  /*49ce0*/  IMAD.MOV.U32 R7, RZ, RZ, R134 ;  /* 0x000000ffff077224 */ /* 0x000fc600078e0086 */
[----:B------:R-:W1:Y:S01]  /*49cf0*/  LDS.128 R12, [R208] ;  /* 0x00000000d00c7984 */ /* 0x000e620000000c00 */
        /* <DEDUP_REMOVED lines=12> */
[----:B-1----:R-:W-:Y:S04]  /*49dc0*/  STL.64 [R1+0x230], R12 ;  /* 0x0002300c01007387 */ /* 0x002fe80000100a00 */
        /* <DEDUP_REMOVED lines=201> */
[----:B------:R-:W-:Y:S06]  /*4aa60*/  BAR.SYNC.DEFER_BLOCKING 0x0 ;  /* 0x0000000000007b1d */ /* 0x000fec0000010000 */
[----:B------:R-:W2:Y:S04]  /*4aa70*/  LDL.LU R4, [R1+0x50] ;  /* 0x0000500001047983 */ /* 0x000ea80000300800 */
[----:B------:R-:W1:Y:S01]  /*4aa80*/  LDS.128 R12, [R208] ;  /* 0x00000000d00c7984 */ /* 0x000e620000000c00 */
[----:B------:R-:W-:Y:S06]  /*4aa90*/  BAR.SYNC.DEFER_BLOCKING 0x0 ;  /* 0x0000000000007b1d */ /* 0x000fec0000010000 */
[----:B------:R1:W-:Y:S04]  /*4aaa0*/  STSM.16.M88.4 [R0], R8 ;  /* 0x0000000800007844 */ /* 0x0003e80000000200 */
[----:B-1----:R-:W-:Y:S04]  /*4aab0*/  STL.64 [R1+0x340], R12 ;  /* 0x0003400c01007387 */ /* 0x002fe80000100a00 */
[----:B------:R-:W-:Y:S04]  /*4aac0*/  STL.64 [R1+0x348], R14 ;  /* 0x0003480e01007387 */ /* 0x000fe80000100a00 */
[----:B------:R-:W2:Y:S01]  /*4aad0*/  LDL.LU R5, [R1+0x58] ;  /* 0x0000580001057983 */ /* 0x000ea20000300800 */
[----:B------:R-:W-:Y:S01]  /*4aae0*/  MOV R6, R44 ;  /* 0x0000002c00067202 */ /* 0x000fe20000000f00 */
[----:B------:R-:W-:Y:S01]  /*4aaf0*/  IMAD.MOV.U32 R7, RZ, RZ, R46 ;  /* 0x000000ffff077224 */ /* 0x000fe200078e002e */
[----:B------:R-:W-:Y:S01]  /*4ab00*/  MOV R9, R74 ;  /* 0x0000004a00097202 */ /* 0x000fe20000000f00 */
[----:B------:R-:W-:Y:S01]  /*4ab10*/  BAR.SYNC.DEFER_BLOCKING 0x0 ;  /* 0x0000000000007b1d */ /* 0x000fe20000010000 */
[----:B------:R-:W-:-:S02]  /*4ab20*/  IMAD.MOV.U32 R8, RZ, RZ, R72 ;  /* 0x000000ffff087224 */ /* 0x000fc400078e0048 */
[----:B------:R-:W-:Y:S02]  /*4ab30*/  IMAD.MOV.U32 R10, RZ, RZ, R100 ;  /* 0x000000ffff0a7224 */ /* 0x000fe400078e0064 */
[----:B------:R-:W-:Y:S01]  /*4ab40*/  IMAD.MOV.U32 R11, RZ, RZ, R102 ;  /* 0x000000ffff0b7224 */ /* 0x000fe200078e0066 */
[----:B------:R-:W1:Y:S02]  /*4ab50*/  LDS.128 R12, [R208] ;  /* 0x00000000d00c7984 */ /* 0x000e640000000c00 */
[----:B------:R-:W-:Y:S06]  /*4ab60*/  BAR.SYNC.DEFER_BLOCKING 0x0 ;  /* 0x0000000000007b1d */ /* 0x000fec0000010000 */
[----:B-1----:R-:W-:Y:S04]  /*4ab70*/  STL.64 [R1+0x310], R12 ;  /* 0x0003100c01007387 */ /* 0x002fe80000100a00 */
[----:B------:R-:W-:Y:S04]  /*4ab80*/  STL.64 [R1+0x318], R14 ;  /* 0x0003180e01007387 */ /* 0x000fe80000100a00 */
[----:B--2---:R1:W-:Y:S01]  /*4ab90*/  STSM.16.M88.4 [R0], R4 ;  /* 0x0000000400007844 */ /* 0x0043e20000000200 */
[----:B------:R-:W-:Y:S01]  /*4aba0*/  BAR.SYNC.DEFER_BLOCKING 0x0 ;  /* 0x0000000000007b1d */ /* 0x000fe20000010000 */
[----:B-1----:R-:W-:Y:S01]  /*4abb0*/  MOV R4, R52 ;  /* 0x0000003400047202 */ /* 0x002fe20000000f00 */
[----:B------:R-:W-:Y:S01]  /*4abc0*/  IMAD.MOV.U32 R5, RZ, RZ, R54 ;  /* 0x000000ffff057224 */ /* 0x000fe200078e0036 */
[----:B------:R-:W-:Y:S01]  /*4abd0*/  MOV R7, R50 ;  /* 0x0000003200077202 */ /* 0x000fe20000000f00 */
[----:B------:R-:W-:-:S02]  /*4abe0*/  IMAD.MOV.U32 R6, RZ, RZ, R48 ;  /* 0x000000ffff067224 */ /* 0x000fc400078e0030 */
[----:B------:R-:W1:Y:S02]  /*4abf0*/  LDS.128 R12, [R208] ;  /* 0x00000000d00c7984 */ /* 0x000e640000000c00 */
[----:B------:R-:W-:Y:S06]  /*4ac00*/  BAR.SYNC.DEFER_BLOCKING 0x0 ;  /* 0x0000000000007b1d */ /* 0x000fec0000010000 */
[----:B------:R2:W-:Y:S04]  /*4ac10*/  STSM.16.M88.4 [R0], R8 ;  /* 0x0000000800007844 */ /* 0x0005e80000000200 */
[----:B-1----:R-:W-:Y:S04]  /*4ac20*/  STL.64 [R1+0x550], R12 ;  /* 0x0005500c01007387 */ /* 0x002fe80000100a00 */
[----:B------:R-:W-:Y:S01]  /*4ac30*/  STL.64 [R1+0x558], R14 ;  /* 0x0005580e01007387 */ /* 0x000fe20000100a00 */
[----:B--2---:R-:W-:Y:S01]  /*4ac40*/  IMAD.MOV.U32 R8, RZ, RZ, R76 ;  /* 0x000000ffff087224 */ /* 0x004fe200078e004c */
        /* <DEDUP_REMOVED lines=10> */
[----:B--2---:R-:W2:Y:S04]  /*4acf0*/  LDL.LU R4, [R1+0x54] ;  /* 0x0000540001047983 */ /* 0x004ea80000300800 */
[----:B------:R-:W1:Y:S01]  /*4ad00*/  LDS.128 R12, [R208] ;  /* 0x00000000d00c7984 */ /* 0x000e620000000c00 */
[----:B------:R-:W-:Y:S06]  /*4ad10*/  BAR.SYNC.DEFER_BLOCKING 0x0 ;  /* 0x0000000000007b1d */ /* 0x000fec0000010000 */
[----:B------:R1:W-:Y:S04]  /*4ad20*/  STSM.16.M88.4 [R0], R8 ;  /* 0x0000000800007844 */ /* 0x0003e80000000200 */
[----:B-1----:R-:W-:Y:S04]  /*4ad30*/  STL.64 [R1+0x610], R12 ;  /* 0x0006100c01007387 */ /* 0x002fe80000100a00 */
[----:B------:R-:W-:Y:S04]  /*4ad40*/  STL.64 [R1+0x618], R14 ;  /* 0x0006180e01007387 */ /* 0x000fe80000100a00 */
[----:B------:R-:W2:Y:S01]  /*4ad50*/  LDL.LU R5, [R1+0x5c] ;  /* 0x00005c0001057983 */ /* 0x000ea20000300800 */
[----:B------:R-:W-:Y:S01]  /*4ad60*/  IMAD.MOV.U32 R6, RZ, RZ, R45 ;  /* 0x000000ffff067224 */ /* 0x000fe200078e002d */
[----:B------:R-:W-:Y:S01]  /*4ad70*/  MOV R7, R47 ;  /* 0x0000002f00077202 */ /* 0x000fe20000000f00 */
[----:B------:R-:W-:Y:S01]  /*4ad80*/  IMAD.MOV.U32 R8, RZ, RZ, R73 ;  /* 0x000000ffff087224 */ /* 0x000fe200078e0049 */
[----:B------:R-:W-:Y:S01]  /*4ad90*/  BAR.SYNC.DEFER_BLOCKING 0x0 ;  /* 0x0000000000007b1d */ /* 0x000fe20000010000 */
[----:B------:R-:W-:Y:S01]  /*4ada0*/  IMAD.MOV.U32 R9, RZ, RZ, R75 ;  /* 0x000000ffff097224 */ /* 0x000fe200078e004b */
[----:B------:R-:W-:Y:S01]  /*4adb0*/  MOV R10, R101 ;  /* 0x00000065000a7202 */ /* 0x000fe20000000f00 */
[----:B------:R-:W-:-:S03]  /*4adc0*/  IMAD.MOV.U32 R11, RZ, RZ, R103 ;  /* 0x000000ffff0b7224 */ /* 0x000fc600078e0067 */
[----:B------:R-:W1:Y:S02]  /*4add0*/  LDS.128 R12, [R208] ;  /* 0x00000000d00c7984 */ /* 0x000e640000000c00 */
[----:B------:R-:W-:Y:S06]  /*4ade0*/  BAR.SYNC.DEFER_BLOCKING 0x0 ;  /* 0x0000000000007b1d */ /* 0x000fec0000010000 */
[----:B-1----:R-:W-:Y:S04]  /*4adf0*/  STL.64 [R1+0x540], R12 ;  /* 0x0005400c01007387 */ /* 0x002fe80000100a00 */
[----:B------:R-:W-:Y:S04]  /*4ae00*/  STL.64 [R1+0x548], R14 ;  /* 0x0005480e01007387 */ /* 0x000fe80000100a00 */
[----:B--2---:R1:W-:Y:S01]  /*4ae10*/  STSM.16.M88.4 [R0], R4 ;  /* 0x0000000400007844 */ /* 0x0043e20000000200 */
[----:B------:R-:W-:Y:S01]  /*4ae20*/  BAR.SYNC.DEFER_BLOCKING 0x0 ;  /* 0x0000000000007b1d */ /* 0x000fe20000010000 */
[----:B-1----:R-:W-:Y:S01]  /*4ae30*/  IMAD.MOV.U32 R4, RZ, RZ, R53 ;  /* 0x000000ffff047224 */ /* 0x002fe200078e0035 */
[----:B------:R-:W-:Y:S01]  /*4ae40*/  MOV R5, R55 ;  /* 0x0000003700057202 */ /* 0x000fe20000000f00 */
[----:B------:R-:W-:-:S02]  /*4ae50*/  IMAD.MOV.U32 R6, RZ, RZ, R49 ;  /* 0x000000ffff067224 */ /* 0x000fc400078e0031 */
[----:B------:R-:W-:Y:S01]  /*4ae60*/  IMAD.MOV.U32 R7, RZ, RZ, R51 ;  /* 0x000000ffff077224 */ /* 0x000fe200078e0033 */
[----:B------:R-:W1:Y:S02]  /*4ae70*/  LDS.128 R12, [R208] ;  /* 0x00000000d00c7984 */ /* 0x000e640000000c00 */
[----:B------:R-:W-:Y:S06]  /*4ae80*/  BAR.SYNC.DEFER_BLOCKING 0x0 ;  /* 0x0000000000007b1d */ /* 0x000fec0000010000 */
[----:B------:R2:W-:Y:S04]  /*4ae90*/  STSM.16.M88.4 [R0], R8 ;  /* 0x0000000800007844 */ /* 0x0005e80000000200 */
[----:B-1----:R-:W-:Y:S04]  /*4aea0*/  STL.64 [R1+0x4b0], R12 ;  /* 0x0004b00c01007387 */ /* 0x002fe80000100a00 */
[----:B------:R-:W-:Y:S01]  /*4aeb0*/  STL.64 [R1+0x4b8], R14 ;  /* 0x0004b80e01007387 */ /* 0x000fe20000100a00 */
[----:B--2---:R-:W-:Y:S01]  /*4aec0*/  MOV R8, R77 ;  /* 0x0000004d00087202 */ /* 0x004fe20000000f00 */
        /* <DEDUP_REMOVED lines=16> */
[----:B------:R-:W2:Y:S04]  /*4afd0*/  LDL.LU R5, [R1+0x68] ;  /* 0x0000680001057983 */ /* 0x000ea80000300800 */
[----:B------:R-:W2:Y:S04]  /*4afe0*/  LDL.LU R6, [R1+0x790] ;  /* 0x0007900001067983 */ /* 0x000ea80000300800 */
[----:B------:R-:W2:Y:S01]  /*4aff0*/  LDL.LU R7, [R1+0x798] ;  /* 0x0007980001077983 */ /* 0x000ea20000300800 */
[----:B------:R-:W-:Y:S06]  /*4b000*/  BAR.SYNC.DEFER_BLOCKING 0x0 ;  /* 0x0000000000007b1d */ /* 0x000fec0000010000 */
[----:B------:R-:W3:Y:S04]  /*4b010*/  LDL.LU R8, [R1+0x6d0] ;  /* 0x0006d00001087983 */ /* 0x000ee80000300800 */
[----:B------:R-:W1:Y:S01]  /*4b020*/  LDS.128 R12, [R208] ;  /* 0x00000000d00c7984 */ /* 0x000e620000000c00 */
[----:B------:R-:W-:Y:S06]  /*4b030*/  BAR.SYNC.DEFER_BLOCKING 0x0 ;  /* 0x0000000000007b1d */ /* 0x000fec0000010000 */
[----:B-1----:R-:W-:Y:S04]  /*4b040*/  STL.64 [R1+0x50], R12 ;  /* 0x0000500c01007387 */ /* 0x002fe80000100a00 */
[----:B------:R-:W-:Y:S04]  /*4b050*/  STL.64 [R1+0x58], R14 ;  /* 0x0000580e01007387 */ /* 0x000fe80000100a00 */
[----:B------:R-:W3:Y:S04]  /*4b060*/  LDL.LU R9, [R1+0x6d8] ;  /* 0x0006d80001097983 */ /* 0x000ee80000300800 */
[----:B------:R-:W3:Y:S04]  /*4b070*/  LDL.LU R10, [R1+0xf0] ;  /* 0x0000f000010a7983 */ /* 0x000ee80000300800 */
[----:B------:R-:W3:Y:S04]  /*4b080*/  LDL.LU R11, [R1+0xf8] ;  /* 0x0000f800010b7983 */ /* 0x000ee80000300800 */
[----:B--2---:R1:W-:Y:S01]  /*4b090*/  STSM.16.M88.4 [R0], R4 ;  /* 0x0000000400007844 */ /* 0x0043e20000000200 */
[----:B------:R-:W-:Y:S06]  /*4b0a0*/  BAR.SYNC.DEFER_BLOCKING 0x0 ;  /* 0x0000000000007b1d */ /* 0x000fec0000010000 */
[----:B-1----:R-:W2:Y:S04]  /*4b0b0*/  LDL.LU R4, [R1+0x580] ;  /* 0x0005800001047983 */ /* 0x002ea80000300800 */
[----:B------:R-:W1:Y:S01]  /*4b0c0*/  LDS.128 R12, [R208] ;  /* 0x00000000d00c7984 */ /* 0x000e620000000c00 */
[----:B------:R-:W-:Y:S06]  /*4b0d0*/  BAR.SYNC.DEFER_BLOCKING 0x0 ;  /* 0x0000000000007b1d */ /* 0x000fec0000010000 */
[----:B-1----:R-:W-:Y:S04]  /*4b0e0*/  STL.64 [R1+0x6b0], R12 ;  /* 0x0006b00c01007387 */ /* 0x002fe80000100a00 */
[----:B------:R-:W-:Y:S04]  /*4b0f0*/  STL.64 [R1+0x6b8], R14 ;  /* 0x0006b80e01007387 */ /* 0x000fe80000100a00 */
[----:B------:R-:W2:Y:S04]  /*4b100*/  LDL.LU R5, [R1+0x588] ;  /* 0x0005880001057983 */ /* 0x000ea80000300800 */
[----:B---3--:R1:W-:Y:S01]  /*4b110*/  STSM.16.M88.4 [R0], R8 ;  /* 0x0000000800007844 */ /* 0x0083e20000000200 */
[----:B------:R-:W-:Y:S06]  /*4b120*/  BAR.SYNC.DEFER_BLOCKING 0x0 ;  /* 0x0000000000007b1d */ /* 0x000fec0000010000 */
[----:B-1----:R-:W3:Y:S04]  /*4b130*/  LDL.LU R8, [R1+0x3b0] ;  /* 0x0003b00001087983 */ /* 0x002ee80000300800 */
[----:B------:R-:W1:Y:S04]  /*4b140*/  LDS.128 R12, [R208] ;  /* 0x00000000d00c7984 */ /* 0x000e680000000c00 */
[----:B-1----:R-:W-:Y:S04]  /*4b150*/  STL.64 [R1+0x7f0], R12 ;  /* 0x0007f00c01007387 */ /* 0x002fe80000100a00 */
[----:B------:R-:W-:Y:S04]  /*4b160*/  STL.64 [R1+0x7f8], R14 ;  /* 0x0007f80e01007387 */ /* 0x000fe80000100a00 */
[----:B------:R-:W3:Y:S04]  /*4b170*/  LDL.LU R9, [R1+0x3b8] ;  /* 0x0003b80001097983 */ /* 0x000ee80000300800 */
[----:B------:R-:W3:Y:S04]  /*4b180*/  LDL.LU R10, [R1+0x390] ;  /* 0x00039000010a7983 */ /* 0x000ee80000300800 */
[----:B------:R-:W3:Y:S01]  /*4b190*/  LDL.LU R11, [R1+0x398] ;  /* 0x00039800010b7983 */ /* 0x000ee20000300800 */
[----:B------:R-:W-:Y:S01]  /*4b1a0*/  BAR.SYNC.DEFER_BLOCKING 0x0 ;  /* 0x0000000000007b1d */ /* 0x000fe20000010000 */
[----:B------:R-:W-:-:S02]  /*4b1b0*/  IMAD.MOV.U32 R6, RZ, RZ, R240 ;  /* 0x000000ffff067224 */ /* 0x000fc400078e00f0 */
[----:B------:R-:W-:-:S05]  /*4b1c0*/  IMAD.MOV.U32 R7, RZ, RZ, R242 ;  /* 0x000000ffff077224 */ /* 0x000fca00078e00f2 */
        /* <DEDUP_REMOVED lines=8> */
[----:B------:R-:W2:Y:S04]  /*4b250*/  LDL.LU R6, [R1+0x794] ;  /* 0x0007940001067983 */ /* 0x000ea80000300800 */
[----:B------:R-:W2:Y:S04]  /*4b260*/  LDL.LU R7, [R1+0x79c] ;  /* 0x00079c0001077983 */ /* 0x000ea80000300800 */
[----:B---3--:R1:W-:Y:S01]  /*4b270*/  STSM.16.M88.4 [R0], R8 ;  /* 0x0000000800007844 */ /* 0x0083e20000000200 */
[----:B------:R-:W-:Y:S06]  /*4b280*/  BAR.SYNC.DEFER_BLOCKING 0x0 ;  /* 0x0000000000007b1d */ /* 0x000fec0000010000 */
[----:B-1----:R-:W3:Y:S04]  /*4b290*/  LDL.LU R8, [R1+0x6d4] ;  /* 0x0006d40001087983 */ /* 0x002ee80000300800 */
        /* <DEDUP_REMOVED lines=25> */
[----:B------:R-:W-:Y:S01]  /*4b430*/  MOV R6, R241 ;  /* 0x000000f100067202 */ /* 0x000fe20000000f00 */
        /* <DEDUP_REMOVED lines=38> */
[----:B------:R-:W3:Y:S01]  /*4b6a0*/  LDL.LU R9, [R1+0x3a8] ;  /* 0x0003a80001097983 */ /* 0x000ee20000300800 */
[----:B------:R-:W-:Y:S01]  /*4b6b0*/  IMAD.MOV.U32 R10, RZ, RZ, R248 ;  /* 0x000000ffff0a7224 */ /* 0x000fe200078e00f8 */
[----:B------:R-:W-:-:S02]  /*4b6c0*/  MOV R11, R250 ;  /* 0x000000fa000b7202 */ /* 0x000fc40000000f00 */
        /* <DEDUP_REMOVED lines=38> */
[----:B------:R-:W-:-:S02]  /*4b930*/  IMAD.MOV.U32 R10, RZ, RZ, R249 ;  /* 0x000000ffff0a7224 */ /* 0x000fc400078e00f9 */
[----:B------:R-:W-:Y:S01]  /*4b940*/  IMAD.MOV.U32 R11, RZ, RZ, R251 ;  /* 0x000000ffff0b7224 */ /* 0x000fe200078e00fb */
        /* <DEDUP_REMOVED lines=15> */
[----:B-1----:R-:W-:Y:S04]  /*4ba40*/  STL [R1+0x1600], R250 ;  /* 0x001600fa01007387 */ /* 0x002fe80000100800 */
[----:B------:R-:W-:Y:S04]  /*4ba50*/  STL [R1+0x15fc], R251 ;  /* 0x0015fcfb01007387 */ /* 0x000fe80000100800 */
        /* <DEDUP_REMOVED lines=88> */
[----:B-1----:R1:W-:Y:S04]  /*4bfe0*/  STL.64 [R1+0x470], R12 ;  /* 0x0004700c01007387 */ /* 0x0023e80000100a00 */
[----:B------:R-:W-:Y:S04]  /*4bff0*/  STL.64 [R1+0x478], R14 ;  /* 0x0004780e01007387 */ /* 0x000fe80000100a00 */
[----:B------:R-:W2:Y:S04]  /*4c000*/  LDL.LU R5, [R1+0x578] ;  /* 0x0005780001057983 */ /* 0x000ea80000300800 */
[----:B------:R-:W2:Y:S04]  /*4c010*/  LDL.LU R6, [R1+0x4e0] ;  /* 0x0004e00001067983 */ /* 0x000ea80000300800 */
[----:B------:R-:W2:Y:S04]  /*4c020*/  LDL.LU R7, [R1+0x4e8] ;  /* 0x0004e80001077983 */ /* 0x000ea80000300800 */
[----:B---3--:R-:W-:Y:S01]  /*4c030*/  STSM.16.M88.4 [R0], R8 ;  /* 0x0000000800007844 */ /* 0x008fe20000000200 */
[----:B------:R-:W-:Y:S06]  /*4c040*/  BAR.SYNC.DEFER_BLOCKING 0x0 ;  /* 0x0000000000007b1d */ /* 0x000fec0000010000 */
[----:B-1----:R-:W3:Y:S04]  /*4c050*/  LDL.LU R12, [R1+0x460] ;  /* 0x00046000010c7983 */ /* 0x002ee80000300800 */
[----:B------:R-:W1:Y:S01]  /*4c060*/  LDS.128 R8, [R208] ;  /* 0x00000000d0087984 */ /* 0x000e620000000c00 */
[----:B------:R-:W-:Y:S06]  /*4c070*/  BAR.SYNC.DEFER_BLOCKING 0x0 ;  /* 0x0000000000007b1d */ /* 0x000fec0000010000 */
[----:B-1----:R1:W-:Y:S04]  /*4c080*/  STL.64 [R1+0x770], R8 ;  /* 0x0007700801007387 */ /* 0x0023e80000100a00 */
[----:B------:R-:W-:Y:S04]  /*4c090*/  STL.64 [R1+0x778], R10 ;  /* 0x0007780a01007387 */ /* 0x000fe80000100a00 */
[----:B------:R-:W3:Y:S04]  /*4c0a0*/  LDL.LU R13, [R1+0x468] ;  /* 0x00046800010d7983 */ /* 0x000ee80000300800 */
[----:B------:R-:W3:Y:S04]  /*4c0b0*/  LDL.LU R14, [R1+0x370] ;  /* 0x00037000010e7983 */ /* 0x000ee80000300800 */
[----:B------:R-:W3:Y:S04]  /*4c0c0*/  LDL.LU R15, [R1+0x378] ;  /* 0x00037800010f7983 */ /* 0x000ee80000300800 */
[----:B-1----:R-:W4:Y:S04]  /*4c0d0*/  LDL.LU R8, [R1+0x34] ;  /* 0x0000340001087983 */ /* 0x002f280000300800 */
[----:B--2---:R-:W-:Y:S01]  /*4c0e0*/  STSM.16.M88.4 [R0], R4 ;  /* 0x0000000400007844 */ /* 0x004fe20000000200 */
[----:B------:R-:W-:Y:S06]  /*4c0f0*/  BAR.SYNC.DEFER_BLOCKING 0x0 ;  /* 0x0000000000007b1d */ /* 0x000fec0000010000 */
[----:B------:R-:W1:Y:S02]  /*4c100*/  LDS.128 R4, [R208] ;  /* 0x00000000d0047984 */ /* 0x000e640000000c00 */
[----:B------:R-:W-:Y:S06]  /*4c110*/  BAR.SYNC.DEFER_BLOCKING 0x0 ;  /* 0x0000000000007b1d */ /* 0x000fec0000010000 */
[----:B-1----:R1:W-:Y:S04]  /*4c120*/  STL.64 [R1+0x690], R4 ;  /* 0x0006900401007387 */ /* 0x0023e80000100a00 */
[----:B------:R-:W-:Y:S04]  /*4c130*/  STL.64 [R1+0x698], R6 ;  /* 0x0006980601007387 */ /* 0x000fe80000100a00 */
[----:B------:R-:W4:Y:S04]  /*4c140*/  LDL.LU R9, [R1+0x3c] ;  /* 0x00003c0001097983 */ /* 0x000f280000300800 */
[----:B------:R-:W4:Y:S04]  /*4c150*/  LDL.LU R10, [R1+0x764] ;  /* 0x00076400010a7983 */ /* 0x000f280000300800 */
[----:B------:R-:W4:Y:S04]  /*4c160*/  LDL.LU R11, [R1+0x76c] ;  /* 0x00076c00010b7983 */ /* 0x000f280000300800 */
[----:B---3--:R-:W-:Y:S01]  /*4c170*/  STSM.16.M88.4 [R0], R12 ;  /* 0x0000000c00007844 */ /* 0x008fe20000000200 */
        /* <DEDUP_REMOVED lines=9> */
[----:B----4-:R1:W-:Y:S01]  /*4c210*/  STSM.16.M88.4 [R0], R8 ;  /* 0x0000000800007844 */ /* 0x0103e20000000200 */
[----:B------:R-:W-:Y:S06]  /*4c220*/  BAR.SYNC.DEFER_BLOCKING 0x0 ;  /* 0x0000000000007b1d */ /* 0x000fec0000010000 */
[----:B-1----:R-:W3:Y:S04]  /*4c230*/  LDL.LU R8, [R1+0x574] ;  /* 0x0005740001087983 */ /* 0x002ee80000300800 */
[----:B------:R-:W1:Y:S01]  /*4c240*/  LDS.128 R12, [R208] ;  /* 0x00000000d00c7984 */ /* 0x000e620000000c00 */
[----:B------:R-:W-:Y:S01]  /*4c250*/  BAR.SYNC.DEFER_BLOCKING 0x0 ;  /* 0x0000000000007b1d */ /* 0x000fe20000010000 */
[----:B-1----:R-:W-:-:S05]  /*4c260*/  MOV R243, R15 ;  /* 0x0000000f00f37202 */ /* 0x002fca0000000f00 */
[----:B------:R-:W-:Y:S04]  /*4c270*/  STL.64 [R1+0x1f0], R12 ;  /* 0x0001f00c01007387 */ /* 0x000fe80000100a00 */
[----:B------:R-:W-:Y:S04]  /*4c280*/  STL [R1+0x1f8], R14 ;  /* 0x0001f80e01007387 */ /* 0x000fe80000100800 */
        /* <DEDUP_REMOVED lines=8> */
[----:B------:R-:W-:Y:S01]  /*4c310*/  BAR.SYNC.DEFER_BLOCKING 0x0 ;  /* 0x0000000000007b1d */ /* 0x000fe20000010000 */
[----:B-1----:R-:W-:-:S05]  /*4c320*/  IMAD.MOV.U32 R242, RZ, RZ, R15 ;  /* 0x000000fffff27224 */ /* 0x002fca00078e000f */
[----:B------:R-:W-:Y:S04]  /*4c330*/  STL.64 [R1+0xa0], R12 ;  /* 0x0000a00c01007387 */ /* 0x000fe80000100a00 */
[----:B------:R-:W-:Y:S04]  /*4c340*/  STL [R1+0xa8], R14 ;  /* 0x0000a80e01007387 */ /* 0x000fe80000100800 */
[----:B------:R-:W-:Y:S04]  /*4c350*/  STL [R1+0x15f8], R242 ;  /* 0x0015f8f201007387 */ /* 0x000fe80000100800 */
        /* <DEDUP_REMOVED lines=9> */
[----:B------:R-:W3:Y:S04]  /*4c3f0*/  LDL.LU R9, [R1+0x28] ;  /* 0x0000280001097983 */ /* 0x000ee80000300800 */
[----:B------:R-:W3:Y:S04]  /*4c400*/  LDL.LU R10, [R1+0x740] ;  /* 0x00074000010a7983 */ /* 0x000ee80000300800 */
[----:B------:R-:W3:Y:S04]  /*4c410*/  LDL.LU R11, [R1+0x748] ;  /* 0x00074800010b7983 */ /* 0x000ee80000300800 */
[----:B--2---:R1:W-:Y:S01]  /*4c420*/  STSM.16.M88.4 [R0], R4 ;  /* 0x0000000400007844 */ /* 0x0043e20000000200 */
[----:B------:R-:W-:Y:S06]  /*4c430*/  BAR.SYNC.DEFER_BLOCKING 0x0 ;  /* 0x0000000000007b1d */ /* 0x000fec0000010000 */
[----:B-1----:R-:W2:Y:S04]  /*4c440*/  LDL.LU R4, [R1+0x650] ;  /* 0x0006500001047983 */ /* 0x002ea80000300800 */
[----:B------:R-:W2:Y:S04]  /*4c450*/  LDL.LU R5, [R1+0x658] ;  /* 0x0006580001057983 */ /* 0x000ea80000300800 */
[----:B------:R-:W2:Y:S04]  /*4c460*/  LDL.LU R6, [R1+0x90] ;  /* 0x0000900001067983 */ /* 0x000ea80000300800 */
[----:B------:R-:W2:Y:S04]  /*4c470*/  LDL.LU R7, [R1+0x98] ;  /* 0x0000980001077983 */ /* 0x000ea80000300800 */
[----:B------:R-:W-:Y:S01]  /*4c480*/  LDS.128 R212, [R208] ;  /* 0x00000000d0d47984 */ /* 0x000fe20000000c00 */
[----:B------:R-:W-:Y:S06]  /*4c490*/  BAR.SYNC.DEFER_BLOCKING 0x0 ;  /* 0x0000000000007b1d */ /* 0x000fec0000010000 */
[----:B------:R-:W4:Y:S04]  /*4c4a0*/  LDL.LU R16, [R1+0x560] ;  /* 0x0005600001107983 */ /* 0x000f280000300800 */
[----:B------:R-:W4:Y:S04]  /*4c4b0*/  LDL.LU R17, [R1+0x568] ;  /* 0x0005680001117983 */ /* 0x000f280000300800 */
[----:B------:R-:W4:Y:S04]  /*4c4c0*/  LDL.LU R18, [R1+0x1d0] ;  /* 0x0001d00001127983 */ /* 0x000f280000300800 */
[----:B------:R-:W4:Y:S01]  /*4c4d0*/  LDL.LU R19, [R1+0x1d8] ;  /* 0x0001d80001137983 */ /* 0x000f220000300800 */
[----:B------:R-:W-:Y:S01]  /*4c4e0*/  IMAD.MOV.U32 R242, RZ, RZ, R13 ;  /* 0x000000fffff27224 */ /* 0x000fe200078e000d */
[----:B------:R-:W-:Y:S01]  /*4c4f0*/  MOV R243, R14 ;  /* 0x0000000e00f37202 */ /* 0x000fe20000000f00 */
[----:B------:R-:W-:Y:S01]  /*4c500*/  IMAD.MOV.U32 R241, RZ, RZ, R15 ;  /* 0x000000fffff17224 */ /* 0x000fe200078e000f */
[----:B---3--:R-:W-:Y:S01]  /*4c510*/  STSM.16.M88.4 [R0], R8 ;  /* 0x0000000800007844 */ /* 0x008fe20000000200 */
[----:B------:R-:W-:Y:S06]  /*4c520*/  BAR.SYNC.DEFER_BLOCKING 0x0 ;  /* 0x0000000000007b1d */ /* 0x000fec0000010000 */
[----:B------:R-:W-:Y:S02]  /*4c530*/  LDS.128 R12, [R208] ;  /* 0x00000000d00c7984 */ /* 0x000fe40000000c00 */
[----:B------:R-:W-:Y:S06]  /*4c540*/  BAR.SYNC.DEFER_BLOCKING 0x0 ;  /* 0x0000000000007b1d */ /* 0x000fec0000010000 */
[----:B--2---:R1:W-:Y:S02]  /*4c550*/  STSM.16.M88.4 [R0], R4 ;  /* 0x0000000400007844 */ /* 0x0043e40000000200 */
[----:B------:R-:W-:Y:S06]  /*4c560*/  BAR.SYNC.DEFER_BLOCKING 0x0 ;  /* 0x0000000000007b1d */ /* 0x000fec0000010000 */
[----:B-1----:R-:W2:Y:S04]  /*4c570*/  LDL.LU R4, [R1+0x3c0] ;  /* 0x0003c00001047983 */ /* 0x002ea80000300800 */
        /* <DEDUP_REMOVED lines=15> */
[----:B------:R-:W-:Y:S01]  /*4c670*/  LDS.128 R8, [R208] ;  /* 0x00000000d0087984 */ /* 0x000fe20000000c00 */
[----:B------:R-:W-:Y:S06]  /*4c680*/  BAR.SYNC.DEFER_BLOCKING 0x0 ;  /* 0x0000000000007b1d */ /* 0x000fec0000010000 */
[----:B------:R-:W3:Y:S04]  /*4c690*/  LDL.LU R32, [R1+0x3c4] ;  /* 0x0003c40001207983 */ /* 0x000ee80000300800 */
[----:B------:R-:W3:Y:S04]  /*4c6a0*/  LDL.LU R33, [R1+0x3cc] ;  /* 0x0003cc0001217983 */ /* 0x000ee80000300800 */
[----:B------:R-:W3:Y:S04]  /*4c6b0*/  LDL.LU R34, [R1+0x334] ;  /* 0x0003340001227983 */ /* 0x000ee80000300800 */
[----:B------:R-:W3:Y:S04]  /*4c6c0*/  LDL.LU R35, [R1+0x33c] ;  /* 0x00033c0001237983 */ /* 0x000ee80000300800 */
[----:B----4-:R-:W-:Y:S01]  /*4c6d0*/  STSM.16.M88.4 [R0], R16 ;  /* 0x0000001000007844 */ /* 0x010fe20000000200 */
[----:B------:R-:W-:Y:S06]  /*4c6e0*/  BAR.SYNC.DEFER_BLOCKING 0x0 ;  /* 0x0000000000007b1d */ /* 0x000fec0000010000 */
[----:B------:R-:W4:Y:S04]  /*4c6f0*/  LDL.LU R36, [R1+0x10] ;  /* 0x0000100001247983 */ /* 0x000f280000300800 */
[----:B------:R-:W4:Y:S04]  /*4c700*/  LDL.LU R37, [R1+0x18] ;  /* 0x0000180001257983 */ /* 0x000f280000300800 */
[----:B------:R-:W4:Y:S04]  /*4c710*/  LDL.LU R38, [R1+0x730] ;  /* 0x0007300001267983 */ /* 0x000f280000300800 */
[----:B------:R-:W4:Y:S04]  /*4c720*/  LDL.LU R39, [R1+0x738] ;  /* 0x0007380001277983 */ /* 0x000f280000300800 */
[----:B------:R-:W-:Y:S01]  /*4c730*/  LDS.128 R16, [R208] ;  /* 0x00000000d0107984 */ /* 0x000fe20000000c00 */
[----:B------:R-:W-:Y:S06]  /*4c740*/  BAR.SYNC.DEFER_BLOCKING 0x0 ;  /* 0x0000000000007b1d */ /* 0x000fec0000010000 */
[----:B--2---:R-:W-:Y:S02]  /*4c750*/  STSM.16.M88.4 [R0], R4 ;  /* 0x0000000400007844 */ /* 0x004fe40000000200 */
[----:B------:R-:W-:Y:S06]  /*4c760*/  BAR.SYNC.DEFER_BLOCKING 0x0 ;  /* 0x0000000000007b1d */ /* 0x000fec0000010000 */
[----:B------:R-:W-:Y:S02]  /*4c770*/  LDS.128 R4, [R208] ;  /* 0x00000000d0047984 */ /* 0x000fe40000000c00 */
[----:B------:R-:W-:Y:S06]  /*4c780*/  BAR.SYNC.DEFER_BLOCKING 0x0 ;  /* 0x0000000000007b1d */ /* 0x000fec0000010000 */
[----:B---3--:R-:W-:Y:S02]  /*4c790*/  STSM.16.M88.4 [R0], R20 ;  /* 0x0000001400007844 */ /* 0x008fe40000000200 */
[----:B------:R-:W-:Y:S06]  /*4c7a0*/  BAR.SYNC.DEFER_BLOCKING 0x0 ;  /* 0x0000000000007b1d */ /* 0x000fec0000010000 */
[----:B------:R-:W-:Y:S02]  /*4c7b0*/  LDS.128 R20, [R208] ;  /* 0x00000000d0147984 */ /* 0x000fe40000000c00 */
[----:B------:R-:W-:Y:S06]  /*4c7c0*/  BAR.SYNC.DEFER_BLOCKING 0x0 ;  /* 0x0000000000007b1d */ /* 0x000fec0000010000 */
[----:B------:R-:W-:Y:S02]  /*4c7d0*/  STSM.16.M88.4 [R0], R24 ;  /* 0x0000001800007844 */ /* 0x000fe40000000200 */
[----:B------:R-:W-:Y:S06]  /*4c7e0*/  BAR.SYNC.DEFER_BLOCKING 0x0 ;  /* 0x0000000000007b1d */ /* 0x000fec0000010000 */
[----:B------:R-:W-:Y:S02]  /*4c7f0*/  LDS.128 R24, [R208] ;  /* 0x00000000d0187984 */ /* 0x000fe40000000c00 */
[----:B------:R-:W-:Y:S06]  /*4c800*/  BAR.SYNC.DEFER_BLOCKING 0x0 ;  /* 0x0000000000007b1d */ /* 0x000fec0000010000 */
[----:B------:R1:W-:Y:S02]  /*4c810*/  STSM.16.M88.4 [R0], R28 ;  /* 0x0000001c00007844 */ /* 0x0003e40000000200 */
[----:B------:R-:W-:Y:S06]  /*4c820*/  BAR.SYNC.DEFER_BLOCKING 0x0 ;  /* 0x0000000000007b1d */ /* 0x000fec0000010000 */
[----:B-1----:R-:W2:Y:S04]  /*4c830*/  LDL.LU R28, [R1+0x640] ;  /* 0x00064000011c7983 */ /* 0x002ea80000300800 */
[----:B------:R-:W2:Y:S04]  /*4c840*/  LDL.LU R29, [R1+0x648] ;  /* 0x00064800011d7983 */ /* 0x000ea80000300800 */
[----:B------:R-:W2:Y:S04]  /*4c850*/  LDL.LU R30, [R1+0x80] ;  /* 0x00008000011e7983 */ /* 0x000ea80000300800 */
[----:B------:R-:W2:Y:S04]  /*4c860*/  LDL.LU R31, [R1+0x88] ;  /* 0x00008800011f7983 */ /* 0x000ea80000300800 */
[----:B------:R-:W-:Y:S01]  /*4c870*/  LDS.128 R44, [R208] ;  /* 0x00000000d02c7984 */ /* 0x000fe20000000c00 */
[----:B------:R-:W-:Y:S06]  /*4c880*/  BAR.SYNC.DEFER_BLOCKING 0x0 ;  /* 0x0000000000007b1d */ /* 0x000fec0000010000 */
[----:B------:R-:W3:Y:S04]  /*4c890*/  LDL.LU R48, [R1+0x530] ;  /* 0x0005300001307983 */ /* 0x000ee80000300800 */
[----:B------:R-:W3:Y:S04]  /*4c8a0*/  LDL.LU R49, [R1+0x538] ;  /* 0x0005380001317983 */ /* 0x000ee80000300800 */
[----:B------:R-:W3:Y:S04]  /*4c8b0*/  LDL.LU R50, [R1+0x1c0] ;  /* 0x0001c00001327983 */ /* 0x000ee80000300800 */
[----:B------:R-:W3:Y:S04]  /*4c8c0*/  LDL.LU R51, [R1+0x1c8] ;  /* 0x0001c80001337983 */ /* 0x000ee80000300800 */
[----:B------:R-:W-:Y:S01]  /*4c8d0*/  STSM.16.M88.4 [R0], R32 ;  /* 0x0000002000007844 */ /* 0x000fe20000000200 */
[----:B------:R-:W-:Y:S06]  /*4c8e0*/  BAR.SYNC.DEFER_BLOCKING 0x0 ;  /* 0x0000000000007b1d */ /* 0x000fec0000010000 */
[----:B------:R-:W-:Y:S02]  /*4c8f0*/  LDS.128 R40, [R208] ;  /* 0x00000000d0287984 */ /* 0x000fe40000000c00 */
[----:B------:R-:W-:Y:S06]  /*4c900*/  BAR.SYNC.DEFER_BLOCKING 0x0 ;  /* 0x0000000000007b1d */ /* 0x000fec0000010000 */
[----:B----4-:R-:W-:Y:S02]  /*4c910*/  STSM.16.M88.4 [R0], R36 ;  /* 0x0000002400007844 */ /* 0x010fe40000000200 */
        /* <DEDUP_REMOVED lines=21> */
[----:B------:R-:W-:Y:S01]  /*4ca70*/  LDS.128 R32, [R208] ;  /* 0x00000000d0207984 */ /* 0x000fe20000000c00 */
[----:B------:R-:W-:Y:S06]  /*4ca80*/  BAR.SYNC.DEFER_BLOCKING 0x0 ;  /* 0x0000000000007b1d */ /* 0x000fec0000010000 */
[----:B------:R-:W4:Y:S04]  /*4ca90*/  LDL.LU R64, [R1+0x3d4] ;  /* 0x0003d40001407983 */ /* 0x000f280000300800 */
[----:B------:R-:W4:Y:S04]  /*4caa0*/  LDL.LU R65, [R1+0x3dc] ;  /* 0x0003dc0001417983 */ /* 0x000f280000300800 */
[----:B------:R-:W4:Y:S04]  /*4cab0*/  LDL.LU R66, [R1+0x324] ;  /* 0x0003240001427983 */ /* 0x000f280000300800 */
[----:B------:R-:W4:Y:S04]  /*4cac0*/  LDL.LU R67, [R1+0x32c] ;  /* 0x00032c0001437983 */ /* 0x000f280000300800 */
[----:B---3--:R-:W-:Y:S01]  /*4cad0*/  STSM.16.M88.4 [R0], R48 ;  /* 0x0000003000007844 */ /* 0x008fe20000000200 */
[----:B------:R-:W-:Y:S06]  /*4cae0*/  BAR.SYNC.DEFER_BLOCKING 0x0 ;  /* 0x0000000000007b1d */ /* 0x000fec0000010000 */
[----:B------:R-:W3:Y:S04]  /*4caf0*/  LDL.LU R68, [R1] ;  /* 0x0000000001447983 */ /* 0x000ee80000300800 */
[----:B------:R-:W3:Y:S04]  /*4cb00*/  LDL.LU R69, [R1+0x8] ;  /* 0x0000080001457983 */ /* 0x000ee80000300800 */
[----:B------:R-:W3:Y:S04]  /*4cb10*/  LDL.LU R70, [R1+0x720] ;  /* 0x0007200001467983 */ /* 0x000ee80000300800 */
[----:B------:R-:W3:Y:S04]  /*4cb20*/  LDL.LU R71, [R1+0x728] ;  /* 0x0007280001477983 */ /* 0x000ee80000300800 */
[----:B------:R-:W-:Y:S01]  /*4cb30*/  LDS.128 R48, [R208] ;  /* 0x00000000d0307984 */ /* 0x000fe20000000c00 */
[----:B------:R-:W-:Y:S06]  /*4cb40*/  BAR.SYNC.DEFER_BLOCKING 0x0 ;  /* 0x0000000000007b1d */ /* 0x000fec0000010000 */
[----:B--2---:R-:W-:Y:S02]  /*4cb50*/  STSM.16.M88.4 [R0], R28 ;  /* 0x0000001c00007844 */ /* 0x004fe40000000200 */
[----:B------:R-:W-:Y:S06]  /*4cb60*/  BAR.SYNC.DEFER_BLOCKING 0x0 ;  /* 0x0000000000007b1d */ /* 0x000fec0000010000 */
[----:B------:R-:W-:Y:S02]  /*4cb70*/  LDS.128 R28, [R208] ;  /* 0x00000000d01c7984 */ /* 0x000fe40000000c00 */
[----:B------:R-:W-:Y:S06]  /*4cb80*/  BAR.SYNC.DEFER_BLOCKING 0x0 ;  /* 0x0000000000007b1d */ /* 0x000fec0000010000 */
[----:B----4-:R-:W-:Y:S02]  /*4cb90*/  STSM.16.M88.4 [R0], R52 ;  /* 0x0000003400007844 */ /* 0x010fe40000000200 */
        /* <DEDUP_REMOVED lines=17> */
[----:B------:R-:W-:Y:S01]  /*4ccb0*/  STSM.16.M88.4 [R0], R64 ;  /* 0x0000004000007844 */ /* 0x000fe20000000200 */
[----:B------:R-:W-:Y:S06]  /*4ccc0*/  BAR.SYNC.DEFER_BLOCKING 0x0 ;  /* 0x0000000000007b1d */ /* 0x000fec0000010000 */
[----:B------:R-:W-:Y:S02]  /*4ccd0*/  LDS.128 R72, [R208] ;  /* 0x00000000d0487984 */ /* 0x000fe40000000c00 */
[----:B------:R-:W-:Y:S06]  /*4cce0*/  BAR.SYNC.DEFER_BLOCKING 0x0 ;  /* 0x0000000000007b1d */ /* 0x000fec0000010000 */
[----:B---3--:R-:W-:Y:S02]  /*4ccf0*/  STSM.16.M88.4 [R0], R68 ;  /* 0x0000004400007844 */ /* 0x008fe40000000200 */
        /* <DEDUP_REMOVED lines=20> */
[----:B------:R-:W-:Y:S01]  /*4ce40*/  IMAD.MOV.U32 R80, RZ, RZ, R220 ;  /* 0x000000ffff507224 */ /* 0x000fe200078e00dc */
[----:B------:R-:W-:Y:S01]  /*4ce50*/  MOV R81, R222 ;  /* 0x000000de00517202 */ /* 0x000fe20000000f00 */
[----:B------:R-:W-:Y:S06]  /*4ce60*/  BAR.SYNC.DEFER_BLOCKING 0x0 ;  /* 0x0000000000007b1d */ /* 0x000fec0000010000 */
[----:B------:R-:W3:Y:S04]  /*4ce70*/  LDL.LU R96, [R1+0x404] ;  /* 0x0004040001607983 */ /* 0x000ee80000300800 */
[----:B------:R-:W3:Y:S04]  /*4ce80*/  LDL.LU R97, [R1+0x40c] ;  /* 0x00040c0001617983 */ /* 0x000ee80000300800 */
[----:B------:R-:W3:Y:S04]  /*4ce90*/  LDL.LU R98, [R1+0x2f4] ;  /* 0x0002f40001627983 */ /* 0x000ee80000300800 */
[----:B------:R-:W3:Y:S04]  /*4cea0*/  LDL.LU R99, [R1+0x2fc] ;  /* 0x0002fc0001637983 */ /* 0x000ee80000300800 */
[----:B----4-:R-:W-:Y:S01]  /*4ceb0*/  STSM.16.M88.4 [R0], R80 ;  /* 0x0000005000007844 */ /* 0x010fe20000000200 */
[----:B------:R-:W-:Y:S06]  /*4cec0*/  BAR.SYNC.DEFER_BLOCKING 0x0 ;  /* 0x0000000000007b1d */ /* 0x000fec0000010000 */
[----:B------:R-:W-:Y:S02]  /*4ced0*/  LDS.128 R80, [R208] ;  /* 0x00000000d0507984 */ /* 0x000fe40000000c00 */
[----:B------:R-:W-:Y:S01]  /*4cee0*/  BAR.SYNC.DEFER_BLOCKING 0x0 ;  /* 0x0000000000007b1d */ /* 0x000fe20000010000 */
[----:B------:R-:W-:-:S02]  /*4cef0*/  IMAD.MOV.U32 R92, RZ, RZ, R221 ;  /* 0x000000ffff5c7224 */ /* 0x000fc400078e00dd */
[----:B------:R-:W-:-:S03]  /*4cf00*/  IMAD.MOV.U32 R93, RZ, RZ, R223 ;  /* 0x000000ffff5d7224 */ /* 0x000fc600078e00df */
        /* <DEDUP_REMOVED lines=20> */
[----:B------:R-:W-:Y:S02]  /*4d050*/  STSM.16.M88.4 [R0], R96 ;  /* 0x0000006000007844 */ /* 0x000fe40000000200 */
        /* <DEDUP_REMOVED lines=27> */
[----:B----4-:R1:W-:Y:S02]  /*4d210*/  STSM.16.M88.4 [R0], R112 ;  /* 0x0000007000007844 */ /* 0x0103e40000000200 */
        /* <DEDUP_REMOVED lines=33> */
[----:B------:R-:W-:Y:S01]  /*4d430*/  LDS.128 R140, [R208] ;  /* 0x00000000d08c7984 */ /* 0x000fe20000000c00 */
[----:B------:R-:W-:Y:S06]  /*4d440*/  BAR.SYNC.DEFER_BLOCKING 0x0 ;  /* 0x0000000000007b1d */ /* 0x000fec0000010000 */
[----:B--2---:R1:W-:Y:S02]  /*4d450*/  STSM.16.M88.4 [R0], R124 ;  /* 0x0000007c00007844 */ /* 0x0043e40000000200 */
[----:B------:R-:W-:Y:S06]  /*4d460*/  BAR.SYNC.DEFER_BLOCKING 0x0 ;  /* 0x0000000000007b1d */ /* 0x000fec0000010000 */
[----:B-1----:R-:W2:Y:S04]  /*4d470*/  LDL.LU R124, [R1+0x600] ;  /* 0x00060000017c7983 */ /* 0x002ea80000300800 */
[----:B------:R-:W2:Y:S04]  /*4d480*/  LDL.LU R125, [R1+0x608] ;  /* 0x00060800017d7983 */ /* 0x000ea80000300800 */
[----:B------:R-:W2:Y:S04]  /*4d490*/  LDL.LU R126, [R1+0x5b0] ;  /* 0x0005b000017e7983 */ /* 0x000ea80000300800 */
[----:B------:R-:W2:Y:S04]  /*4d4a0*/  LDL.LU R127, [R1+0x5b8] ;  /* 0x0005b800017f7983 */ /* 0x000ea80000300800 */
[----:B------:R-:W-:Y:S01]  /*4d4b0*/  LDS.128 R136, [R208] ;  /* 0x00000000d0887984 */ /* 0x000fe20000000c00 */
        /* <DEDUP_REMOVED lines=9> */
[----:B------:R-:W3:Y:S04]  /*4d550*/  LDL.LU R144, [R1+0x430] ;  /* 0x0004300001907983 */ /* 0x000ee80000300800 */
[----:B------:R-:W3:Y:S04]  /*4d560*/  LDL.LU R145, [R1+0x438] ;  /* 0x0004380001917983 */ /* 0x000ee80000300800 */
[----:B------:R-:W3:Y:S04]  /*4d570*/  LDL.LU R146, [R1+0x2b0] ;  /* 0x0002b00001927983 */ /* 0x000ee80000300800 */
[----:B------:R-:W3:Y:S04]  /*4d580*/  LDL.LU R147, [R1+0x2b8] ;  /* 0x0002b80001937983 */ /* 0x000ee80000300800 */
[----:B------:R-:W-:Y:S01]  /*4d590*/  LDS.128 R132, [R208] ;  /* 0x00000000d0847984 */ /* 0x000fe20000000c00 */
[----:B------:R-:W-:Y:S01]  /*4d5a0*/  MOV R124, R228 ;  /* 0x000000e4007c7202 */ /* 0x000fe20000000f00 */
[----:B------:R-:W-:Y:S01]  /*4d5b0*/  IMAD.MOV.U32 R125, RZ, RZ, R230 ;  /* 0x000000ffff7d7224 */ /* 0x000fe200078e00e6 */
[----:B------:R-:W1:Y:S08]  /*4d5c0*/  LDC R228, c[0x0][0x3b4] ;  /* 0x0000ed00ffe47b82 */ /* 0x000e700000000800 */
[----:B------:R-:W-:Y:S06]  /*4d5d0*/  BAR.SYNC.DEFER_BLOCKING 0x0 ;  /* 0x0000000000007b1d */ /* 0x000fec0000010000 */
[----:B--2---:R-:W-:Y:S02]  /*4d5e0*/  STSM.16.M88.4 [R0], R124 ;  /* 0x0000007c00007844 */ /* 0x004fe40000000200 */
[----:B------:R-:W-:Y:S06]  /*4d5f0*/  BAR.SYNC.DEFER_BLOCKING 0x0 ;  /* 0x0000000000007b1d */ /* 0x000fec0000010000 */
[----:B------:R-:W-:Y:S02]  /*4d600*/  LDS.128 R124, [R208] ;  /* 0x00000000d07c7984 */ /* 0x000fe40000000c00 */
[----:B------:R-:W-:Y:S06]  /*4d610*/  BAR.SYNC.DEFER_BLOCKING 0x0 ;  /* 0x0000000000007b1d */ /* 0x000fec0000010000 */
[----:B---3--:R2:W-:Y:S02]  /*4d620*/  STSM.16.M88.4 [R0], R144 ;  /* 0x0000009000007844 */ /* 0x0085e40000000200 */
[----:B------:R-:W-:Y:S06]  /*4d630*/  BAR.SYNC.DEFER_BLOCKING 0x0 ;  /* 0x0000000000007b1d */ /* 0x000fec0000010000 */
[----:B--2---:R-:W2:Y:S04]  /*4d640*/  LDL.LU R144, [R1+0x7c4] ;  /* 0x0007c40001907983 */ /* 0x004ea80000300800 */
        /* <DEDUP_REMOVED lines=33> */
[----:B--2---:R-:W2:Y:S04]  /*4d860*/  LDL.LU R156, [R1+0x5f0] ;  /* 0x0005f000019c7983 */ /* 0x004ea80000300800 */
        /* <DEDUP_REMOVED lines=53> */
[----:B--2---:R-:W-:Y:S01]  /*4dbc0*/  STSM.16.M88.4 [R0], R176 ;  /* 0x000000b000007844 */ /* 0x004fe20000000200 */
[----:B------:R-:W-:Y:S06]  /*4dbd0*/  BAR.SYNC.DEFER_BLOCKING 0x0 ;  /* 0x0000000000007b1d */ /* 0x000fec0000010000 */
[----:B------:R-:W-:Y:S02]  /*4dbe0*/  LDS.128 R176, [R208] ;  /* 0x00000000d0b07984 */ /* 0x000fe40000000c00 */
[----:B------:R-:W-:Y:S06]  /*4dbf0*/  BAR.SYNC.DEFER_BLOCKING 0x0 ;  /* 0x0000000000007b1d */ /* 0x000fec0000010000 */
[----:B---3--:R-:W-:Y:S02]  /*4dc00*/  STSM.16.M88.4 [R0], R184 ;  /* 0x000000b800007844 */ /* 0x008fe40000000200 */
        /* <DEDUP_REMOVED lines=11> */
[----:B------:R-:W-:Y:S02]  /*4dcc0*/  STSM.16.M88.4 [R0], R196 ;  /* 0x000000c400007844 */ /* 0x000fe40000000200 */
[----:B------:R-:W-:Y:S06]  /*4dcd0*/  BAR.SYNC.DEFER_BLOCKING 0x0 ;  /* 0x0000000000007b1d */ /* 0x000fec0000010000 */
[----:B------:R-:W2:Y:S02]  /*4dce0*/  LDS.128 R196, [R208] ;  /* 0x00000000d0c47984 */ /* 0x000ea40000000c00 */
[----:B------:R-:W-:Y:S06]  /*4dcf0*/  BAR.SYNC.DEFER_BLOCKING 0x0 ;  /* 0x0000000000007b1d */ /* 0x000fec0000010000 */
[----:B--2---:R2:W-:Y:S04]  /*4dd00*/  STL [R1+0x15f0], R199 ;  /* 0x0015f0c701007387 */ /* 0x0045e80000100800 */
[----:B--2---:R-:W2:Y:S04]  /*4dd10*/  LDL.LU R199, [R1+0x810] ;  /* 0x0008100001c77983 */ /* 0x004ea80000300800 */
[----:B------:R-:W3:Y:S04]  /*4dd20*/  LDL.LU R204, [R1+0x500] ;  /* 0x0005000001cc7983 */ /* 0x000ee80000300800 */
[----:B------:R-:W3:Y:S04]  /*4dd30*/  LDL.LU R205, [R1+0x508] ;  /* 0x0005080001cd7983 */ /* 0x000ee80000300800 */
[----:B------:R-:W3:Y:S04]  /*4dd40*/  LDL.LU R206, [R1+0x4c0] ;  /* 0x0004c00001ce7983 */ /* 0x000ee80000300800 */
[----:B------:R-:W3:Y:S04]  /*4dd50*/  LDL.LU R207, [R1+0x4c8] ;  /* 0x0004c80001cf7983 */ /* 0x000ee80000300800 */
[----:B------:R-:W-:Y:S01]  /*4dd60*/  STSM.16.M88.4 [R0], R200 ;  /* 0x000000c800007844 */ /* 0x000fe20000000200 */
[----:B------:R-:W-:Y:S06]  /*4dd70*/  BAR.SYNC.DEFER_BLOCKING 0x0 ;  /* 0x0000000000007b1d */ /* 0x000fec0000010000 */
[----:B--2---:R-:W2:Y:S02]  /*4dd80*/  LDS.128 R200, [R199] ;  /* 0x00000000c7c87984 */ /* 0x004ea40000000c00 */
[----:B------:R-:W-:Y:S06]  /*4dd90*/  BAR.SYNC.DEFER_BLOCKING 0x0 ;  /* 0x0000000000007b1d */ /* 0x000fec0000010000 */
[----:B---3--:R3:W-:Y:S02]  /*4dda0*/  STSM.16.M88.4 [R0], R204 ;  /* 0x000000cc00007844 */ /* 0x0087e40000000200 */
[----:B------:R-:W-:Y:S06]  /*4ddb0*/  BAR.SYNC.DEFER_BLOCKING 0x0 ;  /* 0x0000000000007b1d */ /* 0x000fec0000010000 */
[----:B--2---:R-:W-:Y:S04]  /*4ddc0*/  STL [R1+0x15e4], R203 ;  /* 0x0015e4cb01007387 */ /* 0x004fe80000100800 */
[----:B---3--:R-:W2:Y:S04]  /*4ddd0*/  LDL.LU R204, [R1+0x440] ;  /* 0x0004400001cc7983 */ /* 0x008ea80000300800 */
[----:B------:R-:W2:Y:S04]  /*4dde0*/  LDL.LU R205, [R1+0x448] ;  /* 0x0004480001cd7983 */ /* 0x000ea80000300800 */
[----:B------:R-:W2:Y:S04]  /*4ddf0*/  LDL.LU R206, [R1+0x270] ;  /* 0x0002700001ce7983 */ /* 0x000ea80000300800 */
[----:B------:R-:W2:Y:S04]  /*4de00*/  LDL.LU R207, [R1+0x278] ;  /* 0x0002780001cf7983 */ /* 0x000ea80000300800 */
[----:B------:R-:W3:Y:S01]  /*4de10*/  LDS.128 R208, [R199] ;  /* 0x00000000c7d07984 */ /* 0x000ee20000000c00 */
[----:B------:R-:W-:Y:S06]  /*4de20*/  BAR.SYNC.DEFER_BLOCKING 0x0 ;  /* 0x0000000000007b1d */ /* 0x000fec0000010000 */
[----:B---3--:R-:W-:Y:S04]  /*4de30*/  STL [R1+0x15e8], R211 ;  /* 0x0015e8d301007387 */ /* 0x008fe80000100800 */
[----:B--2---:R2:W-:Y:S01]  /*4de40*/  STSM.16.M88.4 [R0], R204 ;  /* 0x000000cc00007844 */ /* 0x0045e20000000200 */
[----:B------:R-:W-:Y:S06]  /*4de50*/  BAR.SYNC.DEFER_BLOCKING 0x0 ;  /* 0x0000000000007b1d */ /* 0x000fec0000010000 */
[----:B--2---:R-:W2:Y:S04]  /*4de60*/  LDL.LU R204, [R1+0x7a4] ;  /* 0x0007a40001cc7983 */ /* 0x004ea80000300800 */
        /* <DEDUP_REMOVED lines=14> */
[----:B------:R-:W4:Y:S04]  /*4df50*/  LDL.LU R219, [R1+0x9c0] ;  /* 0x0009c00001db7983 */ /* 0x000f280000300800 */
        /* <DEDUP_REMOVED lines=8> */
[----:B------:R-:W-:Y:S01]  /*4dfe0*/  BAR.SYNC.DEFER_BLOCKING 0x0 ;  /* 0x0000000000007b1d */ /* 0x000fe20000010000 */
[----:B----4-:R-:W-:-:S05]  /*4dff0*/  IMAD R3, R219, UR32, RZ ;  /* 0x00000020db037c24 */ /* 0x010fca000f8e02ff */
[----:B------:R-:W4:Y:S01]  /*4e000*/  LDCU.64 UR32, c[0x0][0x398] ;  /* 0x00007300ff2077ac */ /* 0x000f220008000a00 */
[----:B------:R-:W3:Y:S04]  /*4e010*/  LDL.LU R240, [R1+0x110] ;  /* 0x0001100001f07983 */ /* 0x000ee80000300800 */
[----:B------:R-:W3:Y:S04]  /*4e020*/  LDL.LU R246, [R1+0x130] ;  /* 0x0001300001f67983 */ /* 0x000ee80000300800 */
[----:B------:R-:W4:Y:S04]  /*4e030*/  LDL.LU R211, [R1+0x9cc] ;  /* 0x0009cc0001d37983 */ /* 0x000f280000300800 */
[----:B------:R-:W3:Y:S04]  /*4e040*/  LDL.LU R203, [R1+0x9c8] ;  /* 0x0009c80001cb7983 */ /* 0x000ee80000300800 */
[----:B------:R-:W3:Y:S04]  /*4e050*/  LDL.LU R223, [R1+0x9c4] ;  /* 0x0009c40001df7983 */ /* 0x000ee80000300800 */
[----:B--2---:R2:W-:Y:S01]  /*4e060*/  STSM.16.M88.4 [R0], R204 ;  /* 0x000000cc00007844 */ /* 0x0045e20000000200 */
[----:B------:R-:W-:Y:S01]  /*4e070*/  BAR.SYNC.DEFER_BLOCKING 0x0 ;  /* 0x0000000000007b1d */ /* 0x000fe20000010000 */
[----:B--2---:R-:W-:-:S04]  /*4e080*/  IMAD R205, R2, 0x40, R3 ;  /* 0x0000004002cd7824 */ /* 0x004fc800078e0203 */
[----:B-1----:R-:W-:-:S05]  /*4e090*/  IMAD R207, R228, 0x40, R205 ;  /* 0x00000040e4cf7824 */ /* 0x002fca00078e02cd */
[----:B------:R-:W-:Y:S01]  /*4e0a0*/  LEA R228, R229, R207, 0x6 ;  /* 0x000000cfe5e47211 */ /* 0x000fe200078e30ff */
[----:B------:R-:W1:Y:S01]  /*4e0b0*/  LDS.128 R232, [R199] ;  /* 0x00000000c7e87984 */ /* 0x000e620000000c00 */
[----:B------:R-:W-:Y:S02]  /*4e0c0*/  BAR.SYNC.DEFER_BLOCKING 0x0 ;  /* 0x0000000000007b1d */ /* 0x000fe40000010000 */
[----:B------:R-:W-:-:S04]  /*4e0d0*/  LEA R236, P4, R228, UR42, 0x2 ;  /* 0x0000002ae4ec7c11 */ /* 0x000fc8000f8810ff */
[----:B------:R-:W-:Y:S01]  /*4e0e0*/  LEA.HI.X.SX32 R237, R228, UR43, 0x2, P4 ;  /* 0x0000002be4ed7c11 */ /* 0x000fe2000a0f16ff */
[C---:B------:R-:W-:Y:S01]  /*4e0f0*/  IMAD R238, R252.reuse, UR46, RZ ;  /* 0x0000002efcee7c24 */ /* 0x040fe2000f8e02ff */
[----:B------:R-:W-:Y:S01]  /*4e100*/  LEA R2, P1, R3, UR36, 0x2 ;  /* 0x0000002403027c11 */ /* 0x000fe2000f8210ff */
[----:B------:R-:W2:Y:S01]  /*4e110*/  LDL.LU R228, [R1+0x444] ;  /* 0x0004440001e47983 */ /* 0x000ea20000300800 */
[----:B------:R-:W-:Y:S01]  /*4e120*/  ISETP.GE.AND P2, PT, R219, UR38, PT ;  /* 0x00000026db007c0c */ /* 0x000fe2000bf46270 */
[----:B------:R-:W1:Y:S02]  /*4e130*/  LDCU.64 UR38, c[0x0][0x398] ;  /* 0x00007300ff2677ac */ /* 0x000e640008000a00 */
[----:B------:R-:W2:Y:S01]  /*4e140*/  LDL.LU R229, [R1+0x44c] ;  /* 0x00044c0001e57983 */ /* 0x000ea20000300800 */
[----:B------:R-:W-:Y:S01]  /*4e150*/  LEA R206, P3, R207, UR44, 0x2 ;  /* 0x0000002ccfce7c11 */ /* 0x000fe2000f8610ff */
[----:B------:R-:W1:Y:S02]  /*4e160*/  LDCU.64 UR42, c[0x0][0x398] ;  /* 0x00007300ff2a77ac */ /* 0x000e640008000a00 */
[----:B------:R-:W2:Y:S01]  /*4e170*/  LDL.LU R230, [R1+0x274] ;  /* 0x0002740001e67983 */ /* 0x000ea20000300800 */
[----:B------:R-:W1:Y:S03]  /*4e180*/  LDCU.64 UR46, c[0x0][0x398] ;  /* 0x00007300ff2e77ac */ /* 0x000e660008000a00 */
[----:B------:R-:W2:Y:S04]  /*4e190*/  LDL.LU R231, [R1+0x27c] ;  /* 0x00027c0001e77983 */ /* 0x000ea80000300800 */
[----:B------:R-:W2:Y:S01]  /*4e1a0*/  LDL.LU R247, [R1+0x120] ;  /* 0x0001200001f77983 */ /* 0x000ea20000300800 */
[----:B------:R-:W-:Y:S01]  /*4e1b0*/  LEA.HI.X.SX32 R3, R3, UR37, 0x2, P1 ;  /* 0x0000002503037c11 */ /* 0x000fe200088f16ff */
[----:B------:R-:W2:Y:S01]  /*4e1c0*/  LDCU.64 UR36, c[0x0][0x398] ;  /* 0x00007300ff2477ac */ /* 0x000ea20008000a00 */
[----:B------:R-:W-:Y:S01]  /*4e1d0*/  LEA R204, P1, R205, UR40, 0x2 ;  /* 0x00000028cdcc7c11 */ /* 0x000fe2000f8210ff */
[----:B------:R-:W2:Y:S01]  /*4e1e0*/  LDL.LU R245, [R1+0x100] ;  /* 0x0001000001f57983 */ /* 0x000ea20000300800 */
[----:B------:R-:W-:Y:S01]  /*4e1f0*/  LEA.HI.X.SX32 R207, R207, UR45, 0x2, P3 ;  /* 0x0000002dcfcf7c11 */ /* 0x000fe200098f16ff */
[----:B------:R-:W2:Y:S01]  /*4e200*/  LDCU.64 UR44, c[0x0][0x398] ;  /* 0x00007300ff2c77ac */ /* 0x000ea20008000a00 */
[----:B------:R-:W-:Y:S01]  /*4e210*/  ISETP.LT.AND P2, PT, R252, UR31, !P2 ;  /* 0x0000001ffc007c0c */ /* 0x000fe2000d741270 */
[----:B------:R-:W2:Y:S01]  /*4e220*/  LDL.LU R250, [R1+0xc0] ;  /* 0x0000c00001fa7983 */ /* 0x000ea20000300800 */
[----:B----4-:R-:W-:Y:S01]  /*4e230*/  ISETP.LT.AND P3, PT, R211, UR32, !P5 ;  /* 0x00000020d3007c0c */ /* 0x010fe2000ef61270 */
[----:B------:R-:W4:Y:S01]  /*4e240*/  LDCU UR32, c[0x0][0x3b8] ;  /* 0x00007700ff2077ac */ /* 0x000f220008000800 */
[----:B------:R-:W-:-:S02]  /*4e250*/  LEA.HI.X.SX32 R205, R205, UR41, 0x2, P1 ;  /* 0x00000029cdcd7c11 */ /* 0x000fc400088f16ff */
[----:B---3--:R-:W-:Y:S01]  /*4e260*/  ISETP.LT.AND P1, PT, R203, UR34, !P5 ;  /* 0x00000022cb007c0c */ /* 0x008fe2000ef21270 */
[----:B------:R-:W3:Y:S01]  /*4e270*/  LDCU.64 UR40, c[0x0][0x398] ;  /* 0x00007300ff2877ac */ /* 0x000ee20008000a00 */
[----:B-1----:R-:W-:Y:S02]  /*4e280*/  ISETP.LT.AND P4, PT, R219, UR38, !P0 ;  /* 0x00000026db007c0c */ /* 0x002fe4000c781270 */
[----:B------:R-:W-:Y:S01]  /*4e290*/  ISETP.LT.AND P6, PT, R203, UR42, !P0 ;  /* 0x0000002acb007c0c */ /* 0x000fe2000c7c1270 */
[----:B------:R-:W1:Y:S01]  /*4e2a0*/  LDCU UR34, c[0x0][0x398] ;  /* 0x00007300ff2277ac */ /* 0x000e620008000800 */
[----:B--2---:R2:W-:Y:S01]  /*4e2b0*/  STSM.16.M88.4 [R0], R228 ;  /* 0x000000e400007844 */ /* 0x0045e20000000200 */
[----:B------:R-:W-:Y:S01]  /*4e2c0*/  BAR.SYNC.DEFER_BLOCKING 0x0 ;  /* 0x0000000000007b1d */ /* 0x000fe20000010000 */
[----:B------:R-:W-:-:S05]  /*4e2d0*/  ISETP.LT.AND P5, PT, R223, UR36, !P5 ;  /* 0x00000024df007c0c */ /* 0x000fca000efa1270 */
[----:B------:R-:W1:Y:S01]  /*4e2e0*/  LDCU UR31, c[0x0][0x3b8] ;  /* 0x00007700ff1f77ac */ /* 0x000e620008000800 */
[----:B------:R-:W1:Y:S01]  /*4e2f0*/  LDCU UR36, c[0x0][0x398] ;  /* 0x00007300ff2477ac */ /* 0x000e620008000800 */
[C---:B--2---:R-:W-:Y:S01]  /*4e300*/  IMAD.WIDE R228, R238.reuse, 0x4, R2 ;  /* 0x00000004eee47825 */ /* 0x044fe200078e0202 */
[----:B------:R-:W2:Y:S03]  /*4e310*/  LDCU UR38, c[0x0][0x398] ;  /* 0x00007300ff2677ac */ /* 0x000ea60008000800 */
[C---:B------:R-:W-:Y:S01]  /*4e320*/  IMAD.WIDE R230, R238.reuse, 0x4, R204 ;  /* 0x00000004eee67825 */ /* 0x040fe200078e02cc */
[----:B------:R-:W1:Y:S01]  /*4e330*/  LDCU UR42, c[0x0][0x3b8] ;  /* 0x00007700ff2a77ac */ /* 0x000e620008000800 */
[----:B------:R3:W-:Y:S04]  /*4e340*/  @P2 STG.E desc[UR28][R228.64], R240 ;  /* 0x000000f0e4002986 */ /* 0x0007e8000c10191c */
[----:B------:R2:W-:Y:S01]  /*4e350*/  @P3 STG.E desc[UR28][R230.64], R246 ;  /* 0x000000f6e6003986 */ /* 0x0005e2000c10191c */
[----:B---3--:R-:W-:-:S03]  /*4e360*/  IMAD.WIDE R228, R238, 0x4, R206 ;  /* 0x00000004eee47825 */ /* 0x008fc600078e02ce */
[----:B--2---:R-:W2:Y:S04]  /*4e370*/  LDL.LU R246, [R1+0x70] ;  /* 0x0000700001f67983 */ /* 0x004ea80000300800 */
[----:B------:R3:W-:Y:S04]  /*4e380*/  @P1 STG.E desc[UR28][R228.64], R247 ;  /* 0x000000f7e4001986 */ /* 0x0007e8000c10191c */
[----:B---3--:R-:W3:Y:S01]  /*4e390*/  LDL.LU R247, [R1+0x114] ;  /* 0x0001140001f77983 */ /* 0x008ee20000300800 */
[----:B------:R-:W-:Y:S02]  /*4e3a0*/  VIADD R230, R252, 0x2 ;  /* 0x00000002fce67836 */ /* 0x000fe40000000000 */
[C---:B------:R-:W-:Y:S01]  /*4e3b0*/  VIADD R240, R238.reuse, UR52 ;  /* 0x00000034eef07c36 */ /* 0x040fe20008000000 */
[----:B------:R-:W-:Y:S01]  /*4e3c0*/  ISETP.LT.AND P2, PT, R211, UR40, !P0 ;  /* 0x00000028d3007c0c */ /* 0x000fe2000c741270 */
[----:B------:R-:W-:Y:S01]  /*4e3d0*/  IMAD.WIDE R228, R238, 0x4, R236 ;  /* 0x00000004eee47825 */ /* 0x000fe200078e02ec */
[----:B------:R-:W-:Y:S01]  /*4e3e0*/  ISETP.GE.AND P1, PT, R230, UR74, PT ;  /* 0x0000004ae6007c0c */ /* 0x000fe2000bf26270 */
[----:B------:R-:W1:Y:S02]  /*4e3f0*/  LDCU.64 UR52, c[0x0][0x398] ;  /* 0x00007300ff3477ac */ /* 0x000e640008000a00 */
[C---:B------:R-:W-:Y:S01]  /*4e400*/  IMAD.WIDE R230, R240.reuse, 0x4, R2 ;  /* 0x00000004f0e67825 */ /* 0x040fe200078e0202 */
[----:B------:R-:W-:Y:S01]  /*4e410*/  ISETP.LT.AND P0, PT, R223, UR44, !P0 ;  /* 0x0000002cdf007c0c */ /* 0x000fe2000c701270 */
[----:B------:R1:W-:Y:S01]  /*4e420*/  @P5 STG.E desc[UR28][R228.64], R245 ;  /* 0x000000f5e4005986 */ /* 0x0003e2000c10191c */
[----:B------:R-:W-:Y:S01]  /*4e430*/  ISETP.LT.AND P3, PT, R219, UR46, !P1 ;  /* 0x0000002edb007c0c */ /* 0x000fe2000cf61270 */
[----:B------:R-:W2:Y:S02]  /*4e440*/  LDCU UR44, c[0x0][0x3b8] ;  /* 0x00007700ff2c77ac */ /* 0x000ea40008000800 */
[----:B------:R1:W-:Y:S01]  /*4e450*/  @P4 STG.E desc[UR28][R230.64], R239 ;  /* 0x000000efe6004986 */ /* 0x0003e2000c10191c */
[----:B----4-:R-:W-:Y:S01]  /*4e460*/  IADD3 R0, PT, PT, R240, UR32, RZ ;  /* 0x00000020f0007c10 */ /* 0x010fe2000fffe0ff */
[----:B------:R-:W4:Y:S01]  /*4e470*/  LDCU UR74, c[0x0][0x3b8] ;  /* 0x00007700ff4a77ac */ /* 0x000f220008000800 */
[----:B------:R-:W2:Y:S01]  /*4e480*/  LDCU UR40, c[0x0][0x398] ;  /* 0x00007300ff2877ac */ /* 0x000ea20008000800 */
[----:B-1----:R-:W4:Y:S01]  /*4e490*/  LDL.LU R245, [R1+0x134] ;  /* 0x0001340001f57983 */ /* 0x002f220000300800 */
[----:B------:R-:W-:Y:S01]  /*4e4a0*/  VIADD R228, R252, 0x3 ;  /* 0x00000003fce47836 */ /* 0x000fe20000000000 */
[----:B------:R-:W-:Y:S01]  /*4e4b0*/  ISETP.LT.AND P5, PT, R211, UR48, !P1 ;  /* 0x00000030d3007c0c */ /* 0x000fe2000cfa1270 */
[----:B------:R-:W1:Y:S01]  /*4e4c0*/  LDCU UR32, c[0x0][0x39c] ;  /* 0x00007380ff2077ac */ /* 0x000e620008000800 */
[C---:B------:R-:W-:Y:S01]  /*4e4d0*/  IMAD.WIDE R230, R240.reuse, 0x4, R204 ;  /* 0x00000004f0e67825 */ /* 0x040fe200078e02cc */
[----:B------:R-:W4:Y:S01]  /*4e4e0*/  LDL.LU R251, [R1+0x124] ;  /* 0x0001240001fb7983 */ /* 0x000f220000300800 */
[----:B------:R-:W1:Y:S02]  /*4e4f0*/  LDCU UR46, c[0x0][0x398] ;  /* 0x00007300ff2e77ac */ /* 0x000e640008000800 */
[C---:B------:R-:W-:Y:S01]  /*4e500*/  IMAD.WIDE R238, R240.reuse, 0x4, R206 ;  /* 0x00000004f0ee7825 */ /* 0x040fe200078e02ce */
[----:B------:R1:W-:Y:S01]  /*4e510*/  @P2 STG.E desc[UR28][R230.64], R250 ;  /* 0x000000fae6002986 */ /* 0x0003e2000c10191c */
[----:B------:R-:W-:Y:S01]  /*4e520*/  ISETP.LT.AND P4, PT, R203, UR50, !P1 ;  /* 0x00000032cb007c0c */ /* 0x000fe2000cf81270 */
[----:B------:R-:W2:Y:S01]  /*4e530*/  LDCU UR48, c[0x0][0x39c] ;  /* 0x00007380ff3077ac */ /* 0x000ea20008000800 */
[----:B-1----:R-:W-:Y:S01]  /*4e540*/  IMAD.WIDE R230, R240, 0x4, R236 ;  /* 0x00000004f0e67825 */ /* 0x002fe200078e02ec */
[----:B--2---:R1:W-:Y:S01]  /*4e550*/  @P6 STG.E desc[UR28][R238.64], R246 ;  /* 0x000000f6ee006986 */ /* 0x0043e2000c10191c */
[----:B------:R-:W-:-:S02]  /*4e560*/  ISETP.GE.AND P2, PT, R228, UR73, PT ;  /* 0x00000049e4007c0c */ /* 0x000fc4000bf46270 */
[C---:B------:R-:W-:Y:S01]  /*4e570*/  VIADD R229, R0.reuse, UR44 ;  /* 0x0000002c00e57c36 */ /* 0x040fe20008000000 */
[----:B------:R-:W-:Y:S01]  /*4e580*/  ISETP.LT.AND P1, PT, R223, UR52, !P1 ;  /* 0x00000034df007c0c */ /* 0x000fe2000cf21270 */
[----:B------:R2:W-:Y:S01]  /*4e590*/  @P0 STG.E desc[UR28][R230.64], R244 ;  /* 0x000000f4e6000986 */ /* 0x0005e2000c10191c */
[----:B------:R-:W4:Y:S03]  /*4e5a0*/  LDCU UR50, c[0x0][0x398] ;  /* 0x00007300ff3277ac */ /* 0x000f260008000800 */
[----:B-1----:R-:W4:Y:S01]  /*4e5b0*/  LDL.LU R246, [R1+0xd4] ;  /* 0x0000d40001f67983 */ /* 0x002f220000300800 */
[C---:B------:R-:W-:Y:S01]  /*4e5c0*/  IMAD.WIDE R238, R0.reuse, 0x4, R2 ;  /* 0x0000000400ee7825 */ /* 0x040fe200078e0202 */
[----:B------:R-:W-:Y:S01]  /*4e5d0*/  ISETP.LT.AND P6, PT, R219, UR30, !P2 ;  /* 0x0000001edb007c0c */ /* 0x000fe2000d7c1270 */
[----:B------:R-:W1:Y:S01]  /*4e5e0*/  LDCU UR44, c[0x0][0x39c] ;  /* 0x00007380ff2c77ac */ /* 0x000e620008000800 */
[----:B--2---:R-:W2:Y:S01]  /*4e5f0*/  LDL.LU R244, [R1+0x104] ;  /* 0x0001040001f47983 */ /* 0x004ea20000300800 */
[----:B------:R-:W-:Y:S01]  /*4e600*/  IMAD.WIDE R230, R0, 0x4, R204 ;  /* 0x0000000400e67825 */ /* 0x000fe200078e02cc */
[----:B------:R-:W-:Y:S01]  /*4e610*/  ISETP.LT.AND P0, PT, R211, UR14, !P2 ;  /* 0x0000000ed3007c0c */ /* 0x000fe2000d701270 */
[----:B------:R-:W1:Y:S01]  /*4e620*/  LDCU UR30, c[0x0][0x398] ;  /* 0x00007300ff1e77ac */ /* 0x000e620008000800 */
[----:B---3--:R3:W-:Y:S01]  /*4e630*/  @P3 STG.E desc[UR28][R238.64], R247 ;  /* 0x000000f7ee003986 */ /* 0x0087e2000c10191c */
[----:B------:R-:W-:Y:S01]  /*4e640*/  IADD3 R240, PT, PT, R252, 0x4, RZ ;  /* 0x00000004fcf07810 */ /* 0x000fe20007ffe0ff */
[----:B----4-:R-:W-:Y:S01]  /*4e650*/  VIADD R228, R229, UR74 ;  /* 0x0000004ae5e47c36 */ /* 0x010fe20008000000 */
[----:B------:R-:W4:Y:S01]  /*4e660*/  LDCU UR52, c[0x0][0x39c] ;  /* 0x00007380ff3477ac */ /* 0x000f220008000800 */
[----:B------:R-:W4:Y:S01]  /*4e670*/  LDL.LU R250, [R1+0xc4] ;  /* 0x0000c40001fa7983 */ /* 0x000f220000300800 */
[----:B------:R-:W-:Y:S01]  /*4e680*/  ISETP.LT.AND P3, PT, R203, UR9, !P2 ;  /* 0x00000009cb007c0c */ /* 0x000fe2000d761270 */
[----:B------:R-:W1:Y:S01]  /*4e690*/  LDCU UR74, c[0x0][0x3b8] ;  /* 0x00007700ff4a77ac */ /* 0x000e620008000800 */
[----:B------:R-:W1:Y:S01]  /*4e6a0*/  LDCU UR14, c[0x0][0x398] ;  /* 0x00007300ff0e77ac */ /* 0x000e620008000800 */
[----:B---3--:R-:W3:Y:S01]  /*4e6b0*/  LDL.LU R247, [R1+0x74] ;  /* 0x0000740001f77983 */ /* 0x008ee20000300800 */
[C---:B------:R-:W-:Y:S01]  /*4e6c0*/  IMAD.WIDE R238, R0.reuse, 0x4, R206 ;  /* 0x0000000400ee7825 */ /* 0x040fe200078e02ce */
[----:B------:R-:W1:Y:S02]  /*4e6d0*/  LDCU UR73, c[0x0][0x39c] ;  /* 0x00007380ff4977ac */ /* 0x000e640008000800 */
[----:B------:R1:W-:Y:S01]  /*4e6e0*/  @P5 STG.E desc[UR28][R230.64], R245 ;  /* 0x000000f5e6005986 */ /* 0x0003e2000c10191c */
[----:B------:R-:W2:Y:S03]  /*4e6f0*/  LDCU UR9, c[0x0][0x398] ;  /* 0x00007300ff0977ac */ /* 0x000ea60008000800 */
[----:B------:R1:W-:Y:S02]  /*4e700*/  @P4 STG.E desc[UR28][R238.64], R251 ;  /* 0x000000fbee004986 */ /* 0x0003e4000c10191c */
[----:B-1----:R-:W-:-:S02]  /*4e710*/  IMAD.WIDE R230, R0, 0x4, R236 ;  /* 0x0000000400e67825 */ /* 0x002fc400078e02ec */
[----:B------:R-:W3:Y:S02]  /*4e720*/  LDL.LU R245, [R1+0x160c] ;  /* 0x00160c0001f57983 */ /* 0x000ee40000300800 */
[C---:B------:R-:W-:Y:S02]  /*4e730*/  IMAD.WIDE R238, R229.reuse, 0x4, R2 ;  /* 0x00000004e5ee7825 */ /* 0x040fe400078e0202 */
[----:B------:R-:W3:Y:S04]  /*4e740*/  LDL.LU R251, [R1+0x118] ;  /* 0x0001180001fb7983 */ /* 0x000ee80000300800 */
[----:B--2---:R1:W-:Y:S04]  /*4e750*/  @P1 STG.E desc[UR28][R230.64], R244 ;  /* 0x000000f4e6001986 */ /* 0x0043e8000c10191c */
[----:B------:R2:W-:Y:S01]  /*4e760*/  @P6 STG.E desc[UR28][R238.64], R246 ;  /* 0x000000f6ee006986 */ /* 0x0005e2000c10191c */
[----:B-1----:R-:W-:-:S03]  /*4e770*/  IMAD.WIDE R230, R229, 0x4, R204 ;  /* 0x00000004e5e67825 */ /* 0x002fc600078e02cc */
[----:B--2---:R-:W2:Y:S01]  /*4e780*/  LDL.LU R246, [R1+0x138] ;  /* 0x0001380001f67983 */ /* 0x004ea20000300800 */
[----:B------:R-:W-:-:S03]  /*4e790*/  IMAD.WIDE R238, R229, 0x4, R206 ;  /* 0x00000004e5ee7825 */ /* 0x000fc600078e02ce */
[----:B------:R-:W2:Y:S04]  /*4e7a0*/  LDL.LU R244, [R1+0x128] ;  /* 0x0001280001f47983 */ /* 0x000ea80000300800 */
[----:B----4-:R1:W-:Y:S04]  /*4e7b0*/  @P0 STG.E desc[UR28][R230.64], R250 ;  /* 0x000000fae6000986 */ /* 0x0103e8000c10191c */
[----:B---3--:R3:W-:Y:S04]  /*4e7c0*/  @P3 STG.E desc[UR28][R238.64], R247 ;  /* 0x000000f7ee003986 */ /* 0x0087e8000c10191c */
[----:B-1----:R-:W4:Y:S04]  /*4e7d0*/  LDL.LU R250, [R1+0x108] ;  /* 0x0001080001fa7983 */ /* 0x002f280000300800 */
[----:B---3--:R-:W3:Y:S01]  /*4e7e0*/  LDL.LU R247, [R1+0xd8] ;  /* 0x0000d80001f77983 */ /* 0x008ee20000300800 */
[----:B------:R-:W-:-:S02]  /*4e7f0*/  ISETP.GE.AND P5, PT, R240, UR72, PT ;  /* 0x00000048f0007c0c */ /* 0x000fc4000bfa6270 */
[----:B------:R-:W-:Y:S01]  /*4e800*/  ISETP.LT.AND P2, PT, R223, UR17, !P2 ;  /* 0x00000011df007c0c */ /* 0x000fe2000d741270 */
[----:B------:R-:W-:Y:S01]  /*4e810*/  VIADD R240, R252, 0x5 ;  /* 0x00000005fcf07836 */ /* 0x000fe20000000000 */
[----:B------:R-:W-:Y:S01]  /*4e820*/  ISETP.LT.AND P4, PT, R219, UR20, !P5 ;  /* 0x00000014db007c0c */ /* 0x000fe2000ef81270 */
[----:B------:R-:W-:Y:S01]  /*4e830*/  IMAD.WIDE R230, R229, 0x4, R236 ;  /* 0x00000004e5e67825 */ /* 0x000fe200078e02ec */
[----:B------:R-:W-:Y:S01]  /*4e840*/  ISETP.LT.AND P1, PT, R211, UR12, !P5 ;  /* 0x0000000cd3007c0c */ /* 0x000fe2000ef21270 */
[----:B------:R-:W1:Y:S01]  /*4e850*/  LDCU UR17, c[0x0][0x3b8] ;  /* 0x00007700ff1177ac */ /* 0x000e620008000800 */
[----:B------:R-:W-:Y:S01]  /*4e860*/  ISETP.LT.AND P6, PT, R203, UR11, !P5 ;  /* 0x0000000bcb007c0c */ /* 0x000fe2000efc1270 */
[----:B------:R-:W-:Y:S01]  /*4e870*/  IMAD.WIDE R238, R228, 0x4, R2 ;  /* 0x00000004e4ee7825 */ /* 0x000fe200078e0202 */
[----:B------:R-:W-:Y:S01]  /*4e880*/  ISETP.GE.AND P0, PT, R240, UR71, PT ;  /* 0x00000047f0007c0c */ /* 0x000fe2000bf06270 */
[----:B------:R-:W1:Y:S01]  /*4e890*/  LDCU UR20, c[0x0][0x398] ;  /* 0x00007300ff1477ac */ /* 0x000e620008000800 */
[----:B------:R-:W-:-:S02]  /*4e8a0*/  ISETP.LT.AND P5, PT, R223, UR5, !P5 ;  /* 0x00000005df007c0c */ /* 0x000fc4000efa1270 */
[----:B------:R-:W-:Y:S01]  /*4e8b0*/  ISETP.LT.AND P3, PT, R219, UR6, !P0 ;  /* 0x00000006db007c0c */ /* 0x000fe2000c761270 */
[----:B------:R1:W-:Y:S01]  /*4e8c0*/  @P2 STG.E desc[UR28][R230.64], R245 ;  /* 0x000000f5e6002986 */ /* 0x0003e2000c10191c */
[----:B------:R-:W-:Y:S01]  /*4e8d0*/  IADD3 R0, PT, PT, R228, UR74, RZ ;  /* 0x0000004ae4007c10 */ /* 0x000fe2000fffe0ff */
[----:B------:R-:W2:Y:S02]  /*4e8e0*/  LDCU UR74, c[0x0][0x3b8] ;  /* 0x00007700ff4a77ac */ /* 0x000ea40008000800 */
[----:B------:R1:W-:Y:S01]  /*4e8f0*/  @P4 STG.E desc[UR28][R238.64], R251 ;  /* 0x000000fbee004986 */ /* 0x0003e2000c10191c */
[----:B------:R-:W-:Y:S01]  /*4e900*/  VIADD R240, R252, 0x6 ;  /* 0x00000006fcf07836 */ /* 0x000fe20000000000 */
[----:B------:R-:W2:Y:S01]  /*4e910*/  LDCU UR12, c[0x0][0x398] ;  /* 0x00007300ff0c77ac */ /* 0x000ea20008000800 */
[----:B------:R-:W2:Y:S01]  /*4e920*/  LDCU UR11, c[0x0][0x398] ;  /* 0x00007300ff0b77ac */ /* 0x000ea20008000800 */
[----:B-1----:R-:W3:Y:S01]  /*4e930*/  LDL.LU R245, [R1+0xc8] ;  /* 0x0000c80001f57983 */ /* 0x002ee20000300800 */
[C---:B------:R-:W-:Y:S01]  /*4e940*/  IMAD.WIDE R230, R228.reuse, 0x4, R204 ;  /* 0x00000004e4e67825 */ /* 0x040fe200078e02cc */
[----:B------:R-:W1:Y:S02]  /*4e950*/  LDCU UR71, c[0x0][0x398] ;  /* 0x00007300ff4777ac */ /* 0x000e640008000800 */
[----:B------:R-:W3:Y:S01]  /*4e960*/  LDL.LU R251, [R1+0x78] ;  /* 0x0000780001fb7983 */ /* 0x000ee20000300800 */
[C---:B------:R-:W-:Y:S01]  /*4e970*/  IMAD.WIDE R238, R228.reuse, 0x4, R206 ;  /* 0x00000004e4ee7825 */ /* 0x040fe200078e02ce */
[----:B------:R-:W1:Y:S01]  /*4e980*/  LDCU UR5, c[0x0][0x3b8] ;  /* 0x00007700ff0577ac */ /* 0x000e620008000800 */
[----:B------:R-:W1:Y:S01]  /*4e990*/  LDCU UR6, c[0x0][0x398] ;  /* 0x00007300ff0677ac */ /* 0x000e620008000800 */
[----:B------:R-:W1:Y:S01]  /*4e9a0*/  LDCU UR72, c[0x0][0x39c] ;  /* 0x00007380ff4877ac */ /* 0x000e620008000800 */
[----:B--2---:R2:W-:Y:S04]  /*4e9b0*/  @P1 STG.E desc[UR28][R230.64], R246 ;  /* 0x000000f6e6001986 */ /* 0x0045e8000c10191c */
[----:B------:R1:W-:Y:S04]  /*4e9c0*/  @P6 STG.E desc[UR28][R238.64], R244 ;  /* 0x000000f4ee006986 */ /* 0x0003e8000c10191c */
[----:B--2---:R-:W2:Y:S01]  /*4e9d0*/  LDL.LU R246, [R1+0x1608] ;  /* 0x0016080001f67983 */ /* 0x004ea20000300800 */
[----:B------:R-:W-:-:S03]  /*4e9e0*/  IMAD.WIDE R230, R228, 0x4, R236 ;  /* 0x00000004e4e67825 */ /* 0x000fc600078e02ec */
[----:B-1----:R-:W2:Y:S01]  /*4e9f0*/  LDL.LU R244, [R1+0x11c] ;  /* 0x00011c0001f47983 */ /* 0x002ea20000300800 */
[----:B------:R-:W-:-:S03]  /*4ea00*/  IMAD.WIDE R238, R0, 0x4, R2 ;  /* 0x0000000400ee7825 */ /* 0x000fc600078e0202 */
[----:B----4-:R-:W-:Y:S04]  /*4ea10*/  @P5 STG.E desc[UR28][R230.64], R250 ;  /* 0x000000fae6005986 */ /* 0x010fe8000c10191c */
[----:B---3--:R1:W-:Y:S04]  /*4ea20*/  @P3 STG.E desc[UR28][R238.64], R247 ;  /* 0x000000f7ee003986 */ /* 0x0083e8000c10191c */
[----:B-1----:R-:W3:Y:S04]  /*4ea30*/  LDL.LU R247, [R1+0x13c] ;  /* 0x00013c0001f77983 */ /* 0x002ee80000300800 */
[----:B------:R-:W4:Y:S01]  /*4ea40*/  LDL.LU R250, [R1+0x12c] ;  /* 0x00012c0001fa7983 */ /* 0x000f220000300800 */
[----:B------:R-:W-:-:S02]  /*4ea50*/  ISETP.LT.AND P2, PT, R211, UR15, !P0 ;  /* 0x0000000fd3007c0c */ /* 0x000fc4000c741270 */
[----:B------:R-:W-:Y:S01]  /*4ea60*/  ISETP.LT.AND P4, PT, R203, UR22, !P0 ;  /* 0x00000016cb007c0c */ /* 0x000fe2000c781270 */
[----:B------:R-:W-:Y:S01]  /*4ea70*/  IMAD.WIDE R230, R0, 0x4, R204 ;  /* 0x0000000400e67825 */ /* 0x000fe200078e02cc */
[----:B------:R-:W-:Y:S01]  /*4ea80*/  ISETP.LT.AND P0, PT, R223, UR21, !P0 ;  /* 0x00000015df007c0c */ /* 0x000fe2000c701270 */
[----:B------:R-:W1:Y:S01]  /*4ea90*/  LDCU UR15, c[0x0][0x398] ;  /* 0x00007300ff0f77ac */ /* 0x000e620008000800 */
[----:B------:R-:W-:Y:S01]  /*4eaa0*/  ISETP.GE.AND P1, PT, R240, UR70, PT ;  /* 0x00000046f0007c0c */ /* 0x000fe2000bf26270 */
[C---:B------:R-:W-:Y:S01]  /*4eab0*/  IMAD.WIDE R238, R0.reuse, 0x4, R206 ;  /* 0x0000000400ee7825 */ /* 0x040fe200078e02ce */
[----:B------:R-:W1:Y:S02]  /*4eac0*/  LDCU UR22, c[0x0][0x398] ;  /* 0x00007300ff1677ac */ /* 0x000e640008000800 */
[----:B------:R-:W-:Y:S02]  /*4ead0*/  ISETP.LT.AND P6, PT, R219, UR18, !P1 ;  /* 0x00000012db007c0c */ /* 0x000fe4000cfc1270 */
[----:B------:R-:W-:Y:S01]  /*4eae0*/  ISETP.LT.AND P5, PT, R211, UR13, !P1 ;  /* 0x0000000dd3007c0c */ /* 0x000fe2000cfa1270 */
[----:B------:R1:W-:Y:S01]  /*4eaf0*/  @P2 STG.E desc[UR28][R230.64], R245 ;  /* 0x000000f5e6002986 */ /* 0x0003e2000c10191c */
[----:B------:R-:W-:Y:S01]  /*4eb00*/  VIADD R229, R0, UR74 ;  /* 0x0000004a00e57c36 */ /* 0x000fe20008000000 */
[----:B------:R-:W-:Y:S01]  /*4eb10*/  ISETP.LT.AND P3, PT, R203, UR7, !P1 ;  /* 0x00000007cb007c0c */ /* 0x000fe2000cf61270 */
[----:B------:R-:W2:Y:S01]  /*4eb20*/  LDCU UR74, c[0x0][0x3b8] ;  /* 0x00007700ff4a77ac */ /* 0x000ea20008000800 */
[----:B------:R1:W-:Y:S01]  /*4eb30*/  @P4 STG.E desc[UR28][R238.64], R251 ;  /* 0x000000fbee004986 */ /* 0x0003e2000c10191c */
[----:B------:R-:W-:Y:S01]  /*4eb40*/  IADD3 R240, PT, PT, R252, 0x7, RZ ;  /* 0x00000007fcf07810 */ /* 0x000fe20007ffe0ff */
[----:B------:R-:W2:Y:S01]  /*4eb50*/  LDCU UR70, c[0x0][0x398] ;  /* 0x00007300ff4677ac */ /* 0x000ea20008000800 */
[----:B------:R-:W2:Y:S01]  /*4eb60*/  LDCU UR18, c[0x0][0x398] ;  /* 0x00007300ff1277ac */ /* 0x000ea20008000800 */
[----:B-1----:R-:W4:Y:S01]  /*4eb70*/  LDL.LU R245, [R1+0x10c] ;  /* 0x00010c0001f57983 */ /* 0x002f220000300800 */
[----:B------:R-:W-:Y:S01]  /*4eb80*/  IMAD.WIDE R230, R0, 0x4, R236 ;  /* 0x0000000400e67825 */ /* 0x000fe200078e02ec */
[----:B------:R-:W1:Y:S02]  /*4eb90*/  LDCU UR21, c[0x0][0x3b8] ;  /* 0x00007700ff1577ac */ /* 0x000e640008000800 */
[----:B------:R-:W4:Y:S01]  /*4eba0*/  LDL.LU R251, [R1+0xdc] ;  /* 0x0000dc0001fb7983 */ /* 0x000f220000300800 */
[C---:B------:R-:W-:Y:S01]  /*4ebb0*/  IMAD.WIDE R238, R229.reuse, 0x4, R2 ;  /* 0x00000004e5ee7825 */ /* 0x040fe200078e0202 */
[----:B------:R-:W1:Y:S01]  /*4ebc0*/  LDCU UR13, c[0x0][0x398] ;  /* 0x00007300ff0d77ac */ /* 0x000e620008000800 */
[----:B------:R-:W1:Y:S01]  /*4ebd0*/  LDCU UR7, c[0x0][0x398] ;  /* 0x00007300ff0777ac */ /* 0x000e620008000800 */
[----:B--2---:R2:W-:Y:S04]  /*4ebe0*/  @P0 STG.E desc[UR28][R230.64], R246 ;  /* 0x000000f6e6000986 */ /* 0x0045e8000c10191c */
[----:B------:R1:W-:Y:S04]  /*4ebf0*/  @P6 STG.E desc[UR28][R238.64], R244 ;  /* 0x000000f4ee006986 */ /* 0x0003e8000c10191c */
[----:B--2---:R-:W2:Y:S01]  /*4ec00*/  LDL.LU R246, [R1+0xcc] ;  /* 0x0000cc0001f67983 */ /* 0x004ea20000300800 */
[----:B------:R-:W-:-:S03]  /*4ec10*/  IMAD.WIDE R230, R229, 0x4, R204 ;  /* 0x00000004e5e67825 */ /* 0x000fc600078e02cc */
[----:B-1----:R-:W2:Y:S04]  /*4ec20*/  LDL.LU R244, [R1+0x7c] ;  /* 0x00007c0001f47983 */ /* 0x002ea80000300800 */
[----:B---3--:R1:W-:Y:S01]  /*4ec30*/  @P5 STG.E desc[UR28][R230.64], R247 ;  /* 0x000000f7e6005986 */ /* 0x0083e2000c10191c */
[----:B------:R-:W-:-:S03]  /*4ec40*/  IMAD.WIDE R238, R229, 0x4, R206 ;  /* 0x00000004e5ee7825 */ /* 0x000fc600078e02ce */
[----:B-1----:R-:W3:Y:S04]  /*4ec50*/  LDL.LU R247, [R1+0x1604] ;  /* 0x0016040001f77983 */ /* 0x002ee80000300800 */
[----:B----4-:R1:W-:Y:S04]  /*4ec60*/  @P3 STG.E desc[UR28][R238.64], R250 ;  /* 0x000000faee003986 */ /* 0x0103e8000c10191c */
[----:B-1----:R-:W4:Y:S01]  /*4ec70*/  LDL.LU R250, [R1+0x210] ;  /* 0x0002100001fa7983 */ /* 0x002f220000300800 */
[----:B------:R-:W-:Y:S01]  /*4ec80*/  ISETP.LT.AND P1, PT, R223, UR8, !P1 ;  /* 0x00000008df007c0c */ /* 0x000fe2000cf21270 */
[----:B------:R-:W-:Y:S01]  /*4ec90*/  VIADD R228, R229, UR74 ;  /* 0x0000004ae5e47c36 */ /* 0x000fe20008000000 */
[----:B------:R-:W-:Y:S01]  /*4eca0*/  ISETP.GE.AND P2, PT, R240, UR69, PT ;  /* 0x00000045f0007c0c */ /* 0x000fe2000bf46270 */
[----:B------:R-:W1:Y:S03]  /*4ecb0*/  LDCU UR74, c[0x0][0x3b8] ;  /* 0x00007700ff4a77ac */ /* 0x000e660008000800 */
[----:B------:R-:W-:Y:S01]  /*4ecc0*/  ISETP.LT.AND P4, PT, R219, UR10, !P2 ;  /* 0x0000000adb007c0c */ /* 0x000fe2000d781270 */
[----:B------:R-:W-:Y:S01]  /*4ecd0*/  IMAD.WIDE R230, R229, 0x4, R236 ;  /* 0x00000004e5e67825 */ /* 0x000fe200078e02ec */
[----:B------:R-:W-:Y:S01]  /*4ece0*/  ISETP.LT.AND P0, PT, R211, UR4, !P2 ;  /* 0x00000004d3007c0c */ /* 0x000fe2000d701270 */
[----:B------:R-:W2:Y:S01]  /*4ecf0*/  LDCU UR69, c[0x0][0x398] ;  /* 0x00007300ff4577ac */ /* 0x000ea20008000800 */
[----:B------:R-:W-:Y:S01]  /*4ed00*/  ISETP.LT.AND P6, PT, R203, UR16, !P2 ;  /* 0x00000010cb007c0c */ /* 0x000fe2000d7c1270 */
[----:B------:R-:W-:Y:S01]  /*4ed10*/  IMAD.WIDE R238, R228, 0x4, R2 ;  /* 0x00000004e4ee7825 */ /* 0x000fe200078e0202 */
[----:B------:R-:W-:Y:S01]  /*4ed20*/  ISETP.LT.AND P2, PT, R223, UR19, !P2 ;  /* 0x00000013df007c0c */ /* 0x000fe2000d741270 */
[----:B------:R1:W-:Y:S01]  /*4ed30*/  @P1 STG.E desc[UR28][R230.64], R245 ;  /* 0x000000f5e6001986 */ /* 0x0003e2000c10191c */
[----:B------:R-:W2:Y:S01]  /*4ed40*/  LDCU UR8, c[0x0][0x3b8] ;  /* 0x00007700ff0877ac */ /* 0x000ea20008000800 */
[----:B------:R-:W-:-:S02]  /*4ed50*/  VIADD R229, R252, 0x9 ;  /* 0x00000009fce57836 */ /* 0x000fc40000000000 */
[----:B------:R-:W-:Y:S01]  /*4ed60*/  VIADD R240, R252, 0x8 ;  /* 0x00000008fcf07836 */ /* 0x000fe20000000000 */
[----:B------:R-:W2:Y:S01]  /*4ed70*/  LDCU UR10, c[0x0][0x398] ;  /* 0x00007300ff0a77ac */ /* 0x000ea20008000800 */
[----:B------:R1:W-:Y:S02]  /*4ed80*/  @P4 STG.E desc[UR28][R238.64], R251 ;  /* 0x000000fbee004986 */ /* 0x0003e4000c10191c */
[C---:B-1----:R-:W-:Y:S01]  /*4ed90*/  IADD3 R0, PT, PT, R228.reuse, UR74, RZ ;  /* 0x0000004ae4007c10 */ /* 0x042fe2000fffe0ff */
[----:B------:R-:W1:Y:S01]  /*4eda0*/  LDCU UR4, c[0x0][0x398] ;  /* 0x00007300ff0477ac */ /* 0x000e620008000800 */
[----:B------:R-:W-:Y:S01]  /*4edb0*/  IMAD.WIDE R230, R228, 0x4, R204 ;  /* 0x00000004e4e67825 */ /* 0x000fe200078e02cc */
[----:B------:R-:W4:Y:S01]  /*4edc0*/  LDL.LU R245, [R1+0x230] ;  /* 0x0002300001f57983 */ /* 0x000f220000300800 */
[----:B------:R-:W-:Y:S01]  /*4edd0*/  ISETP.GE.AND P5, PT, R240, UR68, PT ;  /* 0x00000044f0007c0c */ /* 0x000fe2000bfa6270 */
[----:B------:R-:W1:Y:S01]  /*4ede0*/  LDCU UR16, c[0x0][0x398] ;  /* 0x00007300ff1077ac */ /* 0x000e620008000800 */
[C---:B------:R-:W-:Y:S01]  /*4edf0*/  IMAD.WIDE R238, R228.reuse, 0x4, R206 ;  /* 0x00000004e4ee7825 */ /* 0x040fe200078e02ce */
[----:B------:R-:W4:Y:S01]  /*4ee00*/  LDL.LU R251, [R1+0x220] ;  /* 0x0002200001fb7983 */ /* 0x000f220000300800 */
[----:B------:R-:W-:Y:S01]  /*4ee10*/  ISETP.LT.AND P3, PT, R219, UR23, !P5 ;  /* 0x00000017db007c0c */ /* 0x000fe2000ef61270 */
[----:B------:R-:W1:Y:S01]  /*4ee20*/  LDCU UR74, c[0x0][0x39c] ;  /* 0x00007380ff4a77ac */ /* 0x000e620008000800 */
[----:B------:R-:W1:Y:S01]  /*4ee30*/  LDCU UR19, c[0x0][0x3b8] ;  /* 0x00007700ff1377ac */ /* 0x000e620008000800 */
[----:B--2---:R2:W-:Y:S01]  /*4ee40*/  @P0 STG.E desc[UR28][R230.64], R246 ;  /* 0x000000f6e6000986 */ /* 0x0045e2000c10191c */
[----:B------:R-:W-:Y:S01]  /*4ee50*/  ISETP.GE.AND P0, PT, R229, UR27, PT ;  /* 0x0000001be5007c0c */ /* 0x000fe2000bf06270 */
[----:B------:R-:W-:Y:S01]  /*4ee60*/  IMAD.WIDE R228, R228, 0x4, R236 ;  /* 0x00000004e4e47825 */ /* 0x000fe200078e02ec */
[----:B------:R-:W-:Y:S01]  /*4ee70*/  ISETP.LT.AND P1, PT, R211, UR24, !P5 ;  /* 0x00000018d3007c0c */ /* 0x000fe2000ef21270 */
[----:B------:R1:W-:Y:S01]  /*4ee80*/  @P6 STG.E desc[UR28][R238.64], R244 ;  /* 0x000000f4ee006986 */ /* 0x0003e2000c10191c */
[----:B------:R-:W-:Y:S01]  /*4ee90*/  ISETP.LT.AND P4, PT, R203, UR25, !P5 ;  /* 0x00000019cb007c0c */ /* 0x000fe2000ef81270 */
[C---:B------:R-:W-:Y:S01]  /*4eea0*/  VIADD R240, R0.reuse, UR77 ;  /* 0x0000004d00f07c36 */ /* 0x040fe20008000000 */
[----:B------:R-:W4:Y:S01]  /*4eeb0*/  LDCU UR68, c[0x0][0x398] ;  /* 0x00007300ff4477ac */ /* 0x000f220008000800 */
[----:B------:R-:W4:Y:S01]  /*4eec0*/  LDCU UR23, c[0x0][0x398] ;  /* 0x00007300ff1777ac */ /* 0x000f220008000800 */
[----:B--2---:R-:W-:Y:S01]  /*4eed0*/  IMAD.WIDE R230, R0, 0x4, R2 ;  /* 0x0000000400e67825 */ /* 0x004fe200078e0202 */
[----:B------:R-:W2:Y:S01]  /*4eee0*/  LDCU UR24, c[0x0][0x398] ;  /* 0x00007300ff1877ac */ /* 0x000ea20008000800 */
[----:B-1----:R-:W2:Y:S01]  /*4eef0*/  LDL.LU R244, [R1+0x1e0] ;  /* 0x0001e00001f47983 */ /* 0x002ea20000300800 */
[----:B------:R-:W1:Y:S03]  /*4ef00*/  LDCU UR27, c[0x0][0x398] ;  /* 0x00007300ff1b77ac */ /* 0x000e660008000800 */
[----:B---3--:R3:W-:Y:S01]  /*4ef10*/  @P2 STG.E desc[UR28][R228.64], R247 ;  /* 0x000000f7e4002986 */ /* 0x0087e2000c10191c */
[----:B------:R-:W-:-:S02]  /*4ef20*/  ISETP.LT.AND P5, PT, R223, UR26, !P5 ;  /* 0x0000001adf007c0c */ /* 0x000fc4000efa1270 */
[----:B------:R-:W-:Y:S02]  /*4ef30*/  ISETP.LT.AND P6, PT, R219, UR54, !P0 ;  /* 0x00000036db007c0c */ /* 0x000fe4000c7c1270 */
[----:B------:R-:W-:Y:S01]  /*4ef40*/  IADD3 R239, PT, PT, R252, 0xa, RZ ;  /* 0x0000000afcef7810 */ /* 0x000fe20007ffe0ff */
[----:B------:R-:W-:Y:S01]  /*4ef50*/  VIADD R238, R240, UR76 ;  /* 0x0000004cf0ee7c36 */ /* 0x000fe20008000000 */
[----:B------:R-:W1:Y:S01]  /*4ef60*/  LDCU UR25, c[0x0][0x398] ;  /* 0x00007300ff1977ac */ /* 0x000e620008000800 */
[----:B------:R-:W1:Y:S01]  /*4ef70*/  LDCU UR77, c[0x0][0x39c] ;  /* 0x00007380ff4d77ac */ /* 0x000e620008000800 */
[----:B---3--:R-:W3:Y:S01]  /*4ef80*/  LDL.LU R247, [R1+0x200] ;  /* 0x0002000001f77983 */ /* 0x008ee20000300800 */
[C---:B------:R-:W-:Y:S01]  /*4ef90*/  IMAD.WIDE R228, R0.reuse, 0x4, R204 ;  /* 0x0000000400e47825 */ /* 0x040fe200078e02cc */
[----:B------:R-:W-:Y:S01]  /*4efa0*/  ISETP.LT.AND P2, PT, R211, UR55, !P0 ;  /* 0x00000037d3007c0c */ /* 0x000fe2000c741270 */
[----:B------:R-:W1:Y:S01]  /*4efb0*/  LDCU UR54, c[0x0][0x398] ;  /* 0x00007300ff3677ac */ /* 0x000e620008000800 */
[----:B----4-:R4:W-:Y:S01]  /*4efc0*/  @P3 STG.E desc[UR28][R230.64], R250 ;  /* 0x000000fae6003986 */ /* 0x0109e2000c10191c */
[----:B------:R-:W1:Y:S03]  /*4efd0*/  LDCU UR26, c[0x0][0x3b8] ;  /* 0x00007700ff1a77ac */ /* 0x000e660008000800 */
[----:B------:R-:W2:Y:S01]  /*4efe0*/  LDL.LU R246, [R1+0x1a0] ;  /* 0x0001a00001f67983 */ /* 0x000ea20000300800 */
[----:B------:R-:W1:Y:S01]  /*4eff0*/  LDCU UR55, c[0x0][0x398] ;  /* 0x00007300ff3777ac */ /* 0x000e620008000800 */
[----:B------:R-:W1:Y:S02]  /*4f000*/  LDCU UR76, c[0x0][0x39c] ;  /* 0x00007380ff4c77ac */ /* 0x000e640008000800 */
[----:B----4-:R-:W4:Y:S01]  /*4f010*/  LDL.LU R250, [R1+0x170] ;  /* 0x0001700001fa7983 */ /* 0x010f220000300800 */
[C---:B------:R-:W-:Y:S01]  /*4f020*/  IMAD.WIDE R230, R0.reuse, 0x4, R206 ;  /* 0x0000000400e67825 */ /* 0x040fe200078e02ce */
[----:B------:R-:W-:Y:S01]  /*4f030*/  ISETP.LT.AND P3, PT, R203, UR56, !P0 ;  /* 0x00000038cb007c0c */ /* 0x000fe2000c761270 */
[----:B------:R-:W1:Y:S01]  /*4f040*/  LDCU UR56, c[0x0][0x398] ;  /* 0x00007300ff3877ac */ /* 0x000e620008000800 */
[----:B------:R1:W-:Y:S04]  /*4f050*/  @P1 STG.E desc[UR28][R228.64], R245 ;  /* 0x000000f5e4001986 */ /* 0x0003e8000c10191c */
[----:B------:R1:W-:Y:S04]  /*4f060*/  @P4 STG.E desc[UR28][R230.64], R251 ;  /* 0x000000fbe6004986 */ /* 0x0003e8000c10191c */
[----:B-1----:R-:W4:Y:S01]  /*4f070*/  LDL.LU R245, [R1+0x140] ;  /* 0x0001400001f57983 */ /* 0x002f220000300800 */
[----:B------:R-:W-:-:S03]  /*4f080*/  IMAD.WIDE R228, R0, 0x4, R236 ;  /* 0x0000000400e47825 */ /* 0x000fc600078e02ec */
[----:B------:R-:W4:Y:S01]  /*4f090*/  LDL.LU R251, [R1+0x214] ;  /* 0x0002140001fb7983 */ /* 0x000f220000300800 */
[----:B------:R-:W-:-:S03]  /*4f0a0*/  IMAD.WIDE R230, R240, 0x4, R2 ;  /* 0x00000004f0e67825 */ /* 0x000fc600078e0202 */
[----:B---3--:R1:W-:Y:S04]  /*4f0b0*/  @P5 STG.E desc[UR28][R228.64], R247 ;  /* 0x000000f7e4005986 */ /* 0x0083e8000c10191c */
[----:B--2---:R2:W-:Y:S04]  /*4f0c0*/  @P6 STG.E desc[UR28][R230.64], R244 ;  /* 0x000000f4e6006986 */ /* 0x0045e8000c10191c */
[----:B-1----:R-:W3:Y:S04]  /*4f0d0*/  LDL.LU R247, [R1+0x234] ;  /* 0x0002340001f77983 */ /* 0x002ee80000300800 */
[----:B--2---:R-:W2:Y:S01]  /*4f0e0*/  LDL.LU R244, [R1+0x224] ;  /* 0x0002240001f47983 */ /* 0x004ea20000300800 */
[----:B------:R-:W-:-:S04]  /*4f0f0*/  IMAD.WIDE R228, R240, 0x4, R204 ;  /* 0x00000004f0e47825 */ /* 0x000fc800078e02cc */
[----:B------:R-:W-:Y:S01]  /*4f100*/  IMAD.WIDE R230, R240, 0x4, R206 ;  /* 0x00000004f0e67825 */ /* 0x000fe200078e02ce */
[----:B------:R1:W-:Y:S04]  /*4f110*/  @P2 STG.E desc[UR28][R228.64], R246 ;  /* 0x000000f6e4002986 */ /* 0x0003e8000c10191c */
[----:B----4-:R4:W-:Y:S04]  /*4f120*/  @P3 STG.E desc[UR28][R230.64], R250 ;  /* 0x000000fae6003986 */ /* 0x0109e8000c10191c */
[----:B-1----:R-:W2:Y:S04]  /*4f130*/  LDL.LU R246, [R1+0x204] ;  /* 0x0002040001f67983 */ /* 0x002ea80000300800 */
[----:B----4-:R-:W4:Y:S01]  /*4f140*/  LDL.LU R250, [R1+0x1e4] ;  /* 0x0001e40001fa7983 */ /* 0x010f220000300800 */
[----:B------:R-:W-:-:S02]  /*4f150*/  ISETP.LT.AND P0, PT, R223, UR57, !P0 ;  /* 0x00000039df007c0c */ /* 0x000fc4000c701270 */
[----:B------:R-:W-:Y:S01]  /*4f160*/  ISETP.GE.AND P1, PT, R239, UR58, PT ;  /* 0x0000003aef007c0c */ /* 0x000fe2000bf26270 */
[----:B------:R-:W-:Y:S01]  /*4f170*/  IMAD.WIDE R228, R240, 0x4, R236 ;  /* 0x00000004f0e47825 */ /* 0x000fe200078e02ec */
[C---:B------:R-:W-:Y:S01]  /*4f180*/  IADD3 R0, PT, PT, R238.reuse, UR75, RZ ;  /* 0x0000004bee007c10 */ /* 0x040fe2000fffe0ff */
[----:B------:R-:W1:Y:S01]  /*4f190*/  LDCU UR58, c[0x0][0x398] ;  /* 0x00007300ff3a77ac */ /* 0x000e620008000800 */
[----:B------:R-:W-:Y:S02]  /*4f1a0*/  ISETP.LT.AND P4, PT, R219, UR59, !P1 ;  /* 0x0000003bdb007c0c */ /* 0x000fe4000cf81270 */
[----:B------:R-:W-:Y:S01]  /*4f1b0*/  ISETP.LT.AND P5, PT, R211, UR60, !P1 ;  /* 0x0000003cd3007c0c */ /* 0x000fe2000cfa1270 */
[----:B------:R-:W-:Y:S01]  /*4f1c0*/  IMAD.WIDE R230, R238, 0x4, R2 ;  /* 0x00000004eee67825 */ /* 0x000fe200078e0202 */
[----:B------:R-:W-:Y:S01]  /*4f1d0*/  ISETP.LT.AND P6, PT, R203, UR61, !P1 ;  /* 0x0000003dcb007c0c */ /* 0x000fe2000cfc1270 */
[----:B------:R-:W1:Y:S02]  /*4f1e0*/  LDCU UR57, c[0x0][0x3b8] ;  /* 0x00007700ff3977ac */ /* 0x000e640008000800 */
[C---:B------:R-:W-:Y:S01]  /*4f1f0*/  VIADD R239, R252.reuse, 0xb ;  /* 0x0000000bfcef7836 */ /* 0x040fe20000000000 */
[----:B------:R1:W-:Y:S01]  /*4f200*/  @P0 STG.E desc[UR28][R228.64], R245 ;  /* 0x000000f5e4000986 */ /* 0x0003e2000c10191c */
[----:B------:R-:W-:Y:S01]  /*4f210*/  ISETP.LT.AND P1, PT, R223, UR62, !P1 ;  /* 0x0000003edf007c0c */ /* 0x000fe2000cf21270 */
[----:B------:R-:W-:Y:S01]  /*4f220*/  VIADD R240, R252, 0xc ;  /* 0x0000000cfcf07836 */ /* 0x000fe20000000000 */
[----:B------:R-:W2:Y:S01]  /*4f230*/  LDCU UR59, c[0x0][0x398] ;  /* 0x00007300ff3b77ac */ /* 0x000ea20008000800 */
[----:B------:R-:W-:Y:S01]  /*4f240*/  ISETP.GE.AND P2, PT, R239, UR63, PT ;  /* 0x0000003fef007c0c */ /* 0x000fe2000bf46270 */
[----:B------:R1:W-:Y:S01]  /*4f250*/  @P4 STG.E desc[UR28][R230.64], R251 ;  /* 0x000000fbe6004986 */ /* 0x0003e2000c10191c */
[----:B------:R-:W2:Y:S01]  /*4f260*/  LDCU UR60, c[0x0][0x398] ;  /* 0x00007300ff3c77ac */ /* 0x000ea20008000800 */
[----:B------:R-:W2:Y:S02]  /*4f270*/  LDCU UR61, c[0x0][0x398] ;  /* 0x00007300ff3d77ac */ /* 0x000ea40008000800 */
[----:B-1----:R-:W4:Y:S01]  /*4f280*/  LDL.LU R245, [R1+0x1a4] ;  /* 0x0001a40001f57983 */ /* 0x002f220000300800 */
[C---:B------:R-:W-:Y:S01]  /*4f290*/  IMAD.WIDE R228, R238.reuse, 0x4, R204 ;  /* 0x00000004eee47825 */ /* 0x040fe200078e02cc */
[----:B------:R-:W-:Y:S01]  /*4f2a0*/  ISETP.LT.AND P3, PT, R219, UR64, !P2 ;  /* 0x00000040db007c0c */ /* 0x000fe2000d761270 */
[----:B------:R-:W1:Y:S01]  /*4f2b0*/  LDCU UR75, c[0x0][0x39c] ;  /* 0x00007380ff4b77ac */ /* 0x000e620008000800 */
[----:B------:R-:W4:Y:S01]  /*4f2c0*/  LDL.LU R251, [R1+0x174] ;  /* 0x0001740001fb7983 */ /* 0x000f220000300800 */
[----:B------:R-:W-:Y:S01]  /*4f2d0*/  IMAD.WIDE R230, R238, 0x4, R206 ;  /* 0x00000004eee67825 */ /* 0x000fe200078e02ce */
[----:B------:R-:W-:Y:S01]  /*4f2e0*/  ISETP.LT.AND P0, PT, R211, UR65, !P2 ;  /* 0x00000041d3007c0c */ /* 0x000fe2000d701270 */
[----:B------:R-:W1:Y:S01]  /*4f2f0*/  LDCU UR63, c[0x0][0x398] ;  /* 0x00007300ff3f77ac */ /* 0x000e620008000800 */
[----:B------:R-:W-:Y:S01]  /*4f300*/  ISETP.LT.AND P4, PT, R203, UR66, !P2 ;  /* 0x00000042cb007c0c */ /* 0x000fe2000d781270 */
[----:B------:R-:W1:Y:S01]  /*4f310*/  LDCU UR62, c[0x0][0x3b8] ;  /* 0x00007700ff3e77ac */ /* 0x000e620008000800 */
[----:B---3--:R3:W-:Y:S01]  /*4f320*/  @P5 STG.E desc[UR28][R228.64], R247 ;  /* 0x000000f7e4005986 */ /* 0x0087e2000c10191c */
[----:B------:R-:W-:Y:S01]  /*4f330*/  VIADD R239, R0, UR31 ;  /* 0x0000001f00ef7c36 */ /* 0x000fe20008000000 */
[----:B------:R-:W1:Y:S02]  /*4f340*/  LDCU UR64, c[0x0][0x398] ;  /* 0x00007300ff4077ac */ /* 0x000e640008000800 */
[----:B--2---:R2:W-:Y:S01]  /*4f350*/  @P6 STG.E desc[UR28][R230.64], R244 ;  /* 0x000000f4e6006986 */ /* 0x0045e2000c10191c */
[----:B------:R-:W1:Y:S01]  /*4f360*/  LDCU UR65, c[0x0][0x398] ;  /* 0x00007300ff4177ac */ /* 0x000e620008000800 */
[----:B------:R-:W1:Y:S02]  /*4f370*/  LDCU UR66, c[0x0][0x398] ;  /* 0x00007300ff4277ac */ /* 0x000e640008000800 */
[----:B---3--:R-:W3:Y:S01]  /*4f380*/  LDL.LU R247, [R1+0x144] ;  /* 0x0001440001f77983 */ /* 0x008ee20000300800 */
[----:B------:R-:W-:Y:S01]  /*4f390*/  IMAD.WIDE R228, R238, 0x4, R236 ;  /* 0x00000004eee47825 */ /* 0x000fe200078e02ec */
[----:B------:R-:W-:Y:S01]  /*4f3a0*/  ISETP.LT.AND P2, PT, R223, UR67, !P2 ;  /* 0x00000043df007c0c */ /* 0x000fe2000d741270 */
[----:B------:R-:W1:Y:S01]  /*4f3b0*/  LDCU UR31, c[0x0][0x39c] ;  /* 0x00007380ff1f77ac */ /* 0x000e620008000800 */
[----:B--2---:R-:W2:Y:S01]  /*4f3c0*/  LDL.LU R244, [R1+0x218] ;  /* 0x0002180001f47983 */ /* 0x004ea20000300800 */
[----:B------:R-:W-:Y:S01]  /*4f3d0*/  IMAD.WIDE R230, R0, 0x4, R2 ;  /* 0x0000000400e67825 */ /* 0x000fe200078e0202 */
[----:B------:R-:W-:Y:S01]  /*4f3e0*/  ISETP.GE.AND P5, PT, R240, UR32, PT ;  /* 0x00000020f0007c0c */ /* 0x000fe2000bfa6270 */
[----:B------:R-:W1:Y:S01]  /*4f3f0*/  LDCU UR32, c[0x0][0x398] ;  /* 0x00007300ff2077ac */ /* 0x000e620008000800 */
[----:B------:R4:W-:Y:S01]  /*4f400*/  @P1 STG.E desc[UR28][R228.64], R246 ;  /* 0x000000f6e4001986 */ /* 0x0009e2000c10191c */
[----:B------:R-:W-:Y:S01]  /*4f410*/  VIADD R238, R239, UR42 ;  /* 0x0000002aefee7c36 */ /* 0x000fe20008000000 */
[----:B------:R-:W1:Y:S02]  /*4f420*/  LDCU UR67, c[0x0][0x3b8] ;  /* 0x00007700ff4377ac */ /* 0x000e640008000800 */
[----:B----4-:R4:W-:Y:S04]  /*4f430*/  @P3 STG.E desc[UR28][R230.64], R250 ;  /* 0x000000fae6003986 */ /* 0x0109e8000c10191c */
[----:B------:R-:W2:Y:S01]  /*4f440*/  LDL.LU R246, [R1+0x238] ;  /* 0x0002380001f67983 */ /* 0x000ea20000300800 */
[C---:B------:R-:W-:Y:S01]  /*4f450*/  IMAD.WIDE R228, R0.reuse, 0x4, R204 ;  /* 0x0000000400e47825 */ /* 0x040fe200078e02cc */
[----:B------:R-:W-:Y:S01]  /*4f460*/  ISETP.LT.AND P6, PT, R219, UR34, !P5 ;  /* 0x00000022db007c0c */ /* 0x000fe2000efc1270 */
[----:B------:R-:W1:Y:S01]  /*4f470*/  LDCU UR34, c[0x0][0x398] ;  /* 0x00007300ff2277ac */ /* 0x000e620008000800 */
[----:B----4-:R-:W4:Y:S01]  /*4f480*/  LDL.LU R250, [R1+0x228] ;  /* 0x0002280001fa7983 */ /* 0x010f220000300800 */
[----:B------:R-:W-:Y:S01]  /*4f490*/  IMAD.WIDE R230, R0, 0x4, R206 ;  /* 0x0000000400e67825 */ /* 0x000fe200078e02ce */
[----:B------:R-:W-:Y:S01]  /*4f4a0*/  ISETP.LT.AND P1, PT, R211, UR36, !P5 ;  /* 0x00000024d3007c0c */ /* 0x000fe2000ef21270 */
[----:B------:R-:W1:Y:S01]  /*4f4b0*/  LDCU UR36, c[0x0][0x398] ;  /* 0x00007300ff2477ac */ /* 0x000e620008000800 */
[----:B------:R-:W-:-:S02]  /*4f4c0*/  ISETP.LT.AND P3, PT, R203, UR38, !P5 ;  /* 0x00000026cb007c0c */ /* 0x000fc4000ef61270 */
[----:B------:R-:W-:Y:S01]  /*4f4d0*/  IADD3 R240, PT, PT, R252, 0xd, RZ ;  /* 0x0000000dfcf07810 */ /* 0x000fe20007ffe0ff */
[----:B------:R-:W1:Y:S01]  /*4f4e0*/  LDCU UR42, c[0x0][0x39c] ;  /* 0x00007380ff2a77ac */ /* 0x000e620008000800 */
[----:B------:R1:W-:Y:S01]  /*4f4f0*/  @P0 STG.E desc[UR28][R228.64], R245 ;  /* 0x000000f5e4000986 */ /* 0x0003e2000c10191c */
[----:B------:R-:W2:Y:S03]  /*4f500*/  LDCU UR38, c[0x0][0x398] ;  /* 0x00007300ff2677ac */ /* 0x000ea60008000800 */
        /* <DEDUP_REMOVED lines=25> */
[----:B------:R-:W-:Y:S01]  /*4f6a0*/  VIADD R240, R252, 0xe ;  /* 0x0000000efcf07836 */ /* 0x000fe20000000000 */
[----:B------:R1:W-:Y:S01]  /*4f6b0*/  @P5 STG.E desc[UR28][R228.64], R245 ;  /* 0x000000f5e4005986 */ /* 0x0003e2000c10191c */
[----:B------:R-:W-:Y:S01]  /*4f6c0*/  ISETP.LT.AND P0, PT, R223, UR9, !P0 ;  /* 0x00000009df007c0c */ /* 0x000fe2000c701270 */
[----:B------:R-:W-:Y:S01]  /*4f6d0*/  VIADD R239, R0, UR5 ;  /* 0x0000000500ef7c36 */ /* 0x000fe20008000000 */
        /* <DEDUP_REMOVED lines=12> */
[----:B------:R-:W1:Y:S02]  /*4f7a0*/  LDCU UR48, c[0x0][0x398] ;  /* 0x00007300ff3077ac */ /* 0x000e640008000800 */
[----:B------:R-:W-:Y:S01]  /*4f7b0*/  VIADD R240, R252, 0xf ;  /* 0x0000000ffcf07836 */ /* 0x000fe20000000000 */
[----:B------:R-:W-:Y:S01]  /*4f7c0*/  ISETP.LT.AND P4, PT, R203, UR12, !P1 ;  /* 0x0000000ccb007c0c */ /* 0x000fe2000cf81270 */
[----:B------:R-:W1:Y:S01]  /*4f7d0*/  LDCU UR9, c[0x0][0x3b8] ;  /* 0x00007700ff0977ac */ /* 0x000e620008000800 */
[----:B------:R-:W1:Y:S01]  /*4f7e0*/  LDCU UR5, c[0x0][0x39c] ;  /* 0x00007380ff0577ac */ /* 0x000e620008000800 */
[----:B---3--:R3:W-:Y:S01]  /*4f7f0*/  @P2 STG.E desc[UR28][R228.64], R247 ;  /* 0x000000f7e4002986 */ /* 0x0087e2000c10191c */
[----:B------:R-:W1:Y:S03]  /*4f800*/  LDCU UR50, c[0x0][0x398] ;  /* 0x00007300ff3277ac */ /* 0x000e660008000800 */
[----:B--2---:R2:W-:Y:S01]  /*4f810*/  @P6 STG.E desc[UR28][R230.64], R244 ;  /* 0x000000f4e6006986 */ /* 0x0045e2000c10191c */
[----:B------:R-:W1:Y:S01]  /*4f820*/  LDCU UR20, c[0x0][0x398] ;  /* 0x00007300ff1477ac */ /* 0x000e620008000800 */
[----:B------:R-:W1:Y:S02]  /*4f830*/  LDCU UR12, c[0x0][0x398] ;  /* 0x00007300ff0c77ac */ /* 0x000e640008000800 */
[----:B---3--:R-:W3:Y:S04]  /*4f840*/  LDL.LU R247, [R1+0x20c] ;  /* 0x00020c0001f77983 */ /* 0x008ee80000300800 */
[----:B--2---:R-:W2:Y:S01]  /*4f850*/  LDL.LU R244, [R1+0x1ec] ;  /* 0x0001ec0001f47983 */ /* 0x004ea20000300800 */
[----:B------:R-:W-:-:S04]  /*4f860*/  IMAD.WIDE R228, R238, 0x4, R236 ;  /* 0x00000004eee47825 */ /* 0x000fc800078e02ec */
[C---:B------:R-:W-:Y:S01]  /*4f870*/  IMAD.WIDE R230, R0.reuse, 0x4, R2 ;  /* 0x0000000400e67825 */ /* 0x040fe200078e0202 */
[----:B------:R1:W-:Y:S04]  /*4f880*/  @P0 STG.E desc[UR28][R228.64], R246 ;  /* 0x000000f6e4000986 */ /* 0x0003e8000c10191c */
[----:B----4-:R4:W-:Y:S04]  /*4f890*/  @P3 STG.E desc[UR28][R230.64], R250 ;  /* 0x000000fae6003986 */ /* 0x0109e8000c10191c */
[----:B-1----:R-:W2:Y:S04]  /*4f8a0*/  LDL.LU R246, [R1+0x1ac] ;  /* 0x0001ac0001f67983 */ /* 0x002ea80000300800 */
[----:B----4-:R-:W4:Y:S01]  /*4f8b0*/  LDL.LU R250, [R1+0x17c] ;  /* 0x00017c0001fa7983 */ /* 0x010f220000300800 */
[----:B------:R-:W-:Y:S01]  /*4f8c0*/  ISETP.LT.AND P1, PT, R223, UR11, !P1 ;  /* 0x0000000bdf007c0c */ /* 0x000fe2000cf21270 */
[----:B------:R-:W-:Y:S01]  /*4f8d0*/  IMAD.WIDE R228, R0, 0x4, R204 ;  /* 0x0000000400e47825 */ /* 0x000fe200078e02cc */
[----:B------:R-:W-:Y:S01]  /*4f8e0*/  ISETP.GE.AND P2, PT, R240, UR52, PT ;  /* 0x00000034f0007c0c */ /* 0x000fe2000bf46270 */
[----:B------:R-:W1:Y:S03]  /*4f8f0*/  LDCU UR52, c[0x0][0x398] ;  /* 0x00007300ff3477ac */ /* 0x000e660008000800 */
[----:B------:R-:W-:Y:S01]  /*4f900*/  ISETP.LT.AND P6, PT, R219, UR71, !P2 ;  /* 0x00000047db007c0c */ /* 0x000fe2000d7c1270 */
[----:B------:R-:W-:Y:S01]  /*4f910*/  IMAD.WIDE R230, R0, 0x4, R206 ;  /* 0x0000000400e67825 */ /* 0x000fe200078e02ce */
[----:B------:R-:W1:Y:S01]  /*4f920*/  LDCU UR11, c[0x0][0x3b8] ;  /* 0x00007700ff0b77ac */ /* 0x000e620008000800 */
[----:B------:R1:W-:Y:S01]  /*4f930*/  @P5 STG.E desc[UR28][R228.64], R245 ;  /* 0x000000f5e4005986 */ /* 0x0003e2000c10191c */
[----:B------:R-:W-:Y:S01]  /*4f940*/  ISETP.LT.AND P0, PT, R211, UR6, !P2 ;  /* 0x00000006d3007c0c */ /* 0x000fe2000d701270 */
[----:B------:R-:W-:Y:S01]  /*4f950*/  VIADD R238, R239, UR21 ;  /* 0x00000015efee7c36 */ /* 0x000fe20008000000 */
[----:B------:R-:W-:Y:S01]  /*4f960*/  ISETP.LT.AND P3, PT, R203, UR15, !P2 ;  /* 0x0000000fcb007c0c */ /* 0x000fe2000d761270 */
[----:B------:R-:W2:Y:S01]  /*4f970*/  LDCU UR71, c[0x0][0x398] ;  /* 0x00007300ff4777ac */ /* 0x000ea20008000800 */
[----:B------:R1:W-:Y:S01]  /*4f980*/  @P4 STG.E desc[UR28][R230.64], R251 ;  /* 0x000000fbe6004986 */ /* 0x0003e2000c10191c */
[----:B------:R-:W-:Y:S01]  /*4f990*/  IADD3 R240, PT, PT, R252, 0x10, RZ ;  /* 0x00000010fcf07810 */ /* 0x000fe20007ffe0ff */
[----:B------:R-:W2:Y:S02]  /*4f9a0*/  LDCU UR6, c[0x0][0x398] ;  /* 0x00007300ff0677ac */ /* 0x000ea40008000800 */
[----:B-1----:R-:W4:Y:S01]  /*4f9b0*/  LDL.LU R245, [R1+0x14c] ;  /* 0x00014c0001f57983 */ /* 0x002f220000300800 */
[----:B------:R-:W-:Y:S01]  /*4f9c0*/  IMAD.WIDE R228, R0, 0x4, R236 ;  /* 0x0000000400e47825 */ /* 0x000fe200078e02ec */
[----:B------:R-:W1:Y:S02]  /*4f9d0*/  LDCU UR21, c[0x0][0x39c] ;  /* 0x00007380ff1577ac */ /* 0x000e640008000800 */
[----:B------:R-:W4:Y:S01]  /*4f9e0*/  LDL.LU R251, [R1+0x2c0] ;  /* 0x0002c00001fb7983 */ /* 0x000f220000300800 */
[C---:B------:R-:W-:Y:S01]  /*4f9f0*/  IMAD.WIDE R230, R239.reuse, 0x4, R2 ;  /* 0x00000004efe67825 */ /* 0x040fe200078e0202 */
[----:B------:R-:W1:Y:S02]  /*4fa00*/  LDCU UR15, c[0x0][0x398] ;  /* 0x00007300ff0f77ac */ /* 0x000e640008000800 */
[----:B---3--:R3:W-:Y:S04]  /*4fa10*/  @P1 STG.E desc[UR28][R228.64], R247 ;  /* 0x000000f7e4001986 */ /* 0x0087e8000c10191c */
[----:B--2---:R2:W-:Y:S04]  /*4fa20*/  @P6 STG.E desc[UR28][R230.64], R244 ;  /* 0x000000f4e6006986 */ /* 0x0045e8000c10191c */
[----:B---3--:R-:W3:Y:S04]  /*4fa30*/  LDL.LU R247, [R1+0x300] ;  /* 0x0003000001f77983 */ /* 0x008ee80000300800 */
        /* <DEDUP_REMOVED lines=638> */
[----:B------:R-:W1:Y:S01]  /*52220*/  LDCU UR65, c[0x0][0x39c] ;  /* 0x00007380ff4177ac */ /* 0x000e620008000800 */
[----:B---3--:R3:W-:Y:S01]  /*52230*/  @P1 STG.E desc[UR28][R228.64], R247 ;  /* 0x000000f7e4001986 */ /* 0x0087e2000c10191c */
[----:B------:R-:W1:Y:S03]  /*52240*/  LDCU UR75, c[0x0][0x398] ;  /* 0x00007300ff4b77ac */ /* 0x000e660008000800 */
[----:B--2---:R2:W-:Y:S01]  /*52250*/  @P6 STG.E desc[UR28][R230.64], R244 ;  /* 0x000000f4e6006986 */ /* 0x0045e2000c10191c */
[----:B------:R-:W1:Y:S03]  /*52260*/  LDCU UR63, c[0x0][0x398] ;  /* 0x00007300ff3f77ac */ /* 0x000e660008000800 */
        /* <DEDUP_REMOVED lines=154> */
[----:B------:R-:W-:Y:S04]  /*52c10*/  @P1 STG.E desc[UR28][R228.64], R246 ;  /* 0x000000f6e4001986 */ /* 0x000fe8000c10191c */
[----:B----4-:R4:W-:Y:S04]  /*52c20*/  @P3 STG.E desc[UR28][R230.64], R250 ;  /* 0x000000fae6003986 */ /* 0x0109e8000c10191c */
[----:B----4-:R-:W4:Y:S04]  /*52c30*/  LDL.LU R250, [R1+0x800] ;  /* 0x0008000001fa7983 */ /* 0x010f280000300800 */
[----:B------:R-:W4:Y:S01]  /*52c40*/  LDL.LU R246, [R1+0x790] ;  /* 0x0007900001f67983 */ /* 0x000f220000300800 */
        /* <DEDUP_REMOVED lines=27> */
[----:B----4-:R4:W-:Y:S04]  /*52e00*/  @P1 STG.E desc[UR28][R228.64], R250 ;  /* 0x000000fae4001986 */ /* 0x0109e8000c10191c */
[----:B------:R1:W-:Y:S04]  /*52e10*/  @P3 STG.E desc[UR28][R230.64], R246 ;  /* 0x000000f6e6003986 */ /* 0x0003e8000c10191c */
[----:B----4-:R-:W4:Y:S04]  /*52e20*/  LDL.LU R250, [R1+0x1600] ;  /* 0x0016000001fa7983 */ /* 0x010f280000300800 */
[----:B-1----:R-:W4:Y:S01]  /*52e30*/  LDL.LU R246, [R1+0x6d4] ;  /* 0x0006d40001f67983 */ /* 0x002f220000300800 */
        /* <DEDUP_REMOVED lines=9> */
[----:B------:R-:W1:Y:S01]  /*52ed0*/  LDCU UR68, c[0x0][0x3b8] ;  /* 0x00007700ff4477ac */ /* 0x000e620008000800 */
[----:B------:R-:W-:Y:S01]  /*52ee0*/  ISETP.LT.AND P0, PT, R223, UR27, !P0 ;  /* 0x0000001bdf007c0c */ /* 0x000fe2000c701270 */
[----:B------:R1:W-:Y:S01]  /*52ef0*/  @P5 STG.E desc[UR28][R228.64], R245 ;  /* 0x000000f5e4005986 */ /* 0x0003e2000c10191c */
[----:B------:R-:W-:Y:S01]  /*52f00*/  VIADD R240, R252, 0x32 ;  /* 0x00000032fcf07836 */ /* 0x000fe20000000000 */
[----:B------:R-:W2:Y:S04]  /*52f10*/  LDCU UR25, c[0x0][0x398] ;  /* 0x00007300ff1977ac */ /* 0x000ea80008000800 */
[----:B------:R1:W-:Y:S01]  /*52f20*/  @P4 STG.E desc[UR28][R230.64], R251 ;  /* 0x000000fbe6004986 */ /* 0x0003e2000c10191c */
[----:B------:R-:W-:Y:S01]  /*52f30*/  ISETP.GE.AND P1, PT, R240, UR55, PT ;  /* 0x00000037f0007c0c */ /* 0x000fe2000bf26270 */
[----:B------:R-:W-:Y:S01]  /*52f40*/  VIADD R239, R0, UR59 ;  /* 0x0000003b00ef7c36 */ /* 0x000fe20008000000 */
[----:B------:R-:W2:Y:S01]  /*52f50*/  LDCU UR26, c[0x0][0x398] ;  /* 0x00007300ff1a77ac */ /* 0x000ea20008000800 */
[C---:B-1----:R-:W-:Y:S01]  /*52f60*/  IMAD.WIDE R228, R238.reuse, 0x4, R204 ;  /* 0x00000004eee47825 */ /* 0x042fe200078e02cc */
[----:B------:R-:W-:Y:S01]  /*52f70*/  ISETP.LT.AND P3, PT, R219, UR56, !P1 ;  /* 0x00000038db007c0c */ /* 0x000fe2000cf61270 */
[----:B------:R-:W1:Y:S02]  /*52f80*/  LDCU UR54, c[0x0][0x39c] ;  /* 0x00007380ff3677ac */ /* 0x000e640008000800 */
[----:B------:R-:W-:Y:S01]  /*52f90*/  IMAD.WIDE R230, R238, 0x4, R206 ;  /* 0x00000004eee67825 */ /* 0x000fe200078e02ce */
[----:B------:R-:W4:Y:S01]  /*52fa0*/  LDL.LU R251, [R1+0x804] ;  /* 0x0008040001fb7983 */ /* 0x000f220000300800 */
[----:B------:R-:W-:Y:S01]  /*52fb0*/  ISETP.LT.AND P5, PT, R211, UR57, !P1 ;  /* 0x00000039d3007c0c */ /* 0x000fe2000cfa1270 */
[----:B------:R-:W1:Y:S02]  /*52fc0*/  LDCU UR77, c[0x0][0x398] ;  /* 0x00007300ff4d77ac */ /* 0x000e640008000800 */
[----:B------:R-:W4:Y:S01]  /*52fd0*/  LDL.LU R245, [R1+0x794] ;  /* 0x0007940001f57983 */ /* 0x000f220000300800 */
        /* <DEDUP_REMOVED lines=8> */
[----:B------:R-:W1:Y:S01]  /*53060*/  LDCU UR57, c[0x0][0x398] ;  /* 0x00007300ff3977ac */ /* 0x000e620008000800 */
[----:B------:R-:W1:Y:S01]  /*53070*/  LDCU UR76, c[0x0][0x398] ;  /* 0x00007300ff4c77ac */ /* 0x000e620008000800 */
[----:B---3--:R-:W-:Y:S01]  /*53080*/  IMAD.WIDE R228, R238, 0x4, R236 ;  /* 0x00000004eee47825 */ /* 0x008fe200078e02ec */
[----:B--2---:R-:W2:Y:S04]  /*53090*/  LDL.LU R244, [R1+0x394] ;  /* 0x0003940001f47983 */ /* 0x004ea80000300800 */
[----:B------:R3:W-:Y:S01]  /*530a0*/  @P0 STG.E desc[UR28][R228.64], R248 ;  /* 0x000000f8e4000986 */ /* 0x0007e2000c10191c */
[----:B------:R-:W-:-:S03]  /*530b0*/  IMAD.WIDE R230, R0, 0x4, R2 ;  /* 0x0000000400e67825 */ /* 0x000fc600078e0202 */
[----:B---3--:R-:W3:Y:S04]  /*530c0*/  LDL.LU R248, [R1+0x3b4] ;  /* 0x0003b40001f87983 */ /* 0x008ee80000300800 */
[----:B------:R-:W2:Y:S04]  /*530d0*/  LDL.LU R247, [R1+0x164] ;  /* 0x0001640001f77983 */ /* 0x000ea80000300800 */
[----:B----4-:R4:W-:Y:S04]  /*530e0*/  @P3 STG.E desc[UR28][R230.64], R246 ;  /* 0x000000f6e6003986 */ /* 0x0109e8000c10191c */
[----:B----4-:R-:W4:Y:S01]  /*530f0*/  LDL.LU R246, [R1+0xe4] ;  /* 0x0000e40001f67983 */ /* 0x010f220000300800 */
[----:B------:R-:W-:Y:S01]  /*53100*/  ISETP.LT.AND P1, PT, R223, UR58, !P1 ;  /* 0x0000003adf007c0c */ /* 0x000fe2000cf21270 */
[----:B------:R-:W-:Y:S01]  /*53110*/  IMAD.WIDE R228, R0, 0x4, R204 ;  /* 0x0000000400e47825 */ /* 0x000fe200078e02cc */
[----:B------:R-:W-:Y:S01]  /*53120*/  ISETP.GE.AND P2, PT, R240, UR60, PT ;  /* 0x0000003cf0007c0c */ /* 0x000fe2000bf46270 */
[----:B------:R-:W1:Y:S03]  /*53130*/  LDCU UR60, c[0x0][0x398] ;  /* 0x00007300ff3c77ac */ /* 0x000e660008000800 */
[----:B------:R-:W-:Y:S01]  /*53140*/  ISETP.LT.AND P6, PT, R219, UR61, !P2 ;  /* 0x0000003ddb007c0c */ /* 0x000fe2000d7c1270 */
[----:B------:R-:W-:Y:S01]  /*53150*/  IMAD.WIDE R230, R0, 0x4, R206 ;  /* 0x0000000400e67825 */ /* 0x000fe200078e02ce */
[----:B------:R-:W-:Y:S01]  /*53160*/  ISETP.LT.AND P0, PT, R211, UR62, !P2 ;  /* 0x0000003ed3007c0c */ /* 0x000fe2000d701270 */
[----:B------:R-:W1:Y:S01]  /*53170*/  LDCU UR58, c[0x0][0x3b8] ;  /* 0x00007700ff3a77ac */ /* 0x000e620008000800 */
[----:B------:R1:W-:Y:S01]  /*53180*/  @P5 STG.E desc[UR28][R228.64], R251 ;  /* 0x000000fbe4005986 */ /* 0x0003e2000c10191c */
[----:B------:R-:W-:-:S02]  /*53190*/  ISETP.LT.AND P3, PT, R203, UR75, !P2 ;  /* 0x0000004bcb007c0c */ /* 0x000fc4000d761270 */
[----:B------:R-:W-:Y:S01]  /*531a0*/  ISETP.LT.AND P2, PT, R223, UR63, !P2 ;  /* 0x0000003fdf007c0c */ /* 0x000fe2000d741270 */
[----:B------:R1:W-:Y:S01]  /*531b0*/  @P4 STG.E desc[UR28][R230.64], R245 ;  /* 0x000000f5e6004986 */ /* 0x0003e2000c10191c */
[----:B------:R-:W-:Y:S01]  /*531c0*/  IADD3 R240, PT, PT, R252, 0x34, RZ ;  /* 0x00000034fcf07810 */ /* 0x000fe20007ffe0ff */
[C---:B------:R-:W-:Y:S01]  /*531d0*/  VIADD R238, R239.reuse, UR64 ;  /* 0x00000040efee7c36 */ /* 0x040fe20008000000 */
[----:B------:R-:W2:Y:S01]  /*531e0*/  LDCU UR61, c[0x0][0x398] ;  /* 0x00007300ff3d77ac */ /* 0x000ea20008000800 */
[----:B------:R-:W2:Y:S01]  /*531f0*/  LDCU UR62, c[0x0][0x398] ;  /* 0x00007300ff3e77ac */ /* 0x000ea20008000800 */
[----:B-1----:R-:W-:Y:S01]  /*53200*/  IMAD.WIDE R228, R0, 0x4, R236 ;  /* 0x0000000400e47825 */ /* 0x002fe200078e02ec */
[----:B------:R-:W4:Y:S01]  /*53210*/  LDL.LU R251, [R1+0x15fc] ;  /* 0x0015fc0001fb7983 */ /* 0x000f220000300800 */
[----:B------:R-:W1:Y:S02]  /*53220*/  LDCU UR75, c[0x0][0x398] ;  /* 0x00007300ff4b77ac */ /* 0x000e640008000800 */
[C---:B------:R-:W-:Y:S01]  /*53230*/  IMAD.WIDE R230, R239.reuse, 0x4, R2 ;  /* 0x00000004efe67825 */ /* 0x040fe200078e0202 */
[----:B------:R-:W4:Y:S01]  /*53240*/  LDL.LU R245, [R1+0x6d8] ;  /* 0x0006d80001f57983 */ /* 0x000f220000300800 */
[----:B------:R-:W-:Y:S01]  /*53250*/  ISETP.GE.AND P5, PT, R240, UR65, PT ;  /* 0x00000041f0007c0c */ /* 0x000fe2000bfa6270 */
[----:B------:R-:W1:Y:S01]  /*53260*/  LDCU UR64, c[0x0][0x39c] ;  /* 0x00007380ff4077ac */ /* 0x000e620008000800 */
[----:B------:R-:W1:Y:S01]  /*53270*/  LDCU UR63, c[0x0][0x3b8] ;  /* 0x00007700ff3f77ac */ /* 0x000e620008000800 */
[----:B---3--:R3:W-:Y:S01]  /*53280*/  @P1 STG.E desc[UR28][R228.64], R248 ;  /* 0x000000f8e4001986 */ /* 0x0087e2000c10191c */
[----:B------:R-:W-:Y:S01]  /*53290*/  VIADD R240, R252, 0x35 ;  /* 0x00000035fcf07836 */ /* 0x000fe20000000000 */
[----:B------:R-:W-:Y:S01]  /*532a0*/  IADD3 R0, PT, PT, R238, UR34, RZ ;  /* 0x00000022ee007c10 */ /* 0x000fe2000fffe0ff */
[----:B------:R-:W1:Y:S01]  /*532b0*/  LDCU UR65, c[0x0][0x398] ;  /* 0x00007300ff4177ac */ /* 0x000e620008000800 */
[----:B--2---:R2:W-:Y:S01]  /*532c0*/  @P6 STG.E desc[UR28][R230.64], R244 ;  /* 0x000000f4e6006986 */ /* 0x0045e2000c10191c */
[----:B---3--:R-:W-:Y:S01]  /*532d0*/  IMAD.WIDE R228, R239, 0x4, R204 ;  /* 0x00000004efe47825 */ /* 0x008fe200078e02cc */
[----:B------:R-:W-:Y:S01]  /*532e0*/  ISETP.LT.AND P4, PT, R219, UR66, !P5 ;  /* 0x00000042db007c0c */ /* 0x000fe2000ef81270 */
[----:B------:R-:W3:Y:S02]  /*532f0*/  LDCU UR66, c[0x0][0x398] ;  /* 0x00007300ff4277ac */ /* 0x000ee40008000800 */
[----:B--2---:R-:W-:Y:S01]  /*53300*/  IMAD.WIDE R230, R239, 0x4, R206 ;  /* 0x00000004efe67825 */ /* 0x004fe200078e02ce */
[----:B------:R2:W-:Y:S01]  /*53310*/  @P0 STG.E desc[UR28][R228.64], R247 ;  /* 0x000000f7e4000986 */ /* 0x0005e2000c10191c */
[----:B------:R-:W-:Y:S01]  /*53320*/  ISETP.LT.AND P1, PT, R211, UR67, !P5 ;  /* 0x00000043d3007c0c */ /* 0x000fe2000ef21270 */
[----:B------:R-:W1:Y:S02]  /*53330*/  LDCU UR67, c[0x0][0x398] ;  /* 0x00007300ff4377ac */ /* 0x000e640008000800 */
[----:B------:R-:W3:Y:S01]  /*53340*/  LDL.LU R244, [R1+0x798] ;  /* 0x0007980001f47983 */ /* 0x000ee20000300800 */
[----:B------:R-:W1:Y:S03]  /*53350*/  LDCU UR34, c[0x0][0x39c] ;  /* 0x00007380ff2277ac */ /* 0x000e660008000800 */
[----:B------:R-:W3:Y:S01]  /*53360*/  LDL.LU R248, [R1+0x3b8] ;  /* 0x0003b80001f87983 */ /* 0x000ee20000300800 */
[----:B--2---:R-:W-:-:S03]  /*53370*/  IMAD.WIDE R228, R239, 0x4, R236 ;  /* 0x00000004efe47825 */ /* 0x004fc600078e02ec */
[----:B----4-:R-:W-:Y:S04]  /*53380*/  @P3 STG.E desc[UR28][R230.64], R246 ;  /* 0x000000f6e6003986 */ /* 0x010fe8000c10191c */
[----:B------:R-:W2:Y:S04]  /*53390*/  LDL.LU R247, [R1+0x398] ;  /* 0x0003980001f77983 */ /* 0x000ea80000300800 */
[----:B------:R4:W-:Y:S04]  /*533a0*/  @P2 STG.E desc[UR28][R228.64], R249 ;  /* 0x000000f9e4002986 */ /* 0x0009e8000c10191c */
[----:B----4-:R-:W4:Y:S01]  /*533b0*/  LDL.LU R249, [R1+0x808] ;  /* 0x0008080001f97983 */ /* 0x010f220000300800 */
[----:B------:R-:W-:Y:S01]  /*533c0*/  ISETP.LT.AND P6, PT, R203, UR31, !P5 ;  /* 0x0000001fcb007c0c */ /* 0x000fe2000efc1270 */
[----:B------:R-:W-:Y:S01]  /*533d0*/  IMAD.WIDE R230, R238, 0x4, R2 ;  /* 0x00000004eee67825 */ /* 0x000fe200078e0202 */
[----:B------:R-:W-:Y:S01]  /*533e0*/  ISETP.GE.AND P0, PT, R240, UR36, PT ;  /* 0x00000024f0007c0c */ /* 0x000fe2000bf06270 */
[----:B------:R-:W2:Y:S02]  /*533f0*/  LDL.LU R246, [R1+0x168] ;  /* 0x0001680001f67983 */ /* 0x000ea40000300800 */
[----:B------:R-:W-:Y:S01]  /*53400*/  IMAD.WIDE R228, R238, 0x4, R204 ;  /* 0x00000004eee47825 */ /* 0x000fe200078e02cc */
[----:B------:R-:W1:Y:S01]  /*53410*/  LDCU UR31, c[0x0][0x398] ;  /* 0x00007300ff1f77ac */ /* 0x000e620008000800 */
[----:B------:R1:W-:Y:S01]  /*53420*/  @P4 STG.E desc[UR28][R230.64], R245 ;  /* 0x000000f5e6004986 */ /* 0x0003e2000c10191c */
[----:B------:R-:W-:Y:S01]  /*53430*/  ISETP.LT.AND P5, PT, R223, UR32, !P5 ;  /* 0x00000020df007c0c */ /* 0x000fe2000efa1270 */
[----:B------:R-:W-:Y:S01]  /*53440*/  VIADD R240, R252, 0x36 ;  /* 0x00000036fcf07836 */ /* 0x000fe20000000000 */
[----:B------:R-:W2:Y:S01]  /*53450*/  LDCU UR36, c[0x0][0x398] ;  /* 0x00007300ff2477ac */ /* 0x000ea20008000800 */
[----:B-1----:R-:W2:Y:S01]  /*53460*/  LDL.LU R245, [R1+0xe8] ;  /* 0x0000e80001f57983 */ /* 0x002ea20000300800 */
[----:B------:R-:W-:Y:S01]  /*53470*/  IMAD.WIDE R230, R238, 0x4, R206 ;  /* 0x00000004eee67825 */ /* 0x000fe200078e02ce */
[----:B------:R-:W-:Y:S01]  /*53480*/  ISETP.LT.AND P3, PT, R219, UR38, !P0 ;  /* 0x00000026db007c0c */ /* 0x000fe2000c761270 */
[----:B------:R-:W1:Y:S01]  /*53490*/  LDCU UR32, c[0x0][0x3b8] ;  /* 0x00007700ff2077ac */ /* 0x000e620008000800 */
[----:B------:R-:W-:-:S02]  /*534a0*/  ISETP.LT.AND P2, PT, R211, UR40, !P0 ;  /* 0x00000028d3007c0c */ /* 0x000fc4000c741270 */
[----:B------:R-:W-:Y:S01]  /*534b0*/  ISETP.LT.AND P4, PT, R203, UR42, !P0 ;  /* 0x0000002acb007c0c */ /* 0x000fe2000c781270 */
[----:B------:R-:W-:Y:S01]  /*534c0*/  VIADD R239, R0, UR46 ;  /* 0x0000002e00ef7c36 */ /* 0x000fe20008000000 */
[----:B----4-:R4:W-:Y:S01]  /*534d0*/  @P1 STG.E desc[UR28][R228.64], R249 ;  /* 0x000000f9e4001986 */ /* 0x0109e2000c10191c */
[----:B------:R-:W-:Y:S01]  /*534e0*/  ISETP.LT.AND P0, PT, R223, UR44, !P0 ;  /* 0x0000002cdf007c0c */ /* 0x000fe2000c701270 */
[----:B------:R-:W1:Y:S02]  /*534f0*/  LDCU UR38, c[0x0][0x398] ;  /* 0x00007300ff2677ac */ /* 0x000e640008000800 */
[----:B---3--:R3:W-:Y:S01]  /*53500*/  @P6 STG.E desc[UR28][R230.64], R244 ;  /* 0x000000f4e6006986 */ /* 0x0087e2000c10191c */
[----:B------:R-:W-:Y:S01]  /*53510*/  ISETP.GE.AND P1, PT, R240, UR30, PT ;  /* 0x0000001ef0007c0c */ /* 0x000fe2000bf26270 */
[----:B------:R-:W1:Y:S01]  /*53520*/  LDCU UR40, c[0x0][0x398] ;  /* 0x00007300ff2877ac */ /* 0x000e620008000800 */
[----:B------:R-:W1:Y:S01]  /*53530*/  LDCU UR46, c[0x0][0x39c] ;  /* 0x00007380ff2e77ac */ /* 0x000e620008000800 */
[----:B----4-:R-:W-:Y:S01]  /*53540*/  IMAD.WIDE R228, R238, 0x4, R236 ;  /* 0x00000004eee47825 */ /* 0x010fe200078e02ec */
[----:B------:R-:W4:Y:S01]  /*53550*/  LDCU UR42, c[0x0][0x398] ;  /* 0x00007300ff2a77ac */ /* 0x000f220008000800 */
[----:B---3--:R-:W3:Y:S02]  /*53560*/  LDL.LU R244, [R1+0x6dc] ;  /* 0x0006dc0001f47983 */ /* 0x008ee40000300800 */
[----:B------:R-:W-:Y:S01]  /*53570*/  IMAD.WIDE R230, R0, 0x4, R2 ;  /* 0x0000000400e67825 */ /* 0x000fe200078e0202 */
[----:B------:R-:W-:Y:S01]  /*53580*/  ISETP.LT.AND P6, PT, R219, UR14, !P1 ;  /* 0x0000000edb007c0c */ /* 0x000fe2000cfc1270 */
[----:B------:R-:W1:Y:S01]  /*53590*/  LDCU UR30, c[0x0][0x398] ;  /* 0x00007300ff1e77ac */ /* 0x000e620008000800 */
[----:B------:R4:W-:Y:S01]  /*535a0*/  @P5 STG.E desc[UR28][R228.64], R248 ;  /* 0x000000f8e4005986 */ /* 0x0009e2000c10191c */
[----:B------:R-:W-:Y:S01]  /*535b0*/  IADD3 R240, PT, PT, R252, 0x37, RZ ;  /* 0x00000037fcf07810 */ /* 0x000fe20007ffe0ff */
[----:B------:R-:W-:Y:S01]  /*535c0*/  VIADD R238, R239, UR50 ;  /* 0x00000032efee7c36 */ /* 0x000fe20008000000 */
[----:B------:R-:W1:Y:S01]  /*535d0*/  LDCU UR44, c[0x0][0x3b8] ;  /* 0x00007700ff2c77ac */ /* 0x000e620008000800 */
[----:B--2---:R2:W-:Y:S01]  /*535e0*/  @P3 STG.E desc[UR28][R230.64], R247 ;  /* 0x000000f7e6003986 */ /* 0x0045e2000c10191c */
[----:B------:R-:W1:Y:S03]  /*535f0*/  LDCU UR14, c[0x0][0x398] ;  /* 0x00007300ff0e77ac */ /* 0x000e660008000800 */
[----:B------:R-:W3:Y:S01]  /*53600*/  LDL.LU R249, [R1+0x80c] ;  /* 0x00080c0001f97983 */ /* 0x000ee20000300800 */
[C---:B----4-:R-:W-:Y:S01]  /*53610*/  IMAD.WIDE R228, R0.reuse, 0x4, R204 ;  /* 0x0000000400e47825 */ /* 0x050fe200078e02cc */
[----:B------:R-:W-:Y:S01]  /*53620*/  ISETP.LT.AND P5, PT, R211, UR9, !P1 ;  /* 0x00000009d3007c0c */ /* 0x000fe2000cfa1270 */
[----:B------:R-:W4:Y:S01]  /*53630*/  LDCU UR9, c[0x0][0x398] ;  /* 0x00007300ff0977ac */ /* 0x000f220008000800 */
[----:B--2---:R-:W2:Y:S01]  /*53640*/  LDL.LU R247, [R1+0x79c] ;  /* 0x00079c0001f77983 */ /* 0x004ea20000300800 */
[C---:B------:R-:W-:Y:S01]  /*53650*/  IMAD.WIDE R230, R0.reuse, 0x4, R206 ;  /* 0x0000000400e67825 */ /* 0x040fe200078e02ce */
[----:B------:R-:W1:Y:S02]  /*53660*/  LDCU UR50, c[0x0][0x39c] ;  /* 0x00007380ff3277ac */ /* 0x000e640008000800 */
[----:B------:R4:W-:Y:S04]  /*53670*/  @P2 STG.E desc[UR28][R228.64], R246 ;  /* 0x000000f6e4002986 */ /* 0x0009e8000c10191c */
[----:B------:R1:W-:Y:S04]  /*53680*/  @P4 STG.E desc[UR28][R230.64], R245 ;  /* 0x000000f5e6004986 */ /* 0x0003e8000c10191c */
[----:B----4-:R-:W4:Y:S01]  /*53690*/  LDL.LU R246, [R1+0x3bc] ;  /* 0x0003bc0001f67983 */ /* 0x010f220000300800 */
[----:B------:R-:W-:-:S03]  /*536a0*/  IMAD.WIDE R228, R0, 0x4, R236 ;  /* 0x0000000400e47825 */ /* 0x000fc600078e02ec */
[----:B-1----:R-:W4:Y:S01]  /*536b0*/  LDL.LU R245, [R1+0x39c] ;  /* 0x00039c0001f57983 */ /* 0x002f220000300800 */
[----:B------:R-:W-:-:S03]  /*536c0*/  IMAD.WIDE R230, R239, 0x4, R2 ;  /* 0x00000004efe67825 */ /* 0x000fc600078e0202 */
[----:B------:R-:W-:Y:S04]  /*536d0*/  @P0 STG.E desc[UR28][R228.64], R250 ;  /* 0x000000fae4000986 */ /* 0x000fe8000c10191c */
[----:B------:R-:W4:Y:S04]  /*536e0*/  LDL.LU R248, [R1+0x16c] ;  /* 0x00016c0001f87983 */ /* 0x000f280000300800 */
[----:B---3--:R1:W-:Y:S04]  /*536f0*/  @P6 STG.E desc[UR28][R230.64], R244 ;  /* 0x000000f4e6006986 */ /* 0x0083e8000c10191c */
[----:B-1----:R-:W3:Y:S01]  /*53700*/  LDL.LU R244, [R1+0xec] ;  /* 0x0000ec0001f47983 */ /* 0x002ee20000300800 */
[----:B------:R-:W-:-:S02]  /*53710*/  ISETP.LT.AND P3, PT, R203, UR17, !P1 ;  /* 0x00000011cb007c0c */ /* 0x000fc4000cf61270 */
[----:B------:R-:W-:Y:S01]  /*53720*/  ISETP.GE.AND P2, PT, R240, UR20, PT ;  /* 0x00000014f0007c0c */ /* 0x000fe2000bf46270 */
[----:B------:R-:W-:Y:S01]  /*53730*/  IMAD.WIDE R228, R239, 0x4, R204 ;  /* 0x00000004efe47825 */ /* 0x000fe200078e02cc */
[----:B------:R-:W-:Y:S01]  /*53740*/  ISETP.LT.AND P1, PT, R223, UR48, !P1 ;  /* 0x00000030df007c0c */ /* 0x000fe2000cf21270 */
[----:B------:R-:W1:Y:S01]  /*53750*/  LDCU UR17, c[0x0][0x398] ;  /* 0x00007300ff1177ac */ /* 0x000e620008000800 */
[----:B------:R-:W-:Y:S01]  /*53760*/  ISETP.LT.AND P4, PT, R219, UR12, !P2 ;  /* 0x0000000cdb007c0c */ /* 0x000fe2000d781270 */
[----:B------:R-:W-:Y:S01]  /*53770*/  IMAD.WIDE R230, R239, 0x4, R206 ;  /* 0x00000004efe67825 */ /* 0x000fe200078e02ce */
[----:B------:R-:W-:Y:S01]  /*53780*/  ISETP.LT.AND P0, PT, R211, UR11, !P2 ;  /* 0x0000000bd3007c0c */ /* 0x000fe2000d701270 */
[----:B------:R1:W-:Y:S01]  /*53790*/  @P5 STG.E desc[UR28][R228.64], R249 ;  /* 0x000000f9e4005986 */ /* 0x0003e2000c10191c */
[----:B------:R-:W-:Y:S01]  /*537a0*/  ISETP.LT.AND P6, PT, R203, UR5, !P2 ;  /* 0x00000005cb007c0c */ /* 0x000fe2000d7c1270 */
[----:B------:R-:W-:Y:S01]  /*537b0*/  VIADD R240, R252, 0x38 ;  /* 0x00000038fcf07836 */ /* 0x000fe20000000000 */
[----:B------:R-:W-:Y:S01]  /*537c0*/  IADD3 R0, PT, PT, R238, UR71, RZ ;  /* 0x00000047ee007c10 */ /* 0x000fe2000fffe0ff */
[----:B--2---:R2:W-:Y:S01]  /*537d0*/  @P3 STG.E desc[UR28][R230.64], R247 ;  /* 0x000000f7e6003986 */ /* 0x0045e2000c10191c */
[----:B------:R-:W3:Y:S01]  /*537e0*/  LDCU UR20, c[0x0][0x398] ;  /* 0x00007300ff1477ac */ /* 0x000ee20008000800 */
[----:B------:R-:W3:Y:S01]  /*537f0*/  LDCU UR48, c[0x0][0x3b8] ;  /* 0x00007700ff3077ac */ /* 0x000ee20008000800 */
[----:B-1----:R-:W-:Y:S01]  /*53800*/  IMAD.WIDE R228, R239, 0x4, R236 ;  /* 0x00000004efe47825 */ /* 0x002fe200078e02ec */
[----:B------:R-:W-:Y:S01]  /*53810*/  ISETP.GE.AND P5, PT, R240, UR6, PT ;  /* 0x00000006f0007c0c */ /* 0x000fe2000bfa6270 */
[----:B------:R-:W1:Y:S01]  /*53820*/  LDCU UR12, c[0x0][0x398] ;  /* 0x00007300ff0c77ac */ /* 0x000e620008000800 */
[----:B--2---:R-:W2:Y:S01]  /*53830*/  LDL.LU R247, [R1+0x4f0] ;  /* 0x0004f00001f77983 */ /* 0x004ea20000300800 */
[----:B------:R-:W-:Y:S01]  /*53840*/  IMAD.WIDE R230, R238, 0x4, R2 ;  /* 0x00000004eee67825 */ /* 0x000fe200078e0202 */
[----:B------:R-:W-:Y:S01]  /*53850*/  ISETP.LT.AND P2, PT, R223, UR52, !P2 ;  /* 0x00000034df007c0c */ /* 0x000fe2000d741270 */
[----:B------:R-:W1:Y:S01]  /*53860*/  LDCU UR11, c[0x0][0x398] ;  /* 0x00007300ff0b77ac */ /* 0x000e620008000800 */
[----:B----4-:R4:W-:Y:S01]  /*53870*/  @P1 STG.E desc[UR28][R228.64], R246 ;  /* 0x000000f6e4001986 */ /* 0x0109e2000c10191c */
[----:B------:R-:W-:Y:S01]  /*53880*/  ISETP.LT.AND P3, PT, R219, UR15, !P5 ;  /* 0x0000000fdb007c0c */ /* 0x000fe2000ef61270 */
[----:B------:R-:W-:Y:S01]  /*53890*/  VIADD R240, R252, 0x39 ;  /* 0x00000039fcf07836 */ /* 0x000fe20000000000 */
[----:B------:R-:W1:Y:S01]  /*538a0*/  LDCU UR71, c[0x0][0x39c] ;  /* 0x00007380ff4777ac */ /* 0x000e620008000800 */
[----:B------:R4:W-:Y:S01]  /*538b0*/  @P4 STG.E desc[UR28][R230.64], R245 ;  /* 0x000000f5e6004986 */ /* 0x0009e2000c10191c */
[----:B------:R-:W-:Y:S01]  /*538c0*/  VIADD R239, R0, UR70 ;  /* 0x0000004600ef7c36 */ /* 0x000fe20008000000 */
[----:B------:R-:W1:Y:S01]  /*538d0*/  LDCU UR5, c[0x0][0x398] ;  /* 0x00007300ff0577ac */ /* 0x000e620008000800 */
[----:B------:R-:W1:Y:S01]  /*538e0*/  LDCU UR6, c[0x0][0x398] ;  /* 0x00007300ff0677ac */ /* 0x000e620008000800 */
[----:B----4-:R-:W4:Y:S01]  /*538f0*/  LDL.LU R246, [R1+0x7e0] ;  /* 0x0007e00001f67983 */ /* 0x010f220000300800 */
[C---:B------:R-:W-:Y:S01]  /*53900*/  IMAD.WIDE R228, R238.reuse, 0x4, R204 ;  /* 0x00000004eee47825 */ /* 0x040fe200078e02cc */
[----:B------:R-:W-:Y:S01]  /*53910*/  ISETP.LT.AND P1, PT, R211, UR22, !P5 ;  /* 0x00000016d3007c0c */ /* 0x000fe2000ef21270 */
[----:B------:R-:W1:Y:S01]  /*53920*/  LDCU UR52, c[0x0][0x3b8] ;  /* 0x00007700ff3477ac */ /* 0x000e620008000800 */
[----:B------:R-:W4:Y:S01]  /*53930*/  LDL.LU R245, [R1+0x780] ;  /* 0x0007800001f57983 */ /* 0x000f220000300800 */
[C---:B------:R-:W-:Y:S01]  /*53940*/  IMAD.WIDE R230, R238.reuse, 0x4, R206 ;  /* 0x00000004eee67825 */ /* 0x040fe200078e02ce */
[----:B------:R-:W-:Y:S01]  /*53950*/  ISETP.LT.AND P4, PT, R203, UR21, !P5 ;  /* 0x00000015cb007c0c */ /* 0x000fe2000ef81270 */
[----:B------:R-:W1:Y:S01]  /*53960*/  LDCU UR15, c[0x0][0x398] ;  /* 0x00007300ff0f77ac */ /* 0x000e620008000800 */
[----:B------:R-:W-:Y:S01]  /*53970*/  @P0 STG.E desc[UR28][R228.64], R248 ;  /* 0x000000f8e4000986 */ /* 0x000fe2000c10191c */
[----:B------:R-:W1:Y:S03]  /*53980*/  LDCU UR22, c[0x0][0x398] ;  /* 0x00007300ff1677ac */ /* 0x000e660008000800 */
[----:B------:R-:W4:Y:S01]  /*53990*/  LDL.LU R249, [R1+0x6c0] ;  /* 0x0006c00001f97983 */ /* 0x000f220000300800 */
[----:B------:R-:W1:Y:S01]  /*539a0*/  LDCU UR70, c[0x0][0x39c] ;  /* 0x00007380ff4677ac */ /* 0x000e620008000800 */
[----:B------:R-:W1:Y:S02]  /*539b0*/  LDCU UR21, c[0x0][0x398] ;  /* 0x00007300ff1577ac */ /* 0x000e640008000800 */
[----:B---3--:R3:W-:Y:S04]  /*539c0*/  @P6 STG.E desc[UR28][R230.64], R244 ;  /* 0x000000f4e6006986 */ /* 0x0087e8000c10191c */
[----:B---3--:R-:W3:Y:S04]  /*539d0*/  LDL.LU R244, [R1+0x3a0] ;  /* 0x0003a00001f47983 */ /* 0x008ee80000300800 */
[----:B------:R-:W3:Y:S01]  /*539e0*/  LDL.LU R248, [R1+0x150] ;  /* 0x0001500001f87983 */ /* 0x000ee20000300800 */
[----:B------:R-:W-:Y:S01]  /*539f0*/  IMAD.WIDE R228, R238, 0x4, R236 ;  /* 0x00000004eee47825 */ /* 0x000fe200078e02ec */
[----:B------:R-:W-:Y:S01]  /*53a00*/  ISETP.GE.AND P0, PT, R240, UR18, PT ;  /* 0x00000012f0007c0c */ /* 0x000fe2000bf06270 */
[----:B------:R-:W1:Y:S02]  /*53a10*/  LDCU UR18, c[0x0][0x398] ;  /* 0x00007300ff1277ac */ /* 0x000e640008000800 */
[----:B------:R-:W-:Y:S01]  /*53a20*/  IMAD.WIDE R230, R0, 0x4, R2 ;  /* 0x0000000400e67825 */ /* 0x000fe200078e0202 */
[----:B------:R-:W-:Y:S01]  /*53a30*/  ISETP.LT.AND P5, PT, R223, UR72, !P5 ;  /* 0x00000048df007c0c */ /* 0x000fe2000efa1270 */
[----:B------:R1:W-:Y:S01]  /*53a40*/  @P2 STG.E desc[UR28][R228.64], R251 ;  /* 0x000000fbe4002986 */ /* 0x0003e2000c10191c */
[----:B------:R-:W-:Y:S01]  /*53a50*/  ISETP.LT.AND P6, PT, R219, UR13, !P0 ;  /* 0x0000000ddb007c0c */ /* 0x000fe2000c7c1270 */
[----:B------:R-:W-:Y:S01]  /*53a60*/  VIADD R238, R239, UR69 ;  /* 0x00000045efee7c36 */ /* 0x000fe20008000000 */
[----:B------:R-:W-:Y:S01]  /*53a70*/  ISETP.LT.AND P2, PT, R211, UR7, !P0 ;  /* 0x00000007d3007c0c */ /* 0x000fe2000c741270 */
[----:B--2---:R2:W-:Y:S01]  /*53a80*/  @P3 STG.E desc[UR28][R230.64], R247 ;  /* 0x000000f7e6003986 */ /* 0x0045e2000c10191c */
[----:B------:R-:W-:Y:S01]  /*53a90*/  IADD3 R240, PT, PT, R252, 0x3a, RZ ;  /* 0x0000003afcf07810 */ /* 0x000fe20007ffe0ff */
[----:B------:R-:W3:Y:S01]  /*53aa0*/  LDCU UR72, c[0x0][0x3b8] ;  /* 0x00007700ff4877ac */ /* 0x000ee20008000800 */
[----:B------:R-:W3:Y:S01]  /*53ab0*/  LDCU UR13, c[0x0][0x398] ;  /* 0x00007300ff0d77ac */ /* 0x000ee20008000800 */
[C---:B-1----:R-:W-:Y:S01]  /*53ac0*/  IMAD.WIDE R228, R0.reuse, 0x4, R204 ;  /* 0x0000000400e47825 */ /* 0x042fe200078e02cc */
[----:B------:R-:W1:Y:S01]  /*53ad0*/  LDCU UR7, c[0x0][0x398] ;  /* 0x00007300ff0777ac */ /* 0x000e620008000800 */
[----:B--2---:R-:W2:Y:S02]  /*53ae0*/  LDL.LU R247, [R1+0xb0] ;  /* 0x0000b00001f77983 */ /* 0x004ea40000300800 */
[C---:B------:R-:W-:Y:S01]  /*53af0*/  IMAD.WIDE R230, R0.reuse, 0x4, R206 ;  /* 0x0000000400e67825 */ /* 0x040fe200078e02ce */
[----:B------:R-:W1:Y:S01]  /*53b00*/  LDCU UR69, c[0x0][0x39c] ;  /* 0x00007380ff4577ac */ /* 0x000e620008000800 */
[----:B----4-:R4:W-:Y:S04]  /*53b10*/  @P1 STG.E desc[UR28][R228.64], R246 ;  /* 0x000000f6e4001986 */ /* 0x0109e8000c10191c */
[----:B------:R1:W-:Y:S04]  /*53b20*/  @P4 STG.E desc[UR28][R230.64], R245 ;  /* 0x000000f5e6004986 */ /* 0x0003e8000c10191c */
[----:B----4-:R-:W4:Y:S01]  /*53b30*/  LDL.LU R246, [R1+0x40] ;  /* 0x0000400001f67983 */ /* 0x010f220000300800 */
[----:B------:R-:W-:-:S03]  /*53b40*/  IMAD.WIDE R228, R0, 0x4, R236 ;  /* 0x0000000400e47825 */ /* 0x000fc600078e02ec */
[----:B-1----:R-:W4:Y:S01]  /*53b50*/  LDL.LU R245, [R1+0x4f4] ;  /* 0x0004f40001f57983 */ /* 0x002f220000300800 */
[----:B------:R-:W-:-:S03]  /*53b60*/  IMAD.WIDE R230, R239, 0x4, R2 ;  /* 0x00000004efe67825 */ /* 0x000fc600078e0202 */
[----:B------:R1:W-:Y:S04]  /*53b70*/  @P5 STG.E desc[UR28][R228.64], R249 ;  /* 0x000000f9e4005986 */ /* 0x0003e8000c10191c */
[----:B-1----:R-:W4:Y:S01]  /*53b80*/  LDL.LU R249, [R1+0x7e4] ;  /* 0x0007e40001f97983 */ /* 0x002f220000300800 */
[----:B------:R-:W-:-:S03]  /*53b90*/  IMAD.WIDE R228, R239, 0x4, R204 ;  /* 0x00000004efe47825 */ /* 0x000fc600078e02cc */
[----:B---3--:R1:W-:Y:S04]  /*53ba0*/  @P6 STG.E desc[UR28][R230.64], R244 ;  /* 0x000000f4e6006986 */ /* 0x0083e8000c10191c */
[----:B------:R3:W-:Y:S04]  /*53bb0*/  @P2 STG.E desc[UR28][R228.64], R248 ;  /* 0x000000f8e4002986 */ /* 0x0007e8000c10191c */
[----:B-1----:R-:W4:Y:S04]  /*53bc0*/  LDL.LU R244, [R1+0x784] ;  /* 0x0007840001f47983 */ /* 0x002f280000300800 */
[----:B---3--:R-:W3:Y:S01]  /*53bd0*/  LDL.LU R248, [R1+0x6c4] ;  /* 0x0006c40001f87983 */ /* 0x008ee20000300800 */
[----:B------:R-:W-:-:S02]  /*53be0*/  ISETP.LT.AND P3, PT, R203, UR8, !P0 ;  /* 0x00000008cb007c0c */ /* 0x000fc4000c761270 */
[----:B------:R-:W-:Y:S01]  /*53bf0*/  ISETP.GE.AND P1, PT, R240, UR10, PT ;  /* 0x0000000af0007c0c */ /* 0x000fe2000bf26270 */
[----:B------:R-:W-:Y:S01]  /*53c00*/  IMAD.WIDE R230, R239, 0x4, R206 ;  /* 0x00000004efe67825 */ /* 0x000fe200078e02ce */
[----:B------:R-:W-:Y:S01]  /*53c10*/  ISETP.LT.AND P0, PT, R223, UR73, !P0 ;  /* 0x00000049df007c0c */ /* 0x000fe2000c701270 */
[----:B------:R-:W1:Y:S01]  /*53c20*/  LDCU UR8, c[0x0][0x398] ;  /* 0x00007300ff0877ac */ /* 0x000e620008000800 */
[----:B------:R-:W-:Y:S02]  /*53c30*/  ISETP.LT.AND P4, PT, R219, UR4, !P1 ;  /* 0x00000004db007c0c */ /* 0x000fe4000cf81270 */
[----:B------:R-:W-:Y:S01]  /*53c40*/  ISETP.LT.AND P5, PT, R211, UR16, !P1 ;  /* 0x00000010d3007c0c */ /* 0x000fe2000cfa1270 */
[----:B------:R-:W-:Y:S01]  /*53c50*/  IMAD.WIDE R228, R239, 0x4, R236 ;  /* 0x00000004efe47825 */ /* 0x000fe200078e02ec */
[----:B------:R-:W-:Y:S01]  /*53c60*/  ISETP.LT.AND P6, PT, R203, UR19, !P1 ;  /* 0x00000013cb007c0c */ /* 0x000fe2000cfc1270 */
[----:B------:R-:W1:Y:S02]  /*53c70*/  LDCU UR10, c[0x0][0x398] ;  /* 0x00007300ff0a77ac */ /* 0x000e640008000800 */
[----:B--2---:R2:W-:Y:S01]  /*53c80*/  @P3 STG.E desc[UR28][R230.64], R247 ;  /* 0x000000f7e6003986 */ /* 0x0045e2000c10191c */
[----:B------:R-:W-:Y:S01]  /*53c90*/  ISETP.LT.AND P1, PT, R223, UR74, !P1 ;  /* 0x0000004adf007c0c */ /* 0x000fe2000cf21270 */
[----:B------:R-:W-:Y:S01]  /*53ca0*/  VIADD R240, R252, 0x3b ;  /* 0x0000003bfcf07836 */ /* 0x000fe20000000000 */
[C---:B------:R-:W-:Y:S01]  /*53cb0*/  IADD3 R0, PT, PT, R238.reuse, UR68, RZ ;  /* 0x00000044ee007c10 */ /* 0x040fe2000fffe0ff */
[----:B------:R-:W1:Y:S01]  /*53cc0*/  LDCU UR73, c[0x0][0x3b8] ;  /* 0x00007700ff4977ac */ /* 0x000e620008000800 */
[----:B------:R-:W1:Y:S01]  /*53cd0*/  LDCU UR4, c[0x0][0x398] ;  /* 0x00007300ff0477ac */ /* 0x000e620008000800 */
[----:B--2---:R-:W2:Y:S01]  /*53ce0*/  LDL.LU R247, [R1+0x3a4] ;  /* 0x0003a40001f77983 */ /* 0x004ea20000300800 */
[----:B------:R-:W-:Y:S01]  /*53cf0*/  IMAD.WIDE R230, R238, 0x4, R2 ;  /* 0x00000004eee67825 */ /* 0x000fe200078e0202 */
[----:B------:R-:W1:Y:S02]  /*53d00*/  LDCU UR16, c[0x0][0x398] ;  /* 0x00007300ff1077ac */ /* 0x000e640008000800 */
[----:B----4-:R4:W-:Y:S01]  /*53d10*/  @P0 STG.E desc[UR28][R228.64], R246 ;  /* 0x000000f6e4000986 */ /* 0x0109e2000c10191c */
[----:B------:R-:W-:Y:S01]  /*53d20*/  ISETP.GE.AND P2, PT, R240, UR23, PT ;  /* 0x00000017f0007c0c */ /* 0x000fe2000bf46270 */
[----:B------:R-:W1:Y:S02]  /*53d30*/  LDCU UR68, c[0x0][0x39c] ;  /* 0x00007380ff4477ac */ /* 0x000e640008000800 */
[----:B------:R4:W-:Y:S01]  /*53d40*/  @P4 STG.E desc[UR28][R230.64], R245 ;  /* 0x000000f5e6004986 */ /* 0x0009e2000c10191c */
[----:B------:R-:W1:Y:S01]  /*53d50*/  LDCU UR19, c[0x0][0x398] ;  /* 0x00007300ff1377ac */ /* 0x000e620008000800 */
[----:B------:R-:W1:Y:S02]  /*53d60*/  LDCU UR74, c[0x0][0x3b8] ;  /* 0x00007700ff4a77ac */ /* 0x000e640008000800 */
[----:B----4-:R-:W4:Y:S01]  /*53d70*/  LDL.LU R246, [R1+0x154] ;  /* 0x0001540001f67983 */ /* 0x010f220000300800 */
[C---:B------:R-:W-:Y:S01]  /*53d80*/  IMAD.WIDE R228, R238.reuse, 0x4, R204 ;  /* 0x00000004eee47825 */ /* 0x040fe200078e02cc */
[----:B------:R-:W1:Y:S02]  /*53d90*/  LDCU UR23, c[0x0][0x398] ;  /* 0x00007300ff1777ac */ /* 0x000e640008000800 */
[----:B------:R-:W4:Y:S01]  /*53da0*/  LDL.LU R245, [R1+0xb4] ;  /* 0x0000b40001f57983 */ /* 0x000f220000300800 */
[----:B------:R-:W-:-:S03]  /*53db0*/  IMAD.WIDE R230, R238, 0x4, R206 ;  /* 0x00000004eee67825 */ /* 0x000fc600078e02ce */
[----:B------:R1:W-:Y:S04]  /*53dc0*/  @P5 STG.E desc[UR28][R228.64], R249 ;  /* 0x000000f9e4005986 */ /* 0x0003e8000c10191c */
[----:B-1----:R-:W4:Y:S01]  /*53dd0*/  LDL.LU R249, [R1+0x44] ;  /* 0x0000440001f97983 */ /* 0x002f220000300800 */
[----:B------:R-:W-:-:S03]  /*53de0*/  IMAD.WIDE R228, R238, 0x4, R236 ;  /* 0x00000004eee47825 */ /* 0x000fc600078e02ec */
[----:B------:R1:W-:Y:S04]  /*53df0*/  @P6 STG.E desc[UR28][R230.64], R244 ;  /* 0x000000f4e6006986 */ /* 0x0003e8000c10191c */
[----:B---3--:R3:W-:Y:S04]  /*53e00*/  @P1 STG.E desc[UR28][R228.64], R248 ;  /* 0x000000f8e4001986 */ /* 0x0087e8000c10191c */
[----:B-1----:R-:W4:Y:S04]  /*53e10*/  LDL.LU R244, [R1+0x4f8] ;  /* 0x0004f80001f47983 */ /* 0x002f280000300800 */
[----:B---3--:R-:W3:Y:S01]  /*53e20*/  LDL.LU R248, [R1+0x7e8] ;  /* 0x0007e80001f87983 */ /* 0x008ee20000300800 */
[----:B------:R-:W-:Y:S01]  /*53e30*/  ISETP.LT.AND P3, PT, R219, UR24, !P2 ;  /* 0x00000018db007c0c */ /* 0x000fe2000d761270 */
[----:B------:R-:W-:Y:S01]  /*53e40*/  VIADD R240, R252, 0x3c ;  /* 0x0000003cfcf07836 */ /* 0x000fe20000000000 */
[----:B------:R-:W-:-:S02]  /*53e50*/  ISETP.LT.AND P0, PT, R211, UR25, !P2 ;  /* 0x00000019d3007c0c */ /* 0x000fc4000d701270 */
[----:B------:R-:W-:Y:S01]  /*53e60*/  ISETP.LT.AND P4, PT, R203, UR26, !P2 ;  /* 0x0000001acb007c0c */ /* 0x000fe2000d781270 */
[----:B------:R-:W-:Y:S01]  /*53e70*/  IMAD.WIDE R230, R0, 0x4, R2 ;  /* 0x0000000400e67825 */ /* 0x000fe200078e0202 */
[----:B------:R-:W-:Y:S01]  /*53e80*/  ISETP.GE.AND P5, PT, R240, UR54, PT ;  /* 0x00000036f0007c0c */ /* 0x000fe2000bfa6270 */
[----:B------:R-:W1:Y:S01]  /*53e90*/  LDCU UR24, c[0x0][0x398] ;  /* 0x00007300ff1877ac */ /* 0x000e620008000800 */
[----:B------:R-:W-:Y:S01]  /*53ea0*/  ISETP.LT.AND P2, PT, R223, UR77, !P2 ;  /* 0x0000004ddf007c0c */ /* 0x000fe2000d741270 */
[C---:B------:R-:W-:Y:S01]  /*53eb0*/  IMAD.WIDE R228, R0.reuse, 0x4, R204 ;  /* 0x0000000400e47825 */ /* 0x040fe200078e02cc */
[----:B------:R-:W-:Y:S01]  /*53ec0*/  ISETP.LT.AND P6, PT, R219, UR55, !P5 ;  /* 0x00000037db007c0c */ /* 0x000fe2000efc1270 */
[----:B------:R-:W1:Y:S02]  /*53ed0*/  LDCU UR25, c[0x0][0x398] ;  /* 0x00007300ff1977ac */ /* 0x000e640008000800 */
[----:B--2---:R2:W-:Y:S01]  /*53ee0*/  @P3 STG.E desc[UR28][R230.64], R247 ;  /* 0x000000f7e6003986 */ /* 0x0045e2000c10191c */
[----:B------:R-:W-:Y:S01]  /*53ef0*/  VIADD R239, R0, UR27 ;  /* 0x0000001b00ef7c36 */ /* 0x000fe20008000000 */
[----:B------:R-:W-:Y:S01]  /*53f00*/  ISETP.LT.AND P1, PT, R211, UR56, !P5 ;  /* 0x00000038d3007c0c */ /* 0x000fe2000ef21270 */
[----:B------:R-:W1:Y:S01]  /*53f10*/  LDCU UR26, c[0x0][0x398] ;  /* 0x00007300ff1a77ac */ /* 0x000e620008000800 */
[----:B------:R-:W-:Y:S01]  /*53f20*/  IADD3 R240, PT, PT, R252, 0x3d, RZ ;  /* 0x0000003dfcf07810 */ /* 0x000fe20007ffe0ff */
[----:B------:R-:W1:Y:S01]  /*53f30*/  LDCU UR54, c[0x0][0x398] ;  /* 0x00007300ff3677ac */ /* 0x000e620008000800 */
[----:B------:R-:W1:Y:S01]  /*53f40*/  LDCU UR55, c[0x0][0x398] ;  /* 0x00007300ff3777ac */ /* 0x000e620008000800 */
[----:B--2---:R-:W2:Y:S01]  /*53f50*/  LDL.LU R247, [R1+0x788] ;  /* 0x0007880001f77983 */ /* 0x004ea20000300800 */
[C---:B------:R-:W-:Y:S01]  /*53f60*/  IMAD.WIDE R230, R0.reuse, 0x4, R206 ;  /* 0x0000000400e67825 */ /* 0x040fe200078e02ce */
[----:B------:R-:W-:Y:S01]  /*53f70*/  ISETP.LT.AND P3, PT, R203, UR57, !P5 ;  /* 0x00000039cb007c0c */ /* 0x000fe2000ef61270 */
[----:B------:R-:W1:Y:S01]  /*53f80*/  LDCU UR27, c[0x0][0x39c] ;  /* 0x00007380ff1b77ac */ /* 0x000e620008000800 */
[----:B----4-:R4:W-:Y:S01]  /*53f90*/  @P0 STG.E desc[UR28][R228.64], R246 ;  /* 0x000000f6e4000986 */ /* 0x0109e2000c10191c */
[C---:B------:R-:W-:Y:S01]  /*53fa0*/  VIADD R238, R239.reuse, UR58 ;  /* 0x0000003aefee7c36 */ /* 0x040fe20008000000 */
[----:B------:R-:W1:Y:S02]  /*53fb0*/  LDCU UR77, c[0x0][0x3b8] ;  /* 0x00007700ff4d77ac */ /* 0x000e640008000800 */
[----:B------:R4:W-:Y:S01]  /*53fc0*/  @P4 STG.E desc[UR28][R230.64], R245 ;  /* 0x000000f5e6004986 */ /* 0x0009e2000c10191c */
[----:B------:R-:W1:Y:S01]  /*53fd0*/  LDCU UR56, c[0x0][0x398] ;  /* 0x00007300ff3877ac */ /* 0x000e620008000800 */
[----:B------:R-:W1:Y:S02]  /*53fe0*/  LDCU UR57, c[0x0][0x398] ;  /* 0x00007300ff3977ac */ /* 0x000e640008000800 */
[----:B----4-:R-:W4:Y:S01]  /*53ff0*/  LDL.LU R246, [R1+0x6c8] ;  /* 0x0006c80001f67983 */ /* 0x010f220000300800 */
[----:B------:R-:W-:Y:S01]  /*54000*/  IMAD.WIDE R228, R0, 0x4, R236 ;  /* 0x0000000400e47825 */ /* 0x000fe200078e02ec */
[----:B------:R-:W-:Y:S01]  /*54010*/  ISETP.GE.AND P0, PT, R240, UR59, PT ;  /* 0x0000003bf0007c0c */ /* 0x000fe2000bf06270 */
[----:B------:R-:W1:Y:S01]  /*54020*/  LDCU UR58, c[0x0][0x39c] ;  /* 0x00007380ff3a77ac */ /* 0x000e620008000800 */
[----:B------:R-:W4:Y:S01]  /*54030*/  LDL.LU R245, [R1+0x3a8] ;  /* 0x0003a80001f57983 */ /* 0x000f220000300800 */
[----:B------:R-:W-:-:S03]  /*54040*/  IMAD.WIDE R230, R239, 0x4, R2 ;  /* 0x00000004efe67825 */ /* 0x000fc600078e0202 */
[----:B------:R1:W-:Y:S01]  /*54050*/  @P2 STG.E desc[UR28][R228.64], R249 ;  /* 0x000000f9e4002986 */ /* 0x0003e2000c10191c */
[----:B------:R-:W-:Y:S01]  /*54060*/  ISETP.LT.AND P5, PT, R223, UR76, !P5 ;  /* 0x0000004cdf007c0c */ /* 0x000fe2000efa1270 */
[----:B------:R-:W-:Y:S01]  /*54070*/  VIADD R240, R252, 0x3e ;  /* 0x0000003efcf07836 */ /* 0x000fe20000000000 */
[C---:B------:R-:W-:Y:S01]  /*54080*/  IADD3 R0, PT, PT, R238.reuse, UR63, RZ ;  /* 0x0000003fee007c10 */ /* 0x040fe2000fffe0ff */
[----:B------:R-:W2:Y:S01]  /*54090*/  LDCU UR59, c[0x0][0x398] ;  /* 0x00007300ff3b77ac */ /* 0x000ea20008000800 */
[----:B-1----:R-:W4:Y:S01]  /*540a0*/  LDL.LU R249, [R1+0x158] ;  /* 0x0001580001f97983 */ /* 0x002f220000300800 */
[----:B------:R-:W-:Y:S01]  /*540b0*/  IMAD.WIDE R228, R239, 0x4, R204 ;  /* 0x00000004efe47825 */ /* 0x000fe200078e02cc */
[----:B------:R-:W-:Y:S01]  /*540c0*/  ISETP.LT.AND P4, PT, R219, UR60, !P0 ;  /* 0x0000003cdb007c0c */ /* 0x000fe2000c781270 */
[----:B------:R-:W1:Y:S01]  /*540d0*/  LDCU UR76, c[0x0][0x3b8] ;  /* 0x00007700ff4c77ac */ /* 0x000e620008000800 */
[----:B------:R-:W-:Y:S01]  /*540e0*/  ISETP.LT.AND P2, PT, R211, UR61, !P0 ;  /* 0x0000003dd3007c0c */ /* 0x000fe2000c741270 */
[----:B------:R-:W1:Y:S01]  /*540f0*/  LDCU UR60, c[0x0][0x398] ;  /* 0x00007300ff3c77ac */ /* 0x000e620008000800 */
[----:B------:R-:W1:Y:S01]  /*54100*/  LDCU UR63, c[0x0][0x39c] ;  /* 0x00007380ff3f77ac */ /* 0x000e620008000800 */
[----:B------:R-:W1:Y:S01]  /*54110*/  LDCU UR61, c[0x0][0x398] ;  /* 0x00007300ff3d77ac */ /* 0x000e620008000800 */
[----:B------:R1:W-:Y:S04]  /*54120*/  @P6 STG.E desc[UR28][R230.64], R244 ;  /* 0x000000f4e6006986 */ /* 0x0003e8000c10191c */
[----:B---3--:R3:W-:Y:S04]  /*54130*/  @P1 STG.E desc[UR28][R228.64], R248 ;  /* 0x000000f8e4001986 */ /* 0x0087e8000c10191c */
[----:B-1----:R-:W4:Y:S04]  /*54140*/  LDL.LU R244, [R1+0xb8] ;  /* 0x0000b80001f47983 */ /* 0x002f280000300800 */
[----:B---3--:R-:W3:Y:S01]  /*54150*/  LDL.LU R248, [R1+0x48] ;  /* 0x0000480001f87983 */ /* 0x008ee20000300800 */
[----:B------:R-:W-:Y:S01]  /*54160*/  IMAD.WIDE R230, R239, 0x4, R206 ;  /* 0x00000004efe67825 */ /* 0x000fe200078e02ce */
[----:B------:R-:W-:Y:S01]  /*54170*/  ISETP.LT.AND P6, PT, R203, UR62, !P0 ;  /* 0x0000003ecb007c0c */ /* 0x000fe2000c7c1270 */
[----:B------:R-:W1:Y:S02]  /*54180*/  LDCU UR62, c[0x0][0x398] ;  /* 0x00007300ff3e77ac */ /* 0x000e640008000800 */
[----:B------:R-:W-:Y:S01]  /*54190*/  IMAD.WIDE R228, R239, 0x4, R236 ;  /* 0x00000004efe47825 */ /* 0x000fe200078e02ec */
[----:B------:R-:W-:Y:S01]  /*541a0*/  ISETP.LT.AND P0, PT, R223, UR75, !P0 ;  /* 0x0000004bdf007c0c */ /* 0x000fe2000c701270 */
[----:B------:R-:W1:Y:S01]  /*541b0*/  LDCU UR75, c[0x0][0x3b8] ;  /* 0x00007700ff4b77ac */ /* 0x000e620008000800 */
[----:B--2---:R2:W-:Y:S04]  /*541c0*/  @P3 STG.E desc[UR28][R230.64], R247 ;  /* 0x000000f7e6003986 */ /* 0x0045e8000c10191c */
[----:B--2---:R-:W2:Y:S01]  /*541d0*/  LDL.LU R247, [R1+0x4fc] ;  /* 0x0004fc0001f77983 */ /* 0x004ea20000300800 */
[----:B------:R-:W-:-:S03]  /*541e0*/  IMAD.WIDE R230, R238, 0x4, R2 ;  /* 0x00000004eee67825 */ /* 0x000fc600078e0202 */
        /* <DEDUP_REMOVED lines=13> */
[----:B------:R-:W-:Y:S01]  /*542c0*/  ISETP.GE.AND P1, PT, R240, UR64, PT ;  /* 0x00000040f0007c0c */ /* 0x000fe2000bf26270 */
[----:B------:R-:W-:Y:S01]  /*542d0*/  VIADD R240, R252, 0x3f ;  /* 0x0000003ffcf07836 */ /* 0x000fe20000000000 */
[----:B------:R-:W1:Y:S02]  /*542e0*/  LDCU UR64, c[0x0][0x398] ;  /* 0x00007300ff4077ac */ /* 0x000e640008000800 */
[----:B------:R-:W-:-:S02]  /*542f0*/  ISETP.LT.AND P3, PT, R219, UR65, !P1 ;  /* 0x00000041db007c0c */ /* 0x000fc4000cf61270 */
[----:B------:R-:W-:Y:S01]  /*54300*/  ISETP.LT.AND P5, PT, R211, UR66, !P1 ;  /* 0x00000042d3007c0c */ /* 0x000fe2000cfa1270 */
[----:B------:R-:W-:Y:S01]  /*54310*/  IMAD.WIDE R230, R0, 0x4, R2 ;  /* 0x0000000400e67825 */ /* 0x000fe200078e0202 */
[----:B------:R-:W-:Y:S01]  /*54320*/  ISETP.LT.AND P4, PT, R203, UR67, !P1 ;  /* 0x00000043cb007c0c */ /* 0x000fe2000cf81270 */
[----:B------:R-:W1:Y:S01]  /*54330*/  LDCU UR65, c[0x0][0x398] ;  /* 0x00007300ff4177ac */ /* 0x000e620008000800 */
[----:B------:R-:W-:Y:S02]  /*54340*/  ISETP.GE.AND P2, PT, R240, UR34, PT ;  /* 0x00000022f0007c0c */ /* 0x000fe4000bf46270 */
        /* <DEDUP_REMOVED lines=59> */
[----:B------:R1:W-:Y:S02]  /*54700*/  @P1 STG.E desc[UR28][R228.64], R249 ;  /* 0x000000f9e4001986 */ /* 0x0003e4000c10191c */
[----:B-1----:R-:W-:Y:S02]  /*54710*/  IMAD.WIDE R228, R238, 0x4, R236 ;  /* 0x00000004eee47825 */ /* 0x002fe400078e02ec */
        /* <DEDUP_REMOVED lines=24> */
[C---:B--2---:R-:W-:Y:S01]  /*548a0*/  IMAD.WIDE R230, R0.reuse, 0x4, R206 ;  /* 0x0000000400e67825 */ /* 0x044fe200078e02ce */
[----:B------:R-:W2:Y:S01]  /*548b0*/  LDL.LU R247, [R1+0x694] ;  /* 0x0006940001f77983 */ /* 0x000ea20000300800 */
[----:B------:R-:W-:Y:S01]  /*548c0*/  ISETP.LT.AND P3, PT, R203, UR22, !P1 ;  /* 0x00000016cb007c0c */ /* 0x000fe2000cf61270 */
[----:B------:R-:W1:Y:S02]  /*548d0*/  LDCU UR52, c[0x0][0x39c] ;  /* 0x00007380ff3477ac */ /* 0x000e640008000800 */
[----:B----4-:R4:W-:Y:S01]  /*548e0*/  @P2 STG.E desc[UR28][R228.64], R246 ;  /* 0x000000f6e4002986 */ /* 0x0109e2000c10191c */
[C---:B------:R-:W-:Y:S01]  /*548f0*/  VIADD R238, R239.reuse, UR72 ;  /* 0x00000048efee7c36 */ /* 0x040fe20008000000 */
[----:B------:R-:W1:Y:S02]  /*54900*/  LDCU UR5, c[0x0][0x3b8] ;  /* 0x00007700ff0577ac */ /* 0x000e640008000800 */
[----:B------:R4:W-:Y:S01]  /*54910*/  @P4 STG.E desc[UR28][R230.64], R245 ;  /* 0x000000f5e6004986 */ /* 0x0009e2000c10191c */
[----:B------:R-:W1:Y:S01]  /*54920*/  LDCU UR15, c[0x0][0x398] ;  /* 0x00007300ff0f77ac */ /* 0x000e620008000800 */
[----:B------:R-:W1:Y:S01]  /*54930*/  LDCU UR22, c[0x0][0x398] ;  /* 0x00007300ff1677ac */ /* 0x000e620008000800 */
[----:B----4-:R-:W-:Y:S01]  /*54940*/  IMAD.WIDE R228, R0, 0x4, R236 ;  /* 0x0000000400e47825 */ /* 0x010fe200078e02ec */
[----:B------:R-:W4:Y:S01]  /*54950*/  LDL.LU R246, [R1+0x384] ;  /* 0x0003840001f67983 */ /* 0x000f220000300800 */
[----:B------:R-:W-:Y:S01]  /*54960*/  ISETP.GE.AND P2, PT, R240, UR70, PT ;  /* 0x00000046f0007c0c */ /* 0x000fe2000bf46270 */
[----:B------:R-:W1:Y:S01]  /*54970*/  LDCU UR72, c[0x0][0x39c] ;  /* 0x00007380ff4877ac */ /* 0x000e620008000800 */
[----:B------:R-:W-:Y:S01]  /*54980*/  IMAD.WIDE R230, R239, 0x4, R2 ;  /* 0x00000004efe67825 */ /* 0x000fe200078e0202 */
[----:B------:R-:W4:Y:S04]  /*54990*/  LDL.LU R245, [R1+0x1f4] ;  /* 0x0001f40001f57983 */ /* 0x000f280000300800 */
[----:B------:R1:W-:Y:S01]  /*549a0*/  @P0 STG.E desc[UR28][R228.64], R212 ;  /* 0x000000d4e4000986 */ /* 0x0003e2000c10191c */
[----:B------:R-:W-:Y:S01]  /*549b0*/  ISETP.LT.AND P1, PT, R223, UR21, !P1 ;  /* 0x00000015df007c0c */ /* 0x000fe2000cf21270 */
[----:B------:R-:W2:Y:S01]  /*549c0*/  LDCU UR70, c[0x0][0x398] ;  /* 0x00007300ff4677ac */ /* 0x000ea20008000800 */
[----:B-1----:R-:W-:Y:S01]  /*549d0*/  IMAD.WIDE R228, R239, 0x4, R204 ;  /* 0x00000004efe47825 */ /* 0x002fe200078e02cc */
[----:B------:R-:W-:Y:S01]  /*549e0*/  ISETP.LT.AND P4, PT, R219, UR18, !P2 ;  /* 0x00000012db007c0c */ /* 0x000fe2000d781270 */
[----:B------:R-:W1:Y:S01]  /*549f0*/  LDCU UR18, c[0x0][0x398] ;  /* 0x00007300ff1277ac */ /* 0x000e620008000800 */
[----:B------:R-:W-:Y:S01]  /*54a00*/  ISETP.LT.AND P0, PT, R211, UR13, !P2 ;  /* 0x0000000dd3007c0c */ /* 0x000fe2000d701270 */
[----:B------:R-:W-:Y:S01]  /*54a10*/  VIADD R212, R252, 0x44 ;  /* 0x00000044fcd47836 */ /* 0x000fe20000000000 */
[----:B------:R-:W-:Y:S01]  /*54a20*/  IADD3 R0, PT, PT, R238, UR73, RZ ;  /* 0x00000049ee007c10 */ /* 0x000fe2000fffe0ff */
        /* <DEDUP_REMOVED lines=11> */
[----:B------:R-:W-:Y:S01]  /*54ae0*/  ISETP.GE.AND P5, PT, R212, UR69, PT ;  /* 0x00000045d4007c0c */ /* 0x000fe2000bfa6270 */
[----:B------:R-:W1:Y:S01]  /*54af0*/  LDCU UR69, c[0x0][0x398] ;  /* 0x00007300ff4577ac */ /* 0x000e620008000800 */
[----:B------:R-:W-:Y:S01]  /*54b00*/  ISETP.LT.AND P2, PT, R223, UR8, !P2 ;  /* 0x00000008df007c0c */ /* 0x000fe2000d741270 */
[----:B------:R-:W-:Y:S01]  /*54b10*/  VIADD R239, R252, 0x45 ;  /* 0x00000045fcef7836 */ /* 0x000fe20000000000 */
[----:B--2---:R2:W-:Y:S01]  /*54b20*/  @P3 STG.E desc[UR28][R230.64], R247 ;  /* 0x000000f7e6003986 */ /* 0x0045e2000c10191c */
[----:B------:R-:W-:Y:S01]  /*54b30*/  ISETP.LT.AND P3, PT, R219, UR10, !P5 ;  /* 0x0000000adb007c0c */ /* 0x000fe2000ef61270 */
[----:B------:R-:W-:Y:S01]  /*54b40*/  VIADD R212, R0, UR74 ;  /* 0x0000004a00d47c36 */ /* 0x000fe20008000000 */
[----:B------:R-:W1:Y:S01]  /*54b50*/  LDCU UR10, c[0x0][0x398] ;  /* 0x00007300ff0a77ac */ /* 0x000e620008000800 */
[----:B------:R-:W1:Y:S01]  /*54b60*/  LDCU UR8, c[0x0][0x3b8] ;  /* 0x00007700ff0877ac */ /* 0x000e620008000800 */
[----:B------:R-:W1:Y:S01]  /*54b70*/  LDCU UR74, c[0x0][0x39c] ;  /* 0x00007380ff4a77ac */ /* 0x000e620008000800 */
[C---:B--2---:R-:W-:Y:S01]  /*54b80*/  IMAD.WIDE R230, R238.reuse, 0x4, R2 ;  /* 0x00000004eee67825 */ /* 0x044fe200078e0202 */
[----:B------:R-:W2:Y:S04]  /*54b90*/  LDL.LU R247, [R1+0x778] ;  /* 0x0007780001f77983 */ /* 0x000ea80000300800 */
[----:B----4-:R4:W-:Y:S04]  /*54ba0*/  @P1 STG.E desc[UR28][R228.64], R246 ;  /* 0x000000f6e4001986 */ /* 0x0109e8000c10191c */
[----:B------:R1:W-:Y:S01]  /*54bb0*/  @P4 STG.E desc[UR28][R230.64], R245 ;  /* 0x000000f5e6004986 */ /* 0x0003e2000c10191c */
[----:B----4-:R-:W-:-:S03]  /*54bc0*/  IMAD.WIDE R228, R238, 0x4, R204 ;  /* 0x00000004eee47825 */ /* 0x010fc600078e02cc */
[----:B------:R-:W4:Y:S01]  /*54bd0*/  LDL.LU R246, [R1+0x698] ;  /* 0x0006980001f67983 */ /* 0x000f220000300800 */
[----:B-1----:R-:W-:-:S03]  /*54be0*/  IMAD.WIDE R230, R238, 0x4, R206 ;  /* 0x00000004eee67825 */ /* 0x002fc600078e02ce */
[----:B------:R-:W4:Y:S04]  /*54bf0*/  LDL.LU R245, [R1+0x388] ;  /* 0x0003880001f57983 */ /* 0x000f280000300800 */
[----:B------:R1:W-:Y:S01]  /*54c00*/  @P0 STG.E desc[UR28][R228.64], R244 ;  /* 0x000000f4e4000986 */ /* 0x0003e2000c10191c */
[----:B------:R-:W-:Y:S01]  /*54c10*/  ISETP.GE.AND P0, PT, R239, UR68, PT ;  /* 0x00000044ef007c0c */ /* 0x000fe2000bf06270 */
[----:B------:R-:W-:Y:S01]  /*54c20*/  IMAD.WIDE R238, R238, 0x4, R236 ;  /* 0x00000004eeee7825 */ /* 0x000fe200078e02ec */
[----:B------:R-:W-:Y:S01]  /*54c30*/  ISETP.LT.AND P1, PT, R211, UR4, !P5 ;  /* 0x00000004d3007c0c */ /* 0x000fe2000ef21270 */
[----:B------:R3:W-:Y:S01]  /*54c40*/  @P6 STG.E desc[UR28][R230.64], R242 ;  /* 0x000000f2e6006986 */ /* 0x0007e2000c10191c */
[----:B------:R-:W-:Y:S01]  /*54c50*/  ISETP.LT.AND P4, PT, R203, UR16, !P5 ;  /* 0x00000010cb007c0c */ /* 0x000fe2000ef81270 */
[----:B------:R-:W2:Y:S02]  /*54c60*/  LDCU UR4, c[0x0][0x398] ;  /* 0x00007300ff0477ac */ /* 0x000ea40008000800 */
[----:B------:R3:W-:Y:S01]  /*54c70*/  @P2 STG.E desc[UR28][R238.64], R213 ;  /* 0x000000d5ee002986 */ /* 0x0007e2000c10191c */
[----:B------:R-:W2:Y:S01]  /*54c80*/  LDCU UR68, c[0x0][0x398] ;  /* 0x00007300ff4477ac */ /* 0x000ea20008000800 */
[----:B-1----:R-:W-:-:S02]  /*54c90*/  IMAD.WIDE R228, R0, 0x4, R2 ;  /* 0x0000000400e47825 */ /* 0x002fc400078e0202 */
[----:B---3--:R-:W3:Y:S01]  /*54ca0*/  LDL.LU R242, [R1+0x15f8] ;  /* 0x0015f80001f27983 */ /* 0x008ee20000300800 */
[----:B------:R-:W-:Y:S01]  /*54cb0*/  ISETP.LT.AND P6, PT, R219, UR23, !P0 ;  /* 0x00000017db007c0c */ /* 0x000fe2000c7c1270 */
[----:B------:R-:W-:Y:S01]  /*54cc0*/  IMAD.WIDE R230, R0, 0x4, R206 ;  /* 0x0000000400e67825 */ /* 0x000fe200078e02ce */
[----:B------:R-:W-:Y:S01]  /*54cd0*/  ISETP.LT.AND P5, PT, R223, UR19, !P5 ;  /* 0x00000013df007c0c */ /* 0x000fe2000efa1270 */
[----:B------:R-:W3:Y:S01]  /*54ce0*/  LDL.LU R244, [R1+0x1f8] ;  /* 0x0001f80001f47983 */ /* 0x000ee20000300800 */
[----:B------:R-:W-:Y:S01]  /*54cf0*/  ISETP.LT.AND P2, PT, R211, UR24, !P0 ;  /* 0x00000018d3007c0c */ /* 0x000fe2000c741270 */
[----:B------:R-:W-:Y:S01]  /*54d00*/  VIADD R213, R212, UR77 ;  /* 0x0000004dd4d57c36 */ /* 0x000fe20008000000 */
[----:B------:R-:W-:Y:S01]  /*54d10*/  IADD3 R238, PT, PT, R252, 0x46, RZ ;  /* 0x00000046fcee7810 */ /* 0x000fe20007ffe0ff */
[----:B------:R1:W-:Y:S01]  /*54d20*/  @P3 STG.E desc[UR28][R228.64], R248 ;  /* 0x000000f8e4003986 */ /* 0x0003e2000c10191c */
[----:B------:R-:W3:Y:S01]  /*54d30*/  LDCU UR16, c[0x0][0x398] ;  /* 0x00007300ff1077ac */ /* 0x000ee20008000800 */
[----:B------:R-:W3:Y:S01]  /*54d40*/  LDCU UR23, c[0x0][0x398] ;  /* 0x00007300ff1777ac */ /* 0x000ee20008000800 */
[----:B------:R-:W3:Y:S01]  /*54d50*/  LDCU UR19, c[0x0][0x3b8] ;  /* 0x00007700ff1377ac */ /* 0x000ee20008000800 */
[----:B-1----:R-:W3:Y:S01]  /*54d60*/  LDL.LU R248, [R1+0xa8] ;  /* 0x0000a80001f87983 */ /* 0x002ee20000300800 */
[C---:B------:R-:W-:Y:S01]  /*54d70*/  IMAD.WIDE R228, R0.reuse, 0x4, R204 ;  /* 0x0000000400e47825 */ /* 0x040fe200078e02cc */
[----:B------:R-:W-:Y:S01]  /*54d80*/  ISETP.LT.AND P3, PT, R203, UR25, !P0 ;  /* 0x00000019cb007c0c */ /* 0x000fe2000c761270 */
[----:B------:R-:W1:Y:S03]  /*54d90*/  LDCU UR24, c[0x0][0x398] ;  /* 0x00007300ff1877ac */ /* 0x000e660008000800 */
[----:B--2---:R2:W-:Y:S01]  /*54da0*/  @P1 STG.E desc[UR28][R228.64], R247 ;  /* 0x000000f7e4001986 */ /* 0x0045e2000c10191c */
[----:B------:R-:W1:Y:S01]  /*54db0*/  LDCU UR25, c[0x0][0x398] ;  /* 0x00007300ff1977ac */ /* 0x000e620008000800 */
[----:B------:R-:W1:Y:S02]  /*54dc0*/  LDCU UR77, c[0x0][0x39c] ;  /* 0x00007380ff4d77ac */ /* 0x000e640008000800 */
[----:B----4-:R4:W-:Y:S01]  /*54dd0*/  @P4 STG.E desc[UR28][R230.64], R246 ;  /* 0x000000f6e6004986 */ /* 0x0109e2000c10191c */
[----:B--2---:R-:W-:-:S03]  /*54de0*/  IMAD.WIDE R228, R0, 0x4, R236 ;  /* 0x0000000400e47825 */ /* 0x004fc600078e02ec */
[----:B------:R-:W2:Y:S04]  /*54df0*/  LDL.LU R247, [R1+0x47c] ;  /* 0x00047c0001f77983 */ /* 0x000ea80000300800 */
[----:B------:R1:W-:Y:S01]  /*54e00*/  @P5 STG.E desc[UR28][R228.64], R245 ;  /* 0x000000f5e4005986 */ /* 0x0003e2000c10191c */
[----:B----4-:R-:W-:-:S03]  /*54e10*/  IMAD.WIDE R230, R212, 0x4, R2 ;  /* 0x00000004d4e67825 */ /* 0x010fc600078e0202 */
[----:B------:R-:W4:Y:S01]  /*54e20*/  LDL.LU R246, [R1+0x77c] ;  /* 0x00077c0001f67983 */ /* 0x000f220000300800 */
[----:B-1----:R-:W-:-:S03]  /*54e30*/  IMAD.WIDE R228, R212, 0x4, R204 ;  /* 0x00000004d4e47825 */ /* 0x002fc600078e02cc */
[----:B------:R-:W4:Y:S04]  /*54e40*/  LDL.LU R245, [R1+0x69c] ;  /* 0x00069c0001f57983 */ /* 0x000f280000300800 */
[----:B---3--:R1:W-:Y:S02]  /*54e50*/  @P6 STG.E desc[UR28][R230.64], R244 ;  /* 0x000000f4e6006986 */ /* 0x0083e4000c10191c */
[----:B-1----:R-:W-:Y:S02]  /*54e60*/  IMAD.WIDE R230, R212, 0x4, R206 ;  /* 0x00000004d4e67825 */ /* 0x002fe400078e02ce */
[----:B------:R-:W3:Y:S04]  /*54e70*/  LDL.LU R244, [R1+0x38c] ;  /* 0x00038c0001f47983 */ /* 0x000ee80000300800 */
[----:B------:R-:W-:Y:S04]  /*54e80*/  @P2 STG.E desc[UR28][R228.64], R248 ;  /* 0x000000f8e4002986 */ /* 0x000fe8000c10191c */
[----:B------:R1:W-:Y:S04]  /*54e90*/  @P3 STG.E desc[UR28][R230.64], R243 ;  /* 0x000000f3e6003986 */ /* 0x0003e8000c10191c */
[----:B-1----:R-:W3:Y:S01]  /*54ea0*/  LDL.LU R243, [R1+0x15f4] ;  /* 0x0015f40001f37983 */ /* 0x002ee20000300800 */
[----:B------:R-:W-:-:S02]  /*54eb0*/  ISETP.LT.AND P0, PT, R223, UR26, !P0 ;  /* 0x0000001adf007c0c */ /* 0x000fc4000c701270 */
[----:B------:R-:W-:Y:S01]  /*54ec0*/  ISETP.GE.AND P1, PT, R238, UR27, PT ;  /* 0x0000001bee007c0c */ /* 0x000fe2000bf26270 */
[----:B------:R-:W-:Y:S01]  /*54ed0*/  VIADD R238, R252, 0x47 ;  /* 0x00000047fcee7836 */ /* 0x000fe20000000000 */
[----:B------:R-:W-:Y:S01]  /*54ee0*/  IADD3 R0, PT, PT, R213, UR76, RZ ;  /* 0x0000004cd5007c10 */ /* 0x000fe2000fffe0ff */
[----:B------:R-:W-:Y:S01]  /*54ef0*/  IMAD.WIDE R228, R212, 0x4, R236 ;  /* 0x00000004d4e47825 */ /* 0x000fe200078e02ec */
[----:B------:R-:W-:Y:S01]  /*54f00*/  ISETP.LT.AND P4, PT, R219, UR54, !P1 ;  /* 0x00000036db007c0c */ /* 0x000fe2000cf81270 */
[----:B------:R-:W1:Y:S01]  /*54f10*/  LDCU UR27, c[0x0][0x398] ;  /* 0x00007300ff1b77ac */ /* 0x000e620008000800 */
[----:B------:R-:W-:Y:S01]  /*54f20*/  ISETP.LT.AND P5, PT, R211, UR55, !P1 ;  /* 0x00000037d3007c0c */ /* 0x000fe2000cfa1270 */
[----:B------:R-:W-:Y:S01]  /*54f30*/  IMAD.WIDE R230, R213, 0x4, R2 ;  /* 0x00000004d5e67825 */ /* 0x000fe200078e0202 */
[----:B------:R-:W-:Y:S01]  /*54f40*/  ISETP.LT.AND P6, PT, R203, UR56, !P1 ;  /* 0x00000038cb007c0c */ /* 0x000fe2000cfc1270 */
[----:B------:R-:W1:Y:S01]  /*54f50*/  LDCU UR54, c[0x0][0x398] ;  /* 0x00007300ff3677ac */ /* 0x000e620008000800 */
[----:B------:R-:W-:Y:S01]  /*54f60*/  ISETP.GE.AND P2, PT, R238, UR58, PT ;  /* 0x0000003aee007c0c */ /* 0x000fe2000bf46270 */
[----:B------:R4:W-:Y:S01]  /*54f70*/  @P0 STG.E desc[UR28][R228.64], R214 ;  /* 0x000000d6e4000986 */ /* 0x0009e2000c10191c */
[----:B------:R-:W-:Y:S01]  /*54f80*/  ISETP.LT.AND P1, PT, R223, UR57, !P1 ;  /* 0x00000039df007c0c */ /* 0x000fe2000cf21270 */
[----:B------:R-:W-:Y:S01]  /*54f90*/  VIADD R212, R252, 0x48 ;  /* 0x00000048fcd47836 */ /* 0x000fe20000000000 */
[----:B------:R-:W-:Y:S01]  /*54fa0*/  ISETP.LT.AND P3, PT, R219, UR59, !P2 ;  /* 0x0000003bdb007c0c */ /* 0x000fe2000d761270 */
[----:B------:R-:W-:Y:S01]  /*54fb0*/  IMAD.WIDE R238, R0, 0x4, R236 ;  /* 0x0000000400ee7825 */ /* 0x000fe200078e02ec */
[----:B------:R-:W-:Y:S01]  /*54fc0*/  ISETP.LT.AND P0, PT, R211, UR60, !P2 ;  /* 0x0000003cd3007c0c */ /* 0x000fe2000d701270 */
[----:B--2---:R2:W-:Y:S01]  /*54fd0*/  @P4 STG.E desc[UR28][R230.64], R247 ;  /* 0x000000f7e6004986 */ /* 0x0045e2000c10191c */
[----:B------:R-:W1:Y:S01]  /*54fe0*/  LDCU UR26, c[0x0][0x3b8] ;  /* 0x00007700ff1a77ac */ /* 0x000e620008000800 */
[----:B------:R-:W1:Y:S01]  /*54ff0*/  LDCU UR55, c[0x0][0x398] ;  /* 0x00007300ff3777ac */ /* 0x000e620008000800 */
[----:B----4-:R-:W-:Y:S01]  /*55000*/  IMAD.WIDE R228, R213, 0x4, R204 ;  /* 0x00000004d5e47825 */ /* 0x010fe200078e02cc */
[----:B------:R-:W-:Y:S01]  /*55010*/  ISETP.LT.AND P4, PT, R203, UR61, !P2 ;  /* 0x0000003dcb007c0c */ /* 0x000fe2000d781270 */
[----:B------:R-:W4:Y:S03]  /*55020*/  LDCU UR76, c[0x0][0x39c] ;  /* 0x00007380ff4c77ac */ /* 0x000f260008000800 */
[----:B------:R1:W-:Y:S01]  /*55030*/  @P5 STG.E desc[UR28][R228.64], R246 ;  /* 0x000000f6e4005986 */ /* 0x0003e2000c10191c */
[C---:B--2---:R-:W-:Y:S01]  /*55040*/  IMAD.WIDE R230, R213.reuse, 0x4, R206 ;  /* 0x00000004d5e67825 */ /* 0x044fe200078e02ce */
[----:B------:R-:W-:Y:S01]  /*55050*/  ISETP.GE.AND P5, PT, R212, UR63, PT ;  /* 0x0000003fd4007c0c */ /* 0x000fe2000bfa6270 */
[----:B------:R-:W2:Y:S02]  /*55060*/  LDCU UR56, c[0x0][0x398] ;  /* 0x00007300ff3877ac */ /* 0x000ea40008000800 */
[----:B------:R-:W-:Y:S01]  /*55070*/  IMAD.WIDE R212, R213, 0x4, R236 ;  /* 0x00000004d5d47825 */ /* 0x000fe200078e02ec */
[----:B------:R-:W-:Y:S01]  /*55080*/  ISETP.LT.AND P2, PT, R223, UR62, !P2 ;  /* 0x0000003edf007c0c */ /* 0x000fe2000d741270 */
[----:B------:R4:W-:Y:S01]  /*55090*/  @P6 STG.E desc[UR28][R230.64], R245 ;  /* 0x000000f5e6006986 */ /* 0x0009e2000c10191c */
[----:B------:R-:W-:Y:S01]  /*550a0*/  ISETP.LT.AND P6, PT, R219, UR64, !P5 ;  /* 0x00000040db007c0c */ /* 0x000fe2000efc1270 */
[C---:B------:R-:W-:Y:S01]  /*550b0*/  VIADD R214, R0.reuse, UR75 ;  /* 0x0000004b00d67c36 */ /* 0x040fe20008000000 */
[----:B------:R-:W2:Y:S01]  /*550c0*/  LDCU UR58, c[0x0][0x398] ;  /* 0x00007300ff3a77ac */ /* 0x000ea20008000800 */
[----:B-1----:R-:W-:Y:S01]  /*550d0*/  IMAD.WIDE R228, R0, 0x4, R2 ;  /* 0x0000000400e47825 */ /* 0x002fe200078e0202 */
[----:B------:R-:W1:Y:S01]  /*550e0*/  LDCU UR59, c[0x0][0x398] ;  /* 0x00007300ff3b77ac */ /* 0x000e620008000800 */
[----:B------:R-:W1:Y:S01]  /*550f0*/  LDCU UR57, c[0x0][0x3b8] ;  /* 0x00007700ff3977ac */ /* 0x000e620008000800 */
[----:B----4-:R-:W-:Y:S01]  /*55100*/  IADD3 R230, PT, PT, R252, 0x49, RZ ;  /* 0x00000049fce67810 */ /* 0x010fe20007ffe0ff */
[----:B------:R-:W-:Y:S01]  /*55110*/  VIADD R231, R214, UR31 ;  /* 0x0000001fd6e77c36 */ /* 0x000fe20008000000 */
[----:B------:R-:W4:Y:S01]  /*55120*/  LDCU UR60, c[0x0][0x398] ;  /* 0x00007300ff3c77ac */ /* 0x000f220008000800 */
[----:B------:R-:W1:Y:S01]  /*55130*/  LDCU UR61, c[0x0][0x398] ;  /* 0x00007300ff3d77ac */ /* 0x000e620008000800 */
[----:B------:R-:W1:Y:S01]  /*55140*/  LDCU UR75, c[0x0][0x39c] ;  /* 0x00007380ff4b77ac */ /* 0x000e620008000800 */
[----:B------:R-:W1:Y:S01]  /*55150*/  LDCU UR63, c[0x0][0x398] ;  /* 0x00007300ff3f77ac */ /* 0x000e620008000800 */
[----:B------:R-:W1:Y:S01]  /*55160*/  LDCU UR64, c[0x0][0x398] ;  /* 0x00007300ff4077ac */ /* 0x000e620008000800 */
[----:B------:R-:W1:Y:S01]  /*55170*/  LDCU UR62, c[0x0][0x3b8] ;  /* 0x00007700ff3e77ac */ /* 0x000e620008000800 */
[----:B------:R-:W1:Y:S01]  /*55180*/  LDCU UR31, c[0x0][0x39c] ;  /* 0x00007380ff1f77ac */ /* 0x000e620008000800 */
[----:B---3--:R3:W-:Y:S01]  /*55190*/  @P1 STG.E desc[UR28][R212.64], R244 ;  /* 0x000000f4d4001986 */ /* 0x0087e2000c10191c */
[----:B------:R-:W-:Y:S01]  /*551a0*/  ISETP.LT.AND P1, PT, R211, UR65, !P5 ;  /* 0x00000041d3007c0c */ /* 0x000fe2000ef21270 */
[----:B------:R-:W1:Y:S01]  /*551b0*/  LDCU UR65, c[0x0][0x398] ;  /* 0x00007300ff4177ac */ /* 0x000e620008000800 */
[----:B---3--:R-:W-:Y:S01]  /*551c0*/  IMAD.WIDE R212, R0, 0x4, R204 ;  /* 0x0000000400d47825 */ /* 0x008fe200078e02cc */
[----:B------:R3:W-:Y:S01]  /*551d0*/  @P3 STG.E desc[UR28][R228.64], R243 ;  /* 0x000000f3e4003986 */ /* 0x0007e2000c10191c */
[----:B------:R-:W-:Y:S01]  /*551e0*/  ISETP.LT.AND P3, PT, R203, UR66, !P5 ;  /* 0x00000042cb007c0c */ /* 0x000fe2000ef61270 */
[----:B------:R-:W1:Y:S02]  /*551f0*/  LDCU UR66, c[0x0][0x398] ;  /* 0x00007300ff4277ac */ /* 0x000e640008000800 */
[----:B------:R1:W-:Y:S01]  /*55200*/  @P0 STG.E desc[UR28][R212.64], R242 ;  /* 0x000000f2d4000986 */ /* 0x0003e2000c10191c */
[----:B------:R-:W-:Y:S01]  /*55210*/  ISETP.GE.AND P0, PT, R230, UR32, PT ;  /* 0x00000020e6007c0c */ /* 0x000fe2000bf06270 */
[----:B------:R-:W2:Y:S01]  /*55220*/  LDCU UR32, c[0x0][0x398] ;  /* 0x00007300ff2077ac */ /* 0x000ea20008000800 */
[----:B------:R-:W-:Y:S01]  /*55230*/  ISETP.LT.AND P5, PT, R223, UR67, !P5 ;  /* 0x00000043df007c0c */ /* 0x000fe2000efa1270 */
[----:B------:R-:W2:Y:S01]  /*55240*/  LDCU UR67, c[0x0][0x3b8] ;  /* 0x00007700ff4377ac */ /* 0x000ea20008000800 */
[----:B---3--:R-:W-:-:S05]  /*55250*/  IMAD.WIDE R228, R0, 0x4, R206 ;  /* 0x0000000400e47825 */ /* 0x008fca00078e02ce */
[----:B------:R3:W-:Y:S01]  /*55260*/  @P4 STG.E desc[UR28][R228.64], R241 ;  /* 0x000000f1e4004986 */ /* 0x0007e2000c10191c */
[----:B------:R-:W-:Y:S01]  /*55270*/  ISETP.LT.AND P4, PT, R219, UR34, !P0 ;  /* 0x00000022db007c0c */ /* 0x000fe2000c781270 */
[----:B------:R-:W-:Y:S02]  /*55280*/  VIADD R0, R252, 0x4a ;  /* 0x0000004afc007836 */ /* 0x000fe40000000000 */
[--C-:B-1----:R-:W-:Y:S01]  /*55290*/  IMAD.WIDE R242, R231, 0x4, R2.reuse ;  /* 0x00000004e7f27825 */ /* 0x102fe200078e0202 */
[----:B------:R1:W-:Y:S01]  /*552a0*/  @P2 STG.E desc[UR28][R238.64], R215 ;  /* 0x000000d7ee002986 */ /* 0x0003e2000c10191c */
[----:B------:R-:W-:Y:S01]  /*552b0*/  ISETP.LT.AND P2, PT, R211, UR36, !P0 ;  /* 0x00000024d3007c0c */ /* 0x000fe2000c741270 */
[----:B------:R-:W2:Y:S01]  /*552c0*/  LDCU UR34, c[0x0][0x398] ;  /* 0x00007300ff2277ac */ /* 0x000ea20008000800 */
[----:B------:R-:W-:Y:S01]  /*552d0*/  IADD3 R213, PT, PT, R231, UR42, RZ ;  /* 0x0000002ae7d57c10 */ /* 0x000fe2000fffe0ff */
[----:B------:R-:W2:Y:S01]  /*552e0*/  LDCU UR36, c[0x0][0x398] ;  /* 0x00007300ff2477ac */ /* 0x000ea20008000800 */
[C---:B---3--:R-:W-:Y:S01]  /*552f0*/  IMAD.WIDE R240, R214.reuse, 0x4, R2 ;  /* 0x00000004d6f07825 */ /* 0x048fe200078e0202 */
[----:B------:R-:W3:Y:S03]  /*55300*/  LDCU UR42, c[0x0][0x39c] ;  /* 0x00007380ff2a77ac */ /* 0x000ee60008000800 */
[C---:B------:R-:W-:Y:S01]  /*55310*/  IMAD.WIDE R228, R214.reuse, 0x4, R204 ;  /* 0x00000004d6e47825 */ /* 0x040fe200078e02cc */
[----:B------:R2:W-:Y:S01]  /*55320*/  @P6 STG.E desc[UR28][R240.64], R12 ;  /* 0x0000000cf0006986 */ /* 0x0005e2000c10191c */
[----:B------:R-:W-:Y:S01]  /*55330*/  ISETP.LT.AND P6, PT, R203, UR38, !P0 ;  /* 0x00000026cb007c0c */ /* 0x000fe2000c7c1270 */
[----:B------:R-:W3:Y:S01]  /*55340*/  LDCU UR38, c[0x0][0x398] ;  /* 0x00007300ff2677ac */ /* 0x000ee20008000800 */
[----:B-1----:R-:W-:Y:S01]  /*55350*/  IMAD.WIDE R238, R214, 0x4, R206 ;  /* 0x00000004d6ee7825 */ /* 0x002fe200078e02ce */
[----:B------:R1:W-:Y:S01]  /*55360*/  @P1 STG.E desc[UR28][R228.64], R8 ;  /* 0x00000008e4001986 */ /* 0x0003e2000c10191c */
[----:B------:R-:W-:Y:S01]  /*55370*/  ISETP.LT.AND P0, PT, R223, UR40, !P0 ;  /* 0x00000028df007c0c */ /* 0x000fe2000c701270 */
[----:B------:R-:W3:Y:S01]  /*55380*/  LDCU UR40, c[0x0][0x3b8] ;  /* 0x00007700ff2877ac */ /* 0x000ee20008000800 */
[----:B------:R-:W-:Y:S01]  /*55390*/  ISETP.GE.AND P1, PT, R0, UR44, PT ;  /* 0x0000002c00007c0c */ /* 0x000fe2000bf26270 */
[----:B------:R4:W-:Y:S01]  /*553a0*/  @P3 STG.E desc[UR28][R238.64], R16 ;  /* 0x00000010ee003986 */ /* 0x0009e2000c10191c */
[----:B--2---:R-:W-:-:S02]  /*553b0*/  IMAD.WIDE R240, R214, 0x4, R236 ;  /* 0x00000004d6f07825 */ /* 0x004fc400078e02ec */
[----:B------:R-:W-:Y:S01]  /*553c0*/  ISETP.LT.AND P3, PT, R219, UR46, !P1 ;  /* 0x0000002edb007c0c */ /* 0x000fe2000cf61270 */
[----:B------:R-:W2:Y:S01]  /*553d0*/  LDCU UR44, c[0x0][0x398] ;  /* 0x00007300ff2c77ac */ /* 0x000ea20008000800 */
[----:B-1----:R-:W-:Y:S01]  /*553e0*/  IMAD.WIDE R228, R231, 0x4, R204 ;  /* 0x00000004e7e47825 */ /* 0x002fe200078e02cc */
[----:B------:R1:W-:Y:S01]  /*553f0*/  @P5 STG.E desc[UR28][R240.64], R4 ;  /* 0x00000004f0005986 */ /* 0x0003e2000c10191c */
[----:B------:R-:W-:Y:S01]  /*55400*/  ISETP.LT.AND P5, PT, R211, UR30, !P1 ;  /* 0x0000001ed3007c0c */ /* 0x000fe2000cfa1270 */
[----:B------:R-:W2:Y:S01]  /*55410*/  LDCU UR46, c[0x0][0x398] ;  /* 0x00007300ff2e77ac */ /* 0x000ea20008000800 */
[----:B------:R-:W-:Y:S01]  /*55420*/  VIADD R0, R252, 0x4b ;  /* 0x0000004bfc007836 */ /* 0x000fe20000000000 */
[----:B------:R-:W-:Y:S01]  /*55430*/  @P4 STG.E desc[UR28][R242.64], R20 ;  /* 0x00000014f2004986 */ /* 0x000fe2000c10191c */
[----:B----4-:R-:W-:Y:S01]  /*55440*/  IMAD.WIDE R238, R231, 0x4, R206 ;  /* 0x00000004e7ee7825 */ /* 0x010fe200078e02ce */
[----:B------:R-:W-:Y:S01]  /*55450*/  ISETP.LT.AND P4, PT, R203, UR14, !P1 ;  /* 0x0000000ecb007c0c */ /* 0x000fe2000cf81270 */
[----:B------:R-:W4:Y:S01]  /*55460*/  LDCU UR30, c[0x0][0x398] ;  /* 0x00007300ff1e77ac */ /* 0x000f220008000800 */
[----:B------:R-:W-:Y:S01]  /*55470*/  @P2 STG.E desc[UR28][R228.64], R24 ;  /* 0x00000018e4002986 */ /* 0x000fe2000c10191c */
[----:B------:R-:W-:Y:S01]  /*55480*/  IMAD.WIDE R230, R231, 0x4, R236 ;  /* 0x00000004e7e67825 */ /* 0x000fe200078e02ec */
[----:B------:R-:W-:Y:S01]  /*55490*/  ISETP.GE.AND P2, PT, R0, UR48, PT ;  /* 0x0000003000007c0c */ /* 0x000fe2000bf46270 */
[----:B------:R-:W2:Y:S01]  /*554a0*/  LDCU UR14, c[0x0][0x398] ;  /* 0x00007300ff0e77ac */ /* 0x000ea20008000800 */
[----:B------:R-:W-:Y:S01]  /*554b0*/  ISETP.LT.AND P1, PT, R223, UR9, !P1 ;  /* 0x00000009df007c0c */ /* 0x000fe2000cf21270 */
[----:B------:R3:W-:Y:S01]  /*554c0*/  @P6 STG.E desc[UR28][R238.64], R44 ;  /* 0x0000002cee006986 */ /* 0x0007e2000c10191c */
[----:B-1----:R-:W-:Y:S01]  /*554d0*/  IMAD.WIDE R240, R213, 0x4, R2 ;  /* 0x00000004d5f07825 */ /* 0x002fe200078e0202 */
[----:B------:R-:W-:Y:S01]  /*554e0*/  ISETP.LT.AND P6, PT, R219, UR50, !P2 ;  /* 0x00000032db007c0c */ /* 0x000fe2000d7c1270 */
[----:B------:R-:W1:Y:S01]  /*554f0*/  LDCU UR48, c[0x0][0x398] ;  /* 0x00007300ff3077ac */ /* 0x000e620008000800 */
[----:B------:R2:W-:Y:S01]  /*55500*/  @P0 STG.E desc[UR28][R230.64], R40 ;  /* 0x00000028e6000986 */ /* 0x0005e2000c10191c */
[----:B------:R-:W-:-:S02]  /*55510*/  ISETP.LT.AND P0, PT, R211, UR20, !P2 ;  /* 0x00000014d3007c0c */ /* 0x000fc4000d701270 */
[----:B------:R-:W-:Y:S01]  /*55520*/  IADD3 R0, PT, PT, R252, 0x4c, RZ ;  /* 0x0000004cfc007810 */ /* 0x000fe20007ffe0ff */
[C---:B------:R-:W-:Y:S01]  /*55530*/  VIADD R215, R213.reuse, UR17 ;  /* 0x00000011d5d77c36 */ /* 0x040fe20008000000 */
[----:B------:R-:W1:Y:S01]  /*55540*/  LDCU UR9, c[0x0][0x3b8] ;  /* 0x00007700ff0977ac */ /* 0x000e620008000800 */
[----:B---3--:R-:W-:Y:S01]  /*55550*/  IMAD.WIDE R238, R213, 0x4, R204 ;  /* 0x00000004d5ee7825 */ /* 0x008fe200078e02cc */
[----:B------:R3:W-:Y:S01]  /*55560*/  @P3 STG.E desc[UR28][R240.64], R13 ;  /* 0x0000000df0003986 */ /* 0x0007e2000c10191c */
[----:B------:R-:W-:Y:S01]  /*55570*/  ISETP.LT.AND P3, PT, R203, UR12, !P2 ;  /* 0x0000000ccb007c0c */ /* 0x000fe2000d761270 */
[----:B------:R-:W1:Y:S01]  /*55580*/  LDCU UR17, c[0x0][0x39c] ;  /* 0x00007380ff1177ac */ /* 0x000e620008000800 */
[----:B--2---:R-:W-:Y:S01]  /*55590*/  IMAD.WIDE R230, R213, 0x4, R206 ;  /* 0x00000004d5e67825 */ /* 0x004fe200078e02ce */
[----:B------:R2:W-:Y:S01]  /*555a0*/  @P5 STG.E desc[UR28][R238.64], R9 ;  /* 0x00000009ee005986 */ /* 0x0005e2000c10191c */
[----:B------:R-:W-:Y:S01]  /*555b0*/  ISETP.LT.AND P2, PT, R223, UR11, !P2 ;  /* 0x0000000bdf007c0c */ /* 0x000fe2000d741270 */
[----:B------:R-:W1:Y:S01]  /*555c0*/  LDCU UR50, c[0x0][0x398] ;  /* 0x00007300ff3277ac */ /* 0x000e620008000800 */
[----:B------:R-:W-:Y:S01]  /*555d0*/  ISETP.GE.AND P5, PT, R0, UR52, PT ;  /* 0x0000003400007c0c */ /* 0x000fe2000bfa6270 */
[----:B------:R-:W-:Y:S01]  /*555e0*/  @P4 STG.E desc[UR28][R230.64], R17 ;  /* 0x00000011e6004986 */ /* 0x000fe2000c10191c */
[----:B------:R-:W1:Y:S01]  /*555f0*/  LDCU UR20, c[0x0][0x398] ;  /* 0x00007300ff1477ac */ /* 0x000e620008000800 */
[----:B---3--:R-:W-:Y:S01]  /*55600*/  IMAD.WIDE R12, R213, 0x4, R236 ;  /* 0x00000004d50c7825 */ /* 0x008fe200078e02ec */
[----:B------:R-:W-:Y:S01]  /*55610*/  ISETP.LT.AND P4, PT, R219, UR71, !P5 ;  /* 0x00000047db007c0c */ /* 0x000fe2000ef81270 */
[----:B------:R-:W3:Y:S02]  /*55620*/  LDCU UR12, c[0x0][0x398] ;  /* 0x00007300ff0c77ac */ /* 0x000ee40008000800 */
[----:B------:R-:W-:Y:S01]  /*55630*/  IMAD.WIDE R212, R215, 0x4, R2 ;  /* 0x00000004d7d47825 */ /* 0x000fe200078e0202 */
[----:B------:R1:W-:Y:S01]  /*55640*/  @P1 STG.E desc[UR28][R12.64], R5 ;  /* 0x000000050c001986 */ /* 0x0003e2000c10191c */
[----:B------:R-:W-:Y:S01]  /*55650*/  ISETP.LT.AND P1, PT, R211, UR6, !P5 ;  /* 0x00000006d3007c0c */ /* 0x000fe2000ef21270 */
[----:B------:R-:W3:Y:S01]  /*55660*/  LDCU UR52, c[0x0][0x398] ;  /* 0x00007300ff3477ac */ /* 0x000ee20008000800 */
[C---:B--2---:R-:W-:Y:S01]  /*55670*/  IMAD.WIDE R8, R215.reuse, 0x4, R204 ;  /* 0x00000004d7087825 */ /* 0x044fe200078e02cc */
[----:B------:R-:W-:Y:S01]  /*55680*/  @P6 STG.E desc[UR28][R212.64], R21 ;  /* 0x00000015d4006986 */ /* 0x000fe2000c10191c */
[----:B------:R-:W2:Y:S02]  /*55690*/  LDCU UR11, c[0x0][0x3b8] ;  /* 0x00007700ff0b77ac */ /* 0x000ea40008000800 */
[----:B------:R-:W-:Y:S01]  /*556a0*/  VIADD R0, R252, 0x4d ;  /* 0x0000004dfc007836 */ /* 0x000fe20000000000 */
[----:B------:R2:W-:Y:S01]  /*556b0*/  @P0 STG.E desc[UR28][R8.64], R25 ;  /* 0x0000001908000986 */ /* 0x0005e2000c10191c */
[----:B------:R-:W-:Y:S01]  /*556c0*/  VIADD R229, R215, UR5 ;  /* 0x00000005d7e57c36 */ /* 0x000fe20008000000 */
[----:B------:R-:W-:Y:S01]  /*556d0*/  ISETP.LT.AND P6, PT, R203, UR15, !P5 ;  /* 0x0000000fcb007c0c */ /* 0x000fe2000efc1270 */
[----:B------:R-:W3:Y:S01]  /*556e0*/  LDCU UR5, c[0x0][0x39c] ;  /* 0x00007380ff0577ac */ /* 0x000ee20008000800 */
[C---:B-1----:R-:W-:Y:S01]  /*556f0*/  IMAD.WIDE R4, R215.reuse, 0x4, R206 ;  /* 0x00000004d7047825 */ /* 0x042fe200078e02ce */
[----:B------:R-:W-:Y:S01]  /*55700*/  ISETP.GE.AND P0, PT, R0, UR72, PT ;  /* 0x0000004800007c0c */ /* 0x000fe2000bf06270 */
[----:B------:R-:W1:Y:S02]  /*55710*/  LDCU UR71, c[0x0][0x398] ;  /* 0x00007300ff4777ac */ /* 0x000e640008000800 */
[----:B------:R-:W-:Y:S01]  /*55720*/  IMAD.WIDE R12, R215, 0x4, R236 ;  /* 0x00000004d70c7825 */ /* 0x000fe200078e02ec */
[----:B------:R-:W-:Y:S01]  /*55730*/  ISETP.LT.AND P5, PT, R223, UR22, !P5 ;  /* 0x00000016df007c0c */ /* 0x000fe2000efa1270 */
[----:B------:R3:W-:Y:S01]  /*55740*/  @P3 STG.E desc[UR28][R4.64], R45 ;  /* 0x0000002d04003986 */ /* 0x0007e2000c10191c */
[----:B------:R-:W-:Y:S01]  /*55750*/  ISETP.LT.AND P3, PT, R219, UR70, !P0 ;  /* 0x00000046db007c0c */ /* 0x000fe2000c761270 */
[C---:B------:R-:W-:Y:S01]  /*55760*/  IMAD.WIDE R16, R229.reuse, 0x4, R2 ;  /* 0x00000004e5107825 */ /* 0x040fe200078e0202 */
[----:B------:R-:W-:Y:S01]  /*55770*/  IADD3 R231, PT, PT, R229, UR21, RZ ;  /* 0x00000015e5e77c10 */ /* 0x000fe2000fffe0ff */
[----:B------:R1:W-:Y:S01]  /*55780*/  @P2 STG.E desc[UR28][R12.64], R41 ;  /* 0x000000290c002986 */ /* 0x0003e2000c10191c */
[----:B------:R-:W-:Y:S01]  /*55790*/  ISETP.LT.AND P2, PT, R211, UR18, !P0 ;  /* 0x00000012d3007c0c */ /* 0x000fe2000c741270 */
[----:B------:R-:W-:Y:S01]  /*557a0*/  VIADD R0, R252, 0x4e ;  /* 0x0000004efc007836 */ /* 0x000fe20000000000 */
[----:B------:R-:W4:Y:S01]  /*557b0*/  LDCU UR6, c[0x0][0x398] ;  /* 0x00007300ff0677ac */ /* 0x000f220008000800 */
[----:B------:R1:W-:Y:S01]  /*557c0*/  @P4 STG.E desc[UR28][R16.64], R14 ;  /* 0x0000000e10004986 */ /* 0x0003e2000c10191c */
[C---:B--2---:R-:W-:Y:S01]  /*557d0*/  IMAD.WIDE R8, R229.reuse, 0x4, R206 ;  /* 0x00000004e5087825 */ /* 0x044fe200078e02ce */
[----:B------:R-:W2:Y:S03]  /*557e0*/  LDCU UR15, c[0x0][0x398] ;  /* 0x00007300ff0f77ac */ /* 0x000ea60008000800 */
[----:B---3--:R-:W-:Y:S01]  /*557f0*/  IMAD.WIDE R4, R229, 0x4, R204 ;  /* 0x00000004e5047825 */ /* 0x008fe200078e02cc */
[----:B------:R-:W-:Y:S01]  /*55800*/  ISETP.LT.AND P4, PT, R203, UR13, !P0 ;  /* 0x0000000dcb007c0c */ /* 0x000fe2000c781270 */
[----:B------:R-:W3:Y:S01]  /*55810*/  LDCU UR21, c[0x0][0x39c] ;  /* 0x00007380ff1577ac */ /* 0x000ee20008000800 */
[----:B------:R-:W-:Y:S01]  /*55820*/  ISETP.LT.AND P0, PT, R223, UR7, !P0 ;  /* 0x00000007df007c0c */ /* 0x000fe2000c701270 */
[----:B-1----:R-:W-:Y:S01]  /*55830*/  IMAD.WIDE R12, R229, 0x4, R236 ;  /* 0x00000004e50c7825 */ /* 0x002fe200078e02ec */
[----:B------:R1:W-:Y:S01]  /*55840*/  @P1 STG.E desc[UR28][R4.64], R10 ;  /* 0x0000000a04001986 */ /* 0x0003e2000c10191c */
[----:B------:R-:W-:Y:S01]  /*55850*/  ISETP.GE.AND P1, PT, R0, UR73, PT ;  /* 0x0000004900007c0c */ /* 0x000fe2000bf26270 */
[----:B------:R-:W2:Y:S01]  /*55860*/  LDCU UR72, c[0x0][0x398] ;  /* 0x00007300ff4877ac */ /* 0x000ea20008000800 */
[----:B------:R-:W-:Y:S01]  /*55870*/  IMAD.WIDE R16, R231, 0x4, R2 ;  /* 0x00000004e7107825 */ /* 0x000fe200078e0202 */
[----:B------:R3:W-:Y:S01]  /*55880*/  @P6 STG.E desc[UR28][R8.64], R18 ;  /* 0x0000001208006986 */ /* 0x0007e2000c10191c */
[----:B------:R-:W-:Y:S01]  /*55890*/  ISETP.LT.AND P6, PT, R219, UR69, !P1 ;  /* 0x00000045db007c0c */ /* 0x000fe2000cfc1270 */
[----:B------:R-:W2:Y:S01]  /*558a0*/  LDCU UR70, c[0x0][0x398] ;  /* 0x00007300ff4677ac */ /* 0x000ea20008000800 */
[----:B------:R-:W-:Y:S01]  /*558b0*/  IADD3 R0, PT, PT, R252, 0x4f, RZ ;  /* 0x0000004ffc007810 */ /* 0x000fe20007ffe0ff */
[----:B------:R4:W-:Y:S01]  /*558c0*/  @P5 STG.E desc[UR28][R12.64], R6 ;  /* 0x000000060c005986 */ /* 0x0009e2000c10191c */
[----:B------:R-:W-:Y:S01]  /*558d0*/  ISETP.LT.AND P5, PT, R211, UR10, !P1 ;  /* 0x0000000ad3007c0c */ /* 0x000fe2000cfa1270 */
[C---:B------:R-:W-:Y:S01]  /*558e0*/  VIADD R21, R231.reuse, UR8 ;  /* 0x00000008e7157c36 */ /* 0x040fe20008000000 */
[----:B------:R-:W2:Y:S01]  /*558f0*/  LDCU UR22, c[0x0][0x3b8] ;  /* 0x00007700ff1677ac */ /* 0x000ea20008000800 */
[----:B-1----:R-:W-:Y:S01]  /*55900*/  IMAD.WIDE R4, R231, 0x4, R204 ;  /* 0x00000004e7047825 */ /* 0x002fe200078e02cc */
[----:B------:R1:W-:Y:S01]  /*55910*/  @P3 STG.E desc[UR28][R16.64], R22 ;  /* 0x0000001610003986 */ /* 0x0003e2000c10191c */
[----:B------:R-:W-:Y:S01]  /*55920*/  ISETP.LT.AND P3, PT, R203, UR4, !P1 ;  /* 0x00000004cb007c0c */ /* 0x000fe2000cf61270 */
[----:B------:R-:W2:Y:S01]  /*55930*/  LDCU UR18, c[0x0][0x398] ;  /* 0x00007300ff1277ac */ /* 0x000ea20008000800 */
[C---:B---3--:R-:W-:Y:S01]  /*55940*/  IMAD.WIDE R8, R231.reuse, 0x4, R206 ;  /* 0x00000004e7087825 */ /* 0x048fe200078e02ce */
[----:B------:R3:W-:Y:S01]  /*55950*/  @P2 STG.E desc[UR28][R4.64], R26 ;  /* 0x0000001a04002986 */ /* 0x0007e2000c10191c */
[----:B------:R-:W-:Y:S01]  /*55960*/  ISETP.GE.AND P2, PT, R0, UR74, PT ;  /* 0x0000004a00007c0c */ /* 0x000fe2000bf46270 */
[----:B------:R-:W2:Y:S01]  /*55970*/  LDCU UR13, c[0x0][0x398] ;  /* 0x00007300ff0d77ac */ /* 0x000ea20008000800 */
[----:B----4-:R-:W-:Y:S01]  /*55980*/  IMAD.WIDE R12, R231, 0x4, R236 ;  /* 0x00000004e70c7825 */ /* 0x010fe200078e02ec */
[----:B------:R-:W-:Y:S01]  /*55990*/  ISETP.LT.AND P1, PT, R223, UR16, !P1 ;  /* 0x00000010df007c0c */ /* 0x000fe2000cf21270 */
[----:B------:R4:W-:Y:S01]  /*559a0*/  @P4 STG.E desc[UR28][R8.64], R46 ;  /* 0x0000002e08004986 */ /* 0x0009e2000c10191c */
[----:B------:R-:W-:Y:S01]  /*559b0*/  ISETP.LT.AND P4, PT, R219, UR68, !P2 ;  /* 0x00000044db007c0c */ /* 0x000fe2000d781270 */
[----:B------:R-:W2:Y:S01]  /*559c0*/  LDCU UR8, c[0x0][0x39c] ;  /* 0x00007380ff0877ac */ /* 0x000ea20008000800 */
[----:B-1----:R-:W-:Y:S01]  /*559d0*/  IMAD.WIDE R16, R21, 0x4, R2 ;  /* 0x0000000415107825 */ /* 0x002fe200078e0202 */
[----:B------:R1:W-:Y:S01]  /*559e0*/  @P0 STG.E desc[UR28][R12.64], R42 ;  /* 0x0000002a0c000986 */ /* 0x0003e2000c10191c */
[----:B------:R-:W-:Y:S01]  /*559f0*/  ISETP.LT.AND P0, PT, R211, UR23, !P2 ;  /* 0x00000017d3007c0c */ /* 0x000fe2000d701270 */
[----:B------:R-:W2:Y:S01]  /*55a00*/  LDCU UR73, c[0x0][0x398] ;  /* 0x00007300ff4977ac */ /* 0x000ea20008000800 */
[----:B---3--:R-:W-:Y:S01]  /*55a10*/  IMAD.WIDE R4, R21, 0x4, R204 ;  /* 0x0000000415047825 */ /* 0x008fe200078e02cc */
[----:B------:R3:W-:Y:S01]  /*55a20*/  @P6 STG.E desc[UR28][R16.64], R15 ;  /* 0x0000000f10006986 */ /* 0x0007e2000c10191c */
[----:B------:R-:W2:Y:S02]  /*55a30*/  LDCU UR69, c[0x0][0x398] ;  /* 0x00007300ff4577ac */ /* 0x000ea40008000800 */
[----:B------:R-:W-:Y:S01]  /*55a40*/  VIADD R0, R252, 0x50 ;  /* 0x00000050fc007836 */ /* 0x000fe20000000000 */
[----:B------:R-:W-:Y:S01]  /*55a50*/  ISETP.LT.AND P6, PT, R203, UR24, !P2 ;  /* 0x00000018cb007c0c */ /* 0x000fe2000d7c1270 */
[C---:B------:R-:W-:Y:S01]  /*55a60*/  VIADD R25, R21.reuse, UR19 ;  /* 0x0000001315197c36 */ /* 0x040fe20008000000 */
[----:B------:R2:W-:Y:S01]  /*55a70*/  @P5 STG.E desc[UR28][R4.64], R11 ;  /* 0x0000000b04005986 */ /* 0x0005e2000c10191c */
[----:B----4-:R-:W-:Y:S01]  /*55a80*/  IMAD.WIDE R8, R21, 0x4, R206 ;  /* 0x0000000415087825 */ /* 0x010fe200078e02ce */
[----:B------:R-:W-:Y:S01]  /*55a90*/  ISETP.LT.AND P2, PT, R223, UR25, !P2 ;  /* 0x00000019df007c0c */ /* 0x000fe2000d741270 */
[----:B------:R-:W4:Y:S01]  /*55aa0*/  LDCU UR7, c[0x0][0x3b8] ;  /* 0x00007700ff0777ac */ /* 0x000f220008000800 */
[----:B------:R-:W-:Y:S01]  /*55ab0*/  ISETP.GE.AND P5, PT, R0, UR77, PT ;  /* 0x0000004d00007c0c */ /* 0x000fe2000bfa6270 */
[----:B-1----:R-:W-:Y:S01]  /*55ac0*/  IMAD.WIDE R12, R21, 0x4, R236 ;  /* 0x00000004150c7825 */ /* 0x002fe200078e02ec */
[----:B------:R1:W-:Y:S01]  /*55ad0*/  @P3 STG.E desc[UR28][R8.64], R19 ;  /* 0x0000001308003986 */ /* 0x0003e2000c10191c */
[----:B------:R-:W4:Y:S02]  /*55ae0*/  LDCU UR10, c[0x0][0x398] ;  /* 0x00007300ff0a77ac */ /* 0x000f240008000800 */
[----:B---3--:R-:W-:Y:S01]  /*55af0*/  IMAD.WIDE R14, R25, 0x4, R2 ;  /* 0x00000004190e7825 */ /* 0x008fe200078e0202 */
[----:B------:R-:W-:Y:S01]  /*55b00*/  ISETP.LT.AND P3, PT, R219, UR27, !P5 ;  /* 0x0000001bdb007c0c */ /* 0x000fe2000ef61270 */
[----:B------:R3:W-:Y:S01]  /*55b10*/  @P1 STG.E desc[UR28][R12.64], R7 ;  /* 0x000000070c001986 */ /* 0x0007e2000c10191c */
[----:B------:R-:W4:Y:S01]  /*55b20*/  LDCU UR19, c[0x0][0x39c] ;  /* 0x00007380ff1377ac */ /* 0x000f220008000800 */
[----:B--2---:R-:W-:Y:S01]  /*55b30*/  IMAD.WIDE R4, R25, 0x4, R204 ;  /* 0x0000000419047825 */ /* 0x004fe200078e02cc */
[----:B------:R-:W-:-:S02]  /*55b40*/  ISETP.LT.AND P1, PT, R211, UR54, !P5 ;  /* 0x00000036d3007c0c */ /* 0x000fc4000ef21270 */
[C---:B------:R-:W-:Y:S01]  /*55b50*/  IADD3 R41, PT, PT, R25.reuse, UR26, RZ ;  /* 0x0000001a19297c10 */ /* 0x040fe2000fffe0ff */
[----:B------:R-:W-:Y:S01]  /*55b60*/  VIADD R0, R252, 0x51 ;  /* 0x00000051fc007836 */ /* 0x000fe20000000000 */
[----:B------:R-:W-:Y:S01]  /*55b70*/  @P4 STG.E desc[UR28][R14.64], R23 ;  /* 0x000000170e004986 */ /* 0x000fe2000c10191c */
[----:B-1----:R-:W-:Y:S01]  /*55b80*/  IMAD.WIDE R8, R25, 0x4, R236 ;  /* 0x0000000419087825 */ /* 0x002fe200078e02ec */
[----:B------:R-:W-:Y:S01]  /*55b90*/  ISETP.LT.AND P4, PT, R203, UR55, !P5 ;  /* 0x00000037cb007c0c */ /* 0x000fe2000ef81270 */
[----:B------:R-:W1:Y:S01]  /*55ba0*/  LDCU UR4, c[0x0][0x398] ;  /* 0x00007300ff0477ac */ /* 0x000e620008000800 */
[----:B------:R2:W-:Y:S01]  /*55bb0*/  @P0 STG.E desc[UR28][R4.64], R27 ;  /* 0x0000001b04000986 */ /* 0x0005e2000c10191c */
[----:B---3--:R-:W-:Y:S01]  /*55bc0*/  IMAD.WIDE R6, R25, 0x4, R206 ;  /* 0x0000000419067825 */ /* 0x008fe200078e02ce */
[----:B------:R-:W-:Y:S01]  /*55bd0*/  ISETP.GE.AND P0, PT, R0, UR76, PT ;  /* 0x0000004c00007c0c */ /* 0x000fe2000bf06270 */
[----:B------:R-:W3:Y:S01]  /*55be0*/  LDCU UR74, c[0x0][0x398] ;  /* 0x00007300ff4a77ac */ /* 0x000ee20008000800 */
[----:B------:R-:W-:Y:S01]  /*55bf0*/  ISETP.LT.AND P5, PT, R223, UR56, !P5 ;  /* 0x00000038df007c0c */ /* 0x000fe2000efa1270 */
[----:B------:R-:W-:Y:S01]  /*55c00*/  IMAD.WIDE R10, R41, 0x4, R2 ;  /* 0x00000004290a7825 */ /* 0x000fe200078e0202 */
[----:B------:R1:W-:Y:S01]  /*55c10*/  @P6 STG.E desc[UR28][R6.64], R47 ;  /* 0x0000002f06006986 */ /* 0x0003e2000c10191c */
[----:B------:R-:W-:Y:S01]  /*55c20*/  ISETP.LT.AND P6, PT, R219, UR58, !P0 ;  /* 0x0000003adb007c0c */ /* 0x000fe2000c7c1270 */
[----:B------:R-:W3:Y:S02]  /*55c30*/  LDCU UR68, c[0x0][0x398] ;  /* 0x00007300ff4477ac */ /* 0x000ee40008000800 */
[----:B------:R4:W-:Y:S01]  /*55c40*/  @P2 STG.E desc[UR28][R8.64], R43 ;  /* 0x0000002b08002986 */ /* 0x0009e2000c10191c */
[----:B------:R-:W-:Y:S01]  /*55c50*/  ISETP.LT.AND P2, PT, R211, UR59, !P0 ;  /* 0x0000003bd3007c0c */ /* 0x000fe2000c741270 */
[----:B--2---:R-:W-:Y:S01]  /*55c60*/  IMAD.WIDE R4, R41, 0x4, R204 ;  /* 0x0000000429047825 */ /* 0x004fe200078e02cc */
[----:B------:R-:W-:Y:S01]  /*55c70*/  IADD3 R0, PT, PT, R252, 0x52, RZ ;  /* 0x00000052fc007810 */ /* 0x000fe20007ffe0ff */
[----:B------:R2:W-:Y:S01]  /*55c80*/  @P3 STG.E desc[UR28][R10.64], R36 ;  /* 0x000000240a003986 */ /* 0x0005e2000c10191c */
[----:B------:R-:W-:Y:S01]  /*55c90*/  ISETP.LT.AND P3, PT, R203, UR60, !P0 ;  /* 0x0000003ccb007c0c */ /* 0x000fe2000c761270 */
[C---:B------:R-:W-:Y:S01]  /*55ca0*/  VIADD R17, R41.reuse, UR57 ;  /* 0x0000003929117c36 */ /* 0x040fe20008000000 */
[----:B------:R-:W3:Y:S01]  /*55cb0*/  LDCU UR16, c[0x0][0x3b8] ;  /* 0x00007700ff1077ac */ /* 0x000ee20008000800 */
[----:B-1----:R-:W-:Y:S01]  /*55cc0*/  IMAD.WIDE R6, R41, 0x4, R206 ;  /* 0x0000000429067825 */ /* 0x002fe200078e02ce */
[----:B------:R1:W-:Y:S01]  /*55cd0*/  @P1 STG.E desc[UR28][R4.64], R32 ;  /* 0x0000002004001986 */ /* 0x0003e2000c10191c */
[----:B------:R-:W-:Y:S01]  /*55ce0*/  ISETP.LT.AND P0, PT, R223, UR61, !P0 ;  /* 0x0000003ddf007c0c */ /* 0x000fe2000c701270 */
[----:B------:R-:W3:Y:S01]  /*55cf0*/  LDCU UR23, c[0x0][0x398] ;  /* 0x00007300ff1777ac */ /* 0x000ee20008000800 */
[----:B----4-:R-:W-:Y:S01]  /*55d00*/  IMAD.WIDE R8, R41, 0x4, R236 ;  /* 0x0000000429087825 */ /* 0x010fe200078e02ec */
[----:B------:R-:W-:Y:S01]  /*55d10*/  ISETP.GE.AND P1, PT, R0, UR75, PT ;  /* 0x0000004b00007c0c */ /* 0x000fe2000bf26270 */
[----:B------:R4:W-:Y:S01]  /*55d20*/  @P4 STG.E desc[UR28][R6.64], R48 ;  /* 0x0000003006004986 */ /* 0x0009e2000c10191c */
[----:B------:R-:W3:Y:S01]  /*55d30*/  LDCU UR24, c[0x0][0x398] ;  /* 0x00007300ff1877ac */ /* 0x000ee20008000800 */
[----:B--2---:R-:W-:Y:S01]  /*55d40*/  IMAD.WIDE R10, R17, 0x4, R2 ;  /* 0x00000004110a7825 */ /* 0x004fe200078e0202 */
[----:B------:R-:W-:Y:S01]  /*55d50*/  ISETP.LT.AND P4, PT, R219, UR63, !P1 ;  /* 0x0000003fdb007c0c */ /* 0x000fe2000cf81270 */
[----:B------:R2:W-:Y:S01]  /*55d60*/  @P5 STG.E desc[UR28][R8.64], R28 ;  /* 0x0000001c08005986 */ /* 0x0005e2000c10191c */
[----:B------:R-:W-:Y:S01]  /*55d70*/  ISETP.LT.AND P5, PT, R211, UR64, !P1 ;  /* 0x00000040d3007c0c */ /* 0x000fe2000cfa1270 */
[----:B------:R-:W-:Y:S01]  /*55d80*/  VIADD R0, R252, 0x53 ;  /* 0x00000053fc007836 */ /* 0x000fe20000000000 */
[----:B------:R-:W3:Y:S01]  /*55d90*/  LDCU UR26, c[0x0][0x39c] ;  /* 0x00007380ff1a77ac */ /* 0x000ee20008000800 */
[----:B-1----:R-:W-:Y:S01]  /*55da0*/  IMAD.WIDE R4, R17, 0x4, R204 ;  /* 0x0000000411047825 */ /* 0x002fe200078e02cc */
[----:B------:R1:W-:Y:S01]  /*55db0*/  @P6 STG.E desc[UR28][R10.64], R52 ;  /* 0x000000340a006986 */ /* 0x0003e2000c10191c */
[----:B------:R-:W-:Y:S01]  /*55dc0*/  ISETP.LT.AND P6, PT, R203, UR65, !P1 ;  /* 0x00000041cb007c0c */ /* 0x000fe2000cfc1270 */
[----:B------:R-:W3:Y:S01]  /*55dd0*/  LDCU UR77, c[0x0][0x398] ;  /* 0x00007300ff4d77ac */ /* 0x000ee20008000800 */
[C---:B----4-:R-:W-:Y:S01]  /*55de0*/  IMAD.WIDE R6, R17.reuse, 0x4, R206 ;  /* 0x0000000411067825 */ /* 0x050fe200078e02ce */
[----:B------:R4:W-:Y:S01]  /*55df0*/  @P2 STG.E desc[UR28][R4.64], R56 ;  /* 0x0000003804002986 */ /* 0x0009e2000c10191c */
[----:B------:R-:W-:Y:S01]  /*55e00*/  ISETP.GE.AND P2, PT, R0, UR31, PT ;  /* 0x0000001f00007c0c */ /* 0x000fe2000bf46270 */
[----:B------:R-:W3:Y:S01]  /*55e10*/  LDCU UR27, c[0x0][0x398] ;  /* 0x00007300ff1b77ac */ /* 0x000ee20008000800 */
[----:B------:R-:W-:-:S02]  /*55e20*/  VIADD R13, R17, UR62 ;  /* 0x0000003e110d7c36 */ /* 0x000fc40008000000 */
[----:B--2---:R-:W-:Y:S01]  /*55e30*/  IMAD.WIDE R8, R17, 0x4, R236 ;  /* 0x0000000411087825 */ /* 0x004fe200078e02ec */
[----:B------:R-:W-:Y:S01]  /*55e40*/  ISETP.LT.AND P1, PT, R223, UR66, !P1 ;  /* 0x00000042df007c0c */ /* 0x000fe2000cf21270 */
[----:B------:R2:W-:Y:S01]  /*55e50*/  @P3 STG.E desc[UR28][R6.64], R76 ;  /* 0x0000004c06003986 */ /* 0x0005e2000c10191c */
[----:B------:R-:W-:Y:S01]  /*55e60*/  ISETP.LT.AND P3, PT, R219, UR32, !P2 ;  /* 0x00000020db007c0c */ /* 0x000fe2000d761270 */
[C---:B-1----:R-:W-:Y:S01]  /*55e70*/  IMAD.WIDE R10, R13.reuse, 0x4, R2 ;  /* 0x000000040d0a7825 */ /* 0x042fe200078e0202 */
[----:B------:R-:W-:Y:S01]  /*55e80*/  IADD3 R15, PT, PT, R13, UR67, RZ ;  /* 0x000000430d0f7c10 */ /* 0x000fe2000fffe0ff */
[----:B------:R1:W-:Y:S01]  /*55e90*/  @P0 STG.E desc[UR28][R8.64], R72 ;  /* 0x0000004808000986 */ /* 0x0003e2000c10191c */
[----:B------:R-:W-:Y:S01]  /*55ea0*/  ISETP.LT.AND P0, PT, R211, UR34, !P2 ;  /* 0x00000022d3007c0c */ /* 0x000fe2000d701270 */
[C---:B----4-:R-:W-:Y:S01]  /*55eb0*/  IMAD.WIDE R4, R13.reuse, 0x4, R204 ;  /* 0x000000040d047825 */ /* 0x050fe200078e02cc */
[----:B------:R-:W4:Y:S03]  /*55ec0*/  LDCU UR25, c[0x0][0x3b8] ;  /* 0x00007700ff1977ac */ /* 0x000f260008000800 */
[----:B------:R-:W-:Y:S01]  /*55ed0*/  VIADD R0, R252, 0x54 ;  /* 0x00000054fc007836 */ /* 0x000fe20000000000 */
[----:B------:R3:W-:Y:S01]  /*55ee0*/  @P4 STG.E desc[UR28][R10.64], R37 ;  /* 0x000000250a004986 */ /* 0x0007e2000c10191c */
[----:B--2---:R-:W-:Y:S01]  /*55ef0*/  IMAD.WIDE R6, R13, 0x4, R206 ;  /* 0x000000040d067825 */ /* 0x004fe200078e02ce */
[----:B------:R-:W-:Y:S01]  /*55f00*/  ISETP.LT.AND P4, PT, R203, UR36, !P2 ;  /* 0x00000024cb007c0c */ /* 0x000fe2000d781270 */
[----:B------:R-:W2:Y:S01]  /*55f10*/  LDCU UR54, c[0x0][0x398] ;  /* 0x00007300ff3677ac */ /* 0x000ea20008000800 */
[----:B------:R4:W-:Y:S01]  /*55f20*/  @P5 STG.E desc[UR28][R4.64], R33 ;  /* 0x0000002104005986 */ /* 0x0009e2000c10191c */
[----:B-1----:R-:W-:Y:S01]  /*55f30*/  IMAD.WIDE R8, R13, 0x4, R236 ;  /* 0x000000040d087825 */ /* 0x002fe200078e02ec */
[----:B------:R-:W-:Y:S01]  /*55f40*/  ISETP.LT.AND P2, PT, R223, UR38, !P2 ;  /* 0x00000026df007c0c */ /* 0x000fe2000d741270 */
[----:B------:R-:W1:Y:S01]  /*55f50*/  LDCU UR57, c[0x0][0x39c] ;  /* 0x00007380ff3977ac */ /* 0x000e620008000800 */
[----:B------:R-:W-:Y:S01]  /*55f60*/  ISETP.GE.AND P5, PT, R0, UR42, PT ;  /* 0x0000002a00007c0c */ /* 0x000fe2000bfa6270 */
[----:B------:R2:W-:Y:S01]  /*55f70*/  @P6 STG.E desc[UR28][R6.64], R49 ;  /* 0x0000003106006986 */ /* 0x0005e2000c10191c */
[C---:B------:R-:W-:Y:S01]  /*55f80*/  VIADD R17, R15.reuse, UR40 ;  /* 0x000000280f117c36 */ /* 0x040fe20008000000 */
[----:B------:R-:W1:Y:S01]  /*55f90*/  LDCU UR55, c[0x0][0x398] ;  /* 0x00007300ff3777ac */ /* 0x000e620008000800 */
[----:B---3--:R-:W-:Y:S01]  /*55fa0*/  IMAD.WIDE R10, R15, 0x4, R2 ;  /* 0x000000040f0a7825 */ /* 0x008fe200078e0202 */
[----:B------:R-:W-:Y:S01]  /*55fb0*/  ISETP.LT.AND P6, PT, R219, UR44, !P5 ;  /* 0x0000002cdb007c0c */ /* 0x000fe2000efc1270 */
[----:B------:R3:W-:Y:S01]  /*55fc0*/  @P1 STG.E desc[UR28][R8.64], R29 ;  /* 0x0000001d08001986 */ /* 0x0007e2000c10191c */
[----:B------:R-:W1:Y:S01]  /*55fd0*/  LDCU UR76, c[0x0][0x398] ;  /* 0x00007300ff4c77ac */ /* 0x000e620008000800 */
[----:B----4-:R-:W-:Y:S01]  /*55fe0*/  IMAD.WIDE R4, R15, 0x4, R204 ;  /* 0x000000040f047825 */ /* 0x010fe200078e02cc */
[----:B------:R-:W-:-:S02]  /*55ff0*/  ISETP.LT.AND P1, PT, R211, UR46, !P5 ;  /* 0x0000002ed3007c0c */ /* 0x000fc4000ef21270 */
[----:B------:R-:W-:Y:S01]  /*56000*/  IADD3 R0, PT, PT, R252, 0x55, RZ ;  /* 0x00000055fc007810 */ /* 0x000fe20007ffe0ff */
[----:B------:R4:W-:Y:S01]  /*56010*/  @P3 STG.E desc[UR28][R10.64], R53 ;  /* 0x000000350a003986 */ /* 0x0009e2000c10191c */
[----:B--2---:R-:W-:Y:S01]  /*56020*/  IMAD.WIDE R6, R15, 0x4, R206 ;  /* 0x000000040f067825 */ /* 0x004fe200078e02ce */
[----:B------:R-:W-:Y:S01]  /*56030*/  ISETP.LT.AND P3, PT, R203, UR30, !P5 ;  /* 0x0000001ecb007c0c */ /* 0x000fe2000ef61270 */
[----:B------:R-:W2:Y:S01]  /*56040*/  LDCU UR58, c[0x0][0x398] ;  /* 0x00007300ff3a77ac */ /* 0x000ea20008000800 */
[----:B------:R1:W-:Y:S01]  /*56050*/  @P0 STG.E desc[UR28][R4.64], R57 ;  /* 0x0000003904000986 */ /* 0x0003e2000c10191c */
[----:B------:R-:W-:Y:S01]  /*56060*/  ISETP.GE.AND P0, PT, R0, UR17, PT ;  /* 0x0000001100007c0c */ /* 0x000fe2000bf06270 */
[----:B---3--:R-:W-:Y:S01]  /*56070*/  IMAD.WIDE R8, R15, 0x4, R236 ;  /* 0x000000040f087825 */ /* 0x008fe200078e02ec */
[----:B------:R-:W-:Y:S01]  /*56080*/  ISETP.LT.AND P5, PT, R223, UR14, !P5 ;  /* 0x0000000edf007c0c */ /* 0x000fe2000efa1270 */
[----:B------:R3:W-:Y:S01]  /*56090*/  @P4 STG.E desc[UR28][R6.64], R77 ;  /* 0x0000004d06004986 */ /* 0x0007e2000c10191c */
[----:B------:R-:W-:Y:S01]  /*560a0*/  ISETP.LT.AND P4, PT, R219, UR48, !P0 ;  /* 0x00000030db007c0c */ /* 0x000fe2000c781270 */
[----:B------:R-:W-:Y:S01]  /*560b0*/  VIADD R0, R252, 0x56 ;  /* 0x00000056fc007836 */ /* 0x000fe20000000000 */
[----:B------:R-:W2:Y:S01]  /*560c0*/  LDCU UR56, c[0x0][0x3b8] ;  /* 0x00007700ff3877ac */ /* 0x000ea20008000800 */
[----:B----4-:R-:W-:Y:S01]  /*560d0*/  IMAD.WIDE R10, R17, 0x4, R2 ;  /* 0x00000004110a7825 */ /* 0x010fe200078e0202 */
[----:B------:R4:W-:Y:S01]  /*560e0*/  @P2 STG.E desc[UR28][R8.64], R73 ;  /* 0x0000004908002986 */ /* 0x0009e2000c10191c */
[----:B------:R-:W-:Y:S01]  /*560f0*/  ISETP.LT.AND P2, PT, R211, UR50, !P0 ;  /* 0x00000032d3007c0c */ /* 0x000fe2000c741270 */
[----:B------:R-:W2:Y:S01]  /*56100*/  LDCU UR59, c[0x0][0x398] ;  /* 0x00007300ff3b77ac */ /* 0x000ea20008000800 */
[----:B-1----:R-:W-:Y:S01]  /*56110*/  IMAD.WIDE R4, R17, 0x4, R204 ;  /* 0x0000000411047825 */ /* 0x002fe200078e02cc */
[----:B------:R1:W-:Y:S01]  /*56120*/  @P6 STG.E desc[UR28][R10.64], R38 ;  /* 0x000000260a006986 */ /* 0x0003e2000c10191c */
[----:B------:R-:W-:Y:S01]  /*56130*/  ISETP.LT.AND P6, PT, R203, UR20, !P0 ;  /* 0x00000014cb007c0c */ /* 0x000fe2000c7c1270 */
[----:B------:R-:W2:Y:S01]  /*56140*/  LDCU UR60, c[0x0][0x398] ;  /* 0x00007300ff3c77ac */ /* 0x000ea20008000800 */
[C---:B------:R-:W-:Y:S01]  /*56150*/  VIADD R13, R17.reuse, UR9 ;  /* 0x00000009110d7c36 */ /* 0x040fe20008000000 */
[----:B------:R1:W-:Y:S01]  /*56160*/  @P1 STG.E desc[UR28][R4.64], R34 ;  /* 0x0000002204001986 */ /* 0x0003e2000c10191c */
[----:B---3--:R-:W-:Y:S01]  /*56170*/  IMAD.WIDE R6, R17, 0x4, R206 ;  /* 0x0000000411067825 */ /* 0x008fe200078e02ce */
[----:B------:R-:W-:Y:S01]  /*56180*/  ISETP.LT.AND P0, PT, R223, UR12, !P0 ;  /* 0x0000000cdf007c0c */ /* 0x000fe2000c701270 */
[----:B------:R-:W3:Y:S01]  /*56190*/  LDCU UR62, c[0x0][0x39c] ;  /* 0x00007380ff3e77ac */ /* 0x000ee20008000800 */
[----:B------:R-:W-:Y:S01]  /*561a0*/  ISETP.GE.AND P1, PT, R0, UR5, PT ;  /* 0x0000000500007c0c */ /* 0x000fe2000bf26270 */
[----:B----4-:R-:W-:Y:S01]  /*561b0*/  IMAD.WIDE R8, R17, 0x4, R236 ;  /* 0x0000000411087825 */ /* 0x010fe200078e02ec */
[----:B------:R4:W-:Y:S01]  /*561c0*/  @P3 STG.E desc[UR28][R6.64], R50 ;  /* 0x0000003206003986 */ /* 0x0009e2000c10191c */
[----:B------:R-:W2:Y:S02]  /*561d0*/  LDCU UR75, c[0x0][0x398] ;  /* 0x00007300ff4b77ac */ /* 0x000ea40008000800 */
[----:B-1----:R-:W-:Y:S01]  /*561e0*/  IMAD.WIDE R10, R13, 0x4, R2 ;  /* 0x000000040d0a7825 */ /* 0x002fe200078e0202 */
[----:B------:R-:W-:Y:S01]  /*561f0*/  ISETP.LT.AND P3, PT, R219, UR52, !P1 ;  /* 0x00000034db007c0c */ /* 0x000fe2000cf61270 */
[----:B------:R1:W-:Y:S01]  /*56200*/  @P5 STG.E desc[UR28][R8.64], R30 ;  /* 0x0000001e08005986 */ /* 0x0003e2000c10191c */
[----:B------:R-:W2:Y:S01]  /*56210*/  LDCU UR63, c[0x0][0x398] ;  /* 0x00007300ff3f77ac */ /* 0x000ea20008000800 */
[----:B------:R-:W-:Y:S01]  /*56220*/  IMAD.WIDE R4, R13, 0x4, R204 ;  /* 0x000000040d047825 */ /* 0x000fe200078e02cc */
[----:B------:R-:W-:-:S02]  /*56230*/  ISETP.LT.AND P5, PT, R211, UR71, !P1 ;  /* 0x00000047d3007c0c */ /* 0x000fc4000cfa1270 */
[C---:B------:R-:W-:Y:S01]  /*56240*/  IADD3 R15, PT, PT, R13.reuse, UR11, RZ ;  /* 0x0000000b0d0f7c10 */ /* 0x040fe2000fffe0ff */
[----:B------:R-:W-:Y:S01]  /*56250*/  VIADD R0, R252, 0x57 ;  /* 0x00000057fc007836 */ /* 0x000fe20000000000 */
[----:B------:R2:W-:Y:S01]  /*56260*/  @P4 STG.E desc[UR28][R10.64], R54 ;  /* 0x000000360a004986 */ /* 0x0005e2000c10191c */
[----:B----4-:R-:W-:Y:S01]  /*56270*/  IMAD.WIDE R6, R13, 0x4, R206 ;  /* 0x000000040d067825 */ /* 0x010fe200078e02ce */
[----:B------:R-:W-:Y:S01]  /*56280*/  ISETP.LT.AND P4, PT, R203, UR6, !P1 ;  /* 0x00000006cb007c0c */ /* 0x000fe2000cf81270 */
[----:B------:R-:W4:Y:S01]  /*56290*/  LDCU UR61, c[0x0][0x3b8] ;  /* 0x00007700ff3d77ac */ /* 0x000f220008000800 */
[----:B------:R3:W-:Y:S01]  /*562a0*/  @P2 STG.E desc[UR28][R4.64], R58 ;  /* 0x0000003a04002986 */ /* 0x0007e2000c10191c */
[----:B-1----:R-:W-:Y:S01]  /*562b0*/  IMAD.WIDE R8, R13, 0x4, R236 ;  /* 0x000000040d087825 */ /* 0x002fe200078e02ec */
[----:B------:R-:W-:Y:S01]  /*562c0*/  ISETP.GE.AND P2, PT, R0, UR21, PT ;  /* 0x0000001500007c0c */ /* 0x000fe2000bf46270 */
[----:B------:R-:W1:Y:S01]  /*562d0*/  LDCU UR64, c[0x0][0x398] ;  /* 0x00007300ff4077ac */ /* 0x000e620008000800 */
[----:B------:R-:W-:Y:S01]  /*562e0*/  ISETP.LT.AND P1, PT, R223, UR15, !P1 ;  /* 0x0000000fdf007c0c */ /* 0x000fe2000cf21270 */
[----:B------:R4:W-:Y:S01]  /*562f0*/  @P6 STG.E desc[UR28][R6.64], R78 ;  /* 0x0000004e06006986 */ /* 0x0009e2000c10191c */
[----:B------:R-:W-:Y:S01]  /*56300*/  ISETP.LT.AND P6, PT, R219, UR72, !P2 ;  /* 0x00000048db007c0c */ /* 0x000fe2000d7c1270 */
[C---:B------:R-:W-:Y:S01]  /*56310*/  VIADD R17, R15.reuse, UR22 ;  /* 0x000000160f117c36 */ /* 0x040fe20008000000 */
[----:B------:R-:W1:Y:S01]  /*56320*/  LDCU UR67, c[0x0][0x39c] ;  /* 0x00007380ff4377ac */ /* 0x000e620008000800 */
[----:B--2---:R-:W-:Y:S01]  /*56330*/  IMAD.WIDE R10, R15, 0x4, R2 ;  /* 0x000000040f0a7825 */ /* 0x004fe200078e0202 */
[----:B------:R2:W-:Y:S01]  /*56340*/  @P0 STG.E desc[UR28][R8.64], R74 ;  /* 0x0000004a08000986 */ /* 0x0005e2000c10191c */
[----:B------:R-:W-:Y:S01]  /*56350*/  ISETP.LT.AND P0, PT, R211, UR70, !P2 ;  /* 0x00000046d3007c0c */ /* 0x000fe2000d701270 */
[----:B------:R-:W1:Y:S01]  /*56360*/  LDCU UR65, c[0x0][0x398] ;  /* 0x00007300ff4177ac */ /* 0x000e620008000800 */
[----:B---3--:R-:W-:Y:S01]  /*56370*/  IMAD.WIDE R4, R15, 0x4, R204 ;  /* 0x000000040f047825 */ /* 0x008fe200078e02cc */
[----:B------:R-:W-:Y:S01]  /*56380*/  IADD3 R0, PT, PT, R252, 0x58, RZ ;  /* 0x00000058fc007810 */ /* 0x000fe20007ffe0ff */
[----:B------:R3:W-:Y:S01]  /*56390*/  @P3 STG.E desc[UR28][R10.64], R39 ;  /* 0x000000270a003986 */ /* 0x0007e2000c10191c */
[----:B------:R-:W-:Y:S01]  /*563a0*/  ISETP.LT.AND P3, PT, R203, UR18, !P2 ;  /* 0x00000012cb007c0c */ /* 0x000fe2000d761270 */
[----:B----4-:R-:W-:Y:S01]  /*563b0*/  IMAD.WIDE R6, R15, 0x4, R206 ;  /* 0x000000040f067825 */ /* 0x010fe200078e02ce */
[----:B------:R-:W-:Y:S01]  /*563c0*/  ISETP.LT.AND P2, PT, R223, UR13, !P2 ;  /* 0x0000000ddf007c0c */ /* 0x000fe2000d741270 */
[----:B------:R4:W-:Y:S01]  /*563d0*/  @P5 STG.E desc[UR28][R4.64], R35 ;  /* 0x0000002304005986 */ /* 0x0009e2000c10191c */
[----:B------:R-:W-:Y:S01]  /*563e0*/  ISETP.GE.AND P5, PT, R0, UR8, PT ;  /* 0x0000000800007c0c */ /* 0x000fe2000bfa6270 */
[----:B------:R-:W1:Y:S01]  /*563f0*/  LDCU UR31, c[0x0][0x398] ;  /* 0x00007300ff1f77ac */ /* 0x000e620008000800 */
[----:B--2---:R-:W-:Y:S01]  /*56400*/  IMAD.WIDE R8, R15, 0x4, R236 ;  /* 0x000000040f087825 */ /* 0x004fe200078e02ec */
[----:B------:R2:W-:Y:S01]  /*56410*/  @P4 STG.E desc[UR28][R6.64], R51 ;  /* 0x0000003306004986 */ /* 0x0005e2000c10191c */
[----:B------:R-:W-:Y:S01]  /*56420*/  ISETP.LT.AND P4, PT, R219, UR73, !P5 ;  /* 0x00000049db007c0c */ /* 0x000fe2000ef81270 */
[----:B------:R-:W1:Y:S01]  /*56430*/  LDCU UR32, c[0x0][0x398] ;  /* 0x00007300ff2077ac */ /* 0x000e620008000800 */
[----:B---3--:R-:W-:Y:S01]  /*56440*/  IMAD.WIDE R10, R17, 0x4, R2 ;  /* 0x00000004110a7825 */ /* 0x008fe200078e0202 */
[----:B------:R3:W-:Y:S01]  /*56450*/  @P1 STG.E desc[UR28][R8.64], R31 ;  /* 0x0000001f08001986 */ /* 0x0007e2000c10191c */
[----:B------:R-:W-:Y:S01]  /*56460*/  ISETP.LT.AND P1, PT, R211, UR69, !P5 ;  /* 0x00000045d3007c0c */ /* 0x000fe2000ef21270 */
[----:B------:R-:W1:Y:S01]  /*56470*/  LDCU UR66, c[0x0][0x3b8] ;  /* 0x00007700ff4277ac */ /* 0x000e620008000800 */
[C---:B----4-:R-:W-:Y:S01]  /*56480*/  IMAD.WIDE R4, R17.reuse, 0x4, R204 ;  /* 0x0000000411047825 */ /* 0x050fe200078e02cc */
[----:B------:R4:W-:Y:S01]  /*56490*/  @P6 STG.E desc[UR28][R10.64], R55 ;  /* 0x000000370a006986 */ /* 0x0009e2000c10191c */
[----:B------:R-:W1:Y:S02]  /*564a0*/  LDCU UR34, c[0x0][0x398] ;  /* 0x00007300ff2277ac */ /* 0x000e640008000800 */
[----:B------:R-:W-:Y:S01]  /*564b0*/  VIADD R0, R252, 0x59 ;  /* 0x00000059fc007836 */ /* 0x000fe20000000000 */
[----:B------:R1:W-:Y:S01]  /*564c0*/  @P0 STG.E desc[UR28][R4.64], R59 ;  /* 0x0000003b04000986 */ /* 0x0003e2000c10191c */
[----:B--2---:R-:W-:Y:S01]  /*564d0*/  IMAD.WIDE R6, R17, 0x4, R206 ;  /* 0x0000000411067825 */ /* 0x004fe200078e02ce */
[----:B------:R-:W-:Y:S01]  /*564e0*/  ISETP.LT.AND P6, PT, R203, UR10, !P5 ;  /* 0x0000000acb007c0c */ /* 0x000fe2000efc1270 */
[----:B------:R-:W2:Y:S01]  /*564f0*/  LDCU UR36, c[0x0][0x398] ;  /* 0x00007300ff2477ac */ /* 0x000ea20008000800 */
[----:B------:R-:W-:Y:S01]  /*56500*/  ISETP.GE.AND P0, PT, R0, UR19, PT ;  /* 0x0000001300007c0c */ /* 0x000fe2000bf06270 */
[----:B------:R-:W-:-:S02]  /*56510*/  VIADD R13, R17, UR7 ;  /* 0x00000007110d7c36 */ /* 0x000fc40008000000 */
[----:B---3--:R-:W-:Y:S01]  /*56520*/  IMAD.WIDE R8, R17, 0x4, R236 ;  /* 0x0000000411087825 */ /* 0x008fe200078e02ec */
[----:B------:R-:W-:Y:S01]  /*56530*/  ISETP.LT.AND P5, PT, R223, UR4, !P5 ;  /* 0x00000004df007c0c */ /* 0x000fe2000efa1270 */
[----:B------:R3:W-:Y:S01]  /*56540*/  @P3 STG.E desc[UR28][R6.64], R79 ;  /* 0x0000004f06003986 */ /* 0x0007e2000c10191c */
[----:B------:R-:W-:Y:S01]  /*56550*/  ISETP.LT.AND P3, PT, R219, UR74, !P0 ;  /* 0x0000004adb007c0c */ /* 0x000fe2000c761270 */
[C---:B----4-:R-:W-:Y:S01]  /*56560*/  IMAD.WIDE R10, R13.reuse, 0x4, R2 ;  /* 0x000000040d0a7825 */ /* 0x050fe200078e0202 */
[----:B------:R-:W-:Y:S01]  /*56570*/  IADD3 R15, PT, PT, R13, UR16, RZ ;  /* 0x000000100d0f7c10 */ /* 0x000fe2000fffe0ff */
[----:B------:R4:W-:Y:S01]  /*56580*/  @P2 STG.E desc[UR28][R8.64], R75 ;  /* 0x0000004b08002986 */ /* 0x0009e2000c10191c */
[----:B------:R-:W-:Y:S01]  /*56590*/  ISETP.LT.AND P2, PT, R211, UR68, !P0 ;  /* 0x00000044d3007c0c */ /* 0x000fe2000c741270 */
[C---:B-1----:R-:W-:Y:S01]  /*565a0*/  IMAD.WIDE R4, R13.reuse, 0x4, R204 ;  /* 0x000000040d047825 */ /* 0x042fe200078e02cc */
[----:B------:R-:W1:Y:S03]  /*565b0*/  LDCU UR40, c[0x0][0x39c] ;  /* 0x00007380ff2877ac */ /* 0x000e660008000800 */
[----:B------:R-:W-:Y:S01]  /*565c0*/  VIADD R0, R252, 0x5a ;  /* 0x0000005afc007836 */ /* 0x000fe20000000000 */
[----:B------:R2:W-:Y:S01]  /*565d0*/  @P4 STG.E desc[UR28][R10.64], R68 ;  /* 0x000000440a004986 */ /* 0x0005e2000c10191c */
[----:B---3--:R-:W-:Y:S01]  /*565e0*/  IMAD.WIDE R6, R13, 0x4, R206 ;  /* 0x000000040d067825 */ /* 0x008fe200078e02ce */
[----:B------:R-:W-:Y:S01]  /*565f0*/  ISETP.LT.AND P4, PT, R203, UR23, !P0 ;  /* 0x00000017cb007c0c */ /* 0x000fe2000c781270 */
[----:B------:R-:W3:Y:S01]  /*56600*/  LDCU UR42, c[0x0][0x398] ;  /* 0x00007300ff2a77ac */ /* 0x000ee20008000800 */
[----:B------:R1:W-:Y:S01]  /*56610*/  @P1 STG.E desc[UR28][R4.64], R64 ;  /* 0x0000004004001986 */ /* 0x0003e2000c10191c */
[----:B----4-:R-:W-:Y:S01]  /*56620*/  IMAD.WIDE R8, R13, 0x4, R236 ;  /* 0x000000040d087825 */ /* 0x010fe200078e02ec */
[----:B------:R-:W-:Y:S01]  /*56630*/  ISETP.LT.AND P0, PT, R223, UR24, !P0 ;  /* 0x00000018df007c0c */ /* 0x000fe2000c701270 */
[----:B------:R-:W4:Y:S01]  /*56640*/  LDCU UR44, c[0x0][0x398] ;  /* 0x00007300ff2c77ac */ /* 0x000f220008000800 */
[----:B------:R-:W-:Y:S01]  /*56650*/  ISETP.GE.AND P1, PT, R0, UR26, PT ;  /* 0x0000001a00007c0c */ /* 0x000fe2000bf26270 */
[----:B------:R3:W-:Y:S01]  /*56660*/  @P6 STG.E desc[UR28][R6.64], R80 ;  /* 0x0000005006006986 */ /* 0x0007e2000c10191c */
[C---:B------:R-:W-:Y:S01]  /*56670*/  VIADD R17, R15.reuse, UR25 ;  /* 0x000000190f117c36 */ /* 0x040fe20008000000 */
[----:B------:R-:W4:Y:S01]  /*56680*/  LDCU UR38, c[0x0][0x3b8] ;  /* 0x00007700ff2677ac */ /* 0x000f220008000800 */
[----:B--2---:R-:W-:Y:S01]  /*56690*/  IMAD.WIDE R10, R15, 0x4, R2 ;  /* 0x000000040f0a7825 */ /* 0x004fe200078e0202 */
[----:B------:R-:W-:Y:S01]  /*566a0*/  ISETP.LT.AND P6, PT, R219, UR77, !P1 ;  /* 0x0000004ddb007c0c */ /* 0x000fe2000cfc1270 */
[----:B------:R2:W-:Y:S01]  /*566b0*/  @P5 STG.E desc[UR28][R8.64], R60 ;  /* 0x0000003c08005986 */ /* 0x0005e2000c10191c */
[----:B------:R-:W4:Y:S01]  /*566c0*/  LDCU UR9, c[0x0][0x39c] ;  /* 0x00007380ff0977ac */ /* 0x000f220008000800 */
[----:B-1----:R-:W-:Y:S01]  /*566d0*/  IMAD.WIDE R4, R15, 0x4, R204 ;  /* 0x000000040f047825 */ /* 0x002fe200078e02cc */
[----:B------:R-:W-:-:S02]  /*566e0*/  ISETP.LT.AND P5, PT, R211, UR27, !P1 ;  /* 0x0000001bd3007c0c */ /* 0x000fc4000cfa1270 */
[----:B------:R-:W-:Y:S01]  /*566f0*/  IADD3 R0, PT, PT, R252, 0x5b, RZ ;  /* 0x0000005bfc007810 */ /* 0x000fe20007ffe0ff */
[----:B------:R1:W-:Y:S01]  /*56700*/  @P3 STG.E desc[UR28][R10.64], R84 ;  /* 0x000000540a003986 */ /* 0x0003e2000c10191c */
[----:B---3--:R-:W-:Y:S01]  /*56710*/  IMAD.WIDE R6, R15, 0x4, R206 ;  /* 0x000000040f067825 */ /* 0x008fe200078e02ce */
[----:B------:R-:W-:Y:S01]  /*56720*/  ISETP.LT.AND P3, PT, R203, UR54, !P1 ;  /* 0x00000036cb007c0c */ /* 0x000fe2000cf61270 */
[----:B------:R-:W3:Y:S01]  /*56730*/  LDCU UR46, c[0x0][0x398] ;  /* 0x00007300ff2e77ac */ /* 0x000ee20008000800 */
[----:B------:R4:W-:Y:S01]  /*56740*/  @P2 STG.E desc[UR28][R4.64], R88 ;  /* 0x0000005804002986 */ /* 0x0009e2000c10191c */
[----:B------:R-:W-:Y:S01]  /*56750*/  ISETP.GE.AND P2, PT, R0, UR57, PT ;  /* 0x0000003900007c0c */ /* 0x000fe2000bf46270 */
        /* <DEDUP_REMOVED lines=10> */
[----:B----4-:R-:W-:Y:S01]  /*56800*/  IMAD.WIDE R4, R17, 0x4, R204 ;  /* 0x0000000411047825 */ /* 0x010fe200078e02cc */
[----:B------:R4:W-:Y:S01]  /*56810*/  @P6 STG.E desc[UR28][R10.64], R69 ;  /* 0x000000450a006986 */ /* 0x0009e2000c10191c */
[----:B------:R-:W-:Y:S01]  /*56820*/  ISETP.LT.AND P6, PT, R203, UR59, !P2 ;  /* 0x0000003bcb007c0c */ /* 0x000fe2000d7c1270 */
[----:B------:R-:W3:Y:S01]  /*56830*/  LDCU UR48, c[0x0][0x398] ;  /* 0x00007300ff3077ac */ /* 0x000ee20008000800 */
[C---:B------:R-:W-:Y:S01]  /*56840*/  VIADD R13, R17.reuse, UR56 ;  /* 0x00000038110d7c36 */ /* 0x040fe20008000000 */
[----:B------:R3:W-:Y:S01]  /*56850*/  @P5 STG.E desc[UR28][R4.64], R65 ;  /* 0x0000004104005986 */ /* 0x0007e2000c10191c */
[----:B--2---:R-:W-:Y:S01]  /*56860*/  IMAD.WIDE R6, R17, 0x4, R206 ;  /* 0x0000000411067825 */ /* 0x004fe200078e02ce */
[----:B------:R-:W-:Y:S01]  /*56870*/  ISETP.LT.AND P2, PT, R223, UR60, !P2 ;  /* 0x0000003cdf007c0c */ /* 0x000fe2000d741270 */
[----:B------:R-:W2:Y:S01]  /*56880*/  LDCU UR14, c[0x0][0x3b8] ;  /* 0x00007700ff0e77ac */ /* 0x000ea20008000800 */
[----:B------:R-:W-:Y:S01]  /*56890*/  ISETP.GE.AND P5, PT, R0, UR62, PT ;  /* 0x0000003e00007c0c */ /* 0x000fe2000bfa6270 */
[----:B-1----:R-:W-:Y:S01]  /*568a0*/  IMAD.WIDE R8, R17, 0x4, R236 ;  /* 0x0000000411087825 */ /* 0x002fe200078e02ec */
[----:B------:R1:W-:Y:S01]  /*568b0*/  @P3 STG.E desc[UR28][R6.64], R81 ;  /* 0x0000005106003986 */ /* 0x0003e2000c10191c */
[----:B------:R-:W2:Y:S02]  /*568c0*/  LDCU UR50, c[0x0][0x398] ;  /* 0x00007300ff3277ac */ /* 0x000ea40008000800 */
[----:B----4-:R-:W-:Y:S01]  /*568d0*/  IMAD.WIDE R10, R13, 0x4, R2 ;  /* 0x000000040d0a7825 */ /* 0x010fe200078e0202 */
[----:B------:R-:W-:Y:S01]  /*568e0*/  ISETP.LT.AND P3, PT, R219, UR75, !P5 ;  /* 0x0000004bdb007c0c */ /* 0x000fe2000ef61270 */
[----:B------:R4:W-:Y:S01]  /*568f0*/  @P1 STG.E desc[UR28][R8.64], R61 ;  /* 0x0000003d08001986 */ /* 0x0009e2000c10191c */
[----:B------:R-:W2:Y:S01]  /*56900*/  LDCU UR20, c[0x0][0x398] ;  /* 0x00007300ff1477ac */ /* 0x000ea20008000800 */
[----:B---3--:R-:W-:Y:S01]  /*56910*/  IMAD.WIDE R4, R13, 0x4, R204 ;  /* 0x000000040d047825 */ /* 0x008fe200078e02cc */
[----:B------:R-:W-:-:S02]  /*56920*/  ISETP.LT.AND P1, PT, R211, UR63, !P5 ;  /* 0x0000003fd3007c0c */ /* 0x000fc4000ef21270 */
[C---:B------:R-:W-:Y:S01]  /*56930*/  IADD3 R15, PT, PT, R13.reuse, UR61, RZ ;  /* 0x0000003d0d0f7c10 */ /* 0x040fe2000fffe0ff */
[----:B------:R-:W-:Y:S01]  /*56940*/  VIADD R0, R252, 0x5d ;  /* 0x0000005dfc007836 */ /* 0x000fe20000000000 */
[----:B------:R3:W-:Y:S01]  /*56950*/  @P4 STG.E desc[UR28][R10.64], R85 ;  /* 0x000000550a004986 */ /* 0x0007e2000c10191c */
[----:B-1----:R-:W-:Y:S01]  /*56960*/  IMAD.WIDE R6, R13, 0x4, R206 ;  /* 0x000000040d067825 */ /* 0x002fe200078e02ce */
[----:B------:R-:W-:Y:S01]  /*56970*/  ISETP.LT.AND P4, PT, R203, UR64, !P5 ;  /* 0x00000040cb007c0c */ /* 0x000fe2000ef81270 */
[----:B------:R-:W1:Y:S01]  /*56980*/  LDCU UR11, c[0x0][0x39c] ;  /* 0x00007380ff0b77ac */ /* 0x000e620008000800 */
[----:B------:R2:W-:Y:S01]  /*56990*/  @P0 STG.E desc[UR28][R4.64], R89 ;  /* 0x0000005904000986 */ /* 0x0005e2000c10191c */
[----:B----4-:R-:W-:Y:S01]  /*569a0*/  IMAD.WIDE R8, R13, 0x4, R236 ;  /* 0x000000040d087825 */ /* 0x010fe200078e02ec */
[----:B------:R-:W-:Y:S01]  /*569b0*/  ISETP.GE.AND P0, PT, R0, UR67, PT ;  /* 0x0000004300007c0c */ /* 0x000fe2000bf06270 */
[----:B------:R-:W4:Y:S01]  /*569c0*/  LDCU UR5, c[0x0][0x398] ;  /* 0x00007300ff0577ac */ /* 0x000f220008000800 */
[----:B------:R-:W-:Y:S01]  /*569d0*/  ISETP.LT.AND P5, PT, R223, UR65, !P5 ;  /* 0x00000041df007c0c */ /* 0x000fe2000efa1270 */
[----:B------:R1:W-:Y:S01]  /*569e0*/  @P6 STG.E desc[UR28][R6.64], R109 ;  /* 0x0000006d06006986 */ /* 0x0003e2000c10191c */
[----:B------:R-:W-:Y:S01]  /*569f0*/  ISETP.LT.AND P6, PT, R219, UR31, !P0 ;  /* 0x0000001fdb007c0c */ /* 0x000fe2000c7c1270 */
[C---:B------:R-:W-:Y:S01]  /*56a00*/  VIADD R17, R15.reuse, UR66 ;  /* 0x000000420f117c36 */ /* 0x040fe20008000000 */
[----:B------:R-:W4:Y:S01]  /*56a10*/  LDCU UR52, c[0x0][0x398] ;  /* 0x00007300ff3477ac */ /* 0x000f220008000800 */
[----:B---3--:R-:W-:Y:S01]  /*56a20*/  IMAD.WIDE R10, R15, 0x4, R2 ;  /* 0x000000040f0a7825 */ /* 0x008fe200078e0202 */
[----:B------:R3:W-:Y:S01]  /*56a30*/  @P2 STG.E desc[UR28][R8.64], R105 ;  /* 0x0000006908002986 */ /* 0x0007e2000c10191c */
[----:B------:R-:W-:Y:S01]  /*56a40*/  ISETP.LT.AND P2, PT, R211, UR32, !P0 ;  /* 0x00000020d3007c0c */ /* 0x000fe2000c741270 */
[----:B------:R-:W4:Y:S01]  /*56a50*/  LDCU UR12, c[0x0][0x3b8] ;  /* 0x00007700ff0c77ac */ /* 0x000f220008000800 */
[----:B--2---:R-:W-:Y:S01]  /*56a60*/  IMAD.WIDE R4, R15, 0x4, R204 ;  /* 0x000000040f047825 */ /* 0x004fe200078e02cc */
[----:B------:R-:W-:Y:S01]  /*56a70*/  IADD3 R0, PT, PT, R252, 0x5e, RZ ;  /* 0x0000005efc007810 */ /* 0x000fe20007ffe0ff */
[----:B------:R2:W-:Y:S01]  /*56a80*/  @P3 STG.E desc[UR28][R10.64], R70 ;  /* 0x000000460a003986 */ /* 0x0005e2000c10191c */
[----:B------:R-:W-:Y:S01]  /*56a90*/  ISETP.LT.AND P3, PT, R203, UR34, !P0 ;  /* 0x00000022cb007c0c */ /* 0x000fe2000c761270 */
[----:B-1----:R-:W-:Y:S01]  /*56aa0*/  IMAD.WIDE R6, R15, 0x4, R206 ;  /* 0x000000040f067825 */ /* 0x002fe200078e02ce */
[----:B------:R-:W-:Y:S01]  /*56ab0*/  ISETP.LT.AND P0, PT, R223, UR36, !P0 ;  /* 0x00000024df007c0c */ /* 0x000fe2000c701270 */
[----:B------:R1:W-:Y:S01]  /*56ac0*/  @P1 STG.E desc[UR28][R4.64], R66 ;  /* 0x0000004204001986 */ /* 0x0003e2000c10191c */
[----:B------:R-:W-:Y:S01]  /*56ad0*/  ISETP.GE.AND P1, PT, R0, UR40, PT ;  /* 0x0000002800007c0c */ /* 0x000fe2000bf26270 */
[----:B------:R-:W4:Y:S01]  /*56ae0*/  LDCU UR22, c[0x0][0x39c] ;  /* 0x00007380ff1677ac */ /* 0x000f220008000800 */
[----:B---3--:R-:W-:Y:S01]  /*56af0*/  IMAD.WIDE R8, R15, 0x4, R236 ;  /* 0x000000040f087825 */ /* 0x008fe200078e02ec */
[----:B------:R3:W-:Y:S01]  /*56b00*/  @P4 STG.E desc[UR28][R6.64], R82 ;  /* 0x0000005206004986 */ /* 0x0007e2000c10191c */
[----:B------:R-:W-:Y:S01]  /*56b10*/  ISETP.LT.AND P4, PT, R219, UR42, !P1 ;  /* 0x0000002adb007c0c */ /* 0x000fe2000cf81270 */
[----:B------:R-:W4:Y:S01]  /*56b20*/  LDCU UR71, c[0x0][0x398] ;  /* 0x00007300ff4777ac */ /* 0x000f220008000800 */
[C---:B--2---:R-:W-:Y:S01]  /*56b30*/  IMAD.WIDE R10, R17.reuse, 0x4, R2 ;  /* 0x00000004110a7825 */ /* 0x044fe200078e0202 */
[----:B------:R2:W-:Y:S01]  /*56b40*/  @P5 STG.E desc[UR28][R8.64], R62 ;  /* 0x0000003e08005986 */ /* 0x0005e2000c10191c */
[----:B------:R-:W4:Y:S02]  /*56b50*/  LDCU UR6, c[0x0][0x398] ;  /* 0x00007300ff0677ac */ /* 0x000f240008000800 */
[----:B-1----:R-:W-:Y:S01]  /*56b60*/  IMAD.WIDE R4, R17, 0x4, R204 ;  /* 0x0000000411047825 */ /* 0x002fe200078e02cc */
[----:B------:R-:W-:Y:S01]  /*56b70*/  ISETP.LT.AND P5, PT, R211, UR44, !P1 ;  /* 0x0000002cd3007c0c */ /* 0x000fe2000cfa1270 */
[----:B------:R-:W1:Y:S02]  /*56b80*/  LDCU UR21, c[0x0][0x398] ;  /* 0x00007300ff1577ac */ /* 0x000e640008000800 */
[----:B------:R-:W-:Y:S01]  /*56b90*/  VIADD R0, R252, 0x5f ;  /* 0x0000005ffc007836 */ /* 0x000fe20000000000 */
[----:B------:R4:W-:Y:S01]  /*56ba0*/  @P6 STG.E desc[UR28][R10.64], R86 ;  /* 0x000000560a006986 */ /* 0x0009e2000c10191c */
[----:B---3--:R-:W-:Y:S01]  /*56bb0*/  IMAD.WIDE R6, R17, 0x4, R206 ;  /* 0x0000000411067825 */ /* 0x008fe200078e02ce */
[----:B------:R-:W-:Y:S01]  /*56bc0*/  ISETP.LT.AND P6, PT, R203, UR46, !P1 ;  /* 0x0000002ecb007c0c */ /* 0x000fe2000cfc1270 */
[----:B------:R-:W3:Y:S01]  /*56bd0*/  LDCU UR72, c[0x0][0x398] ;  /* 0x00007300ff4877ac */ /* 0x000ee20008000800 */
[----:B------:R1:W-:Y:S01]  /*56be0*/  @P2 STG.E desc[UR28][R4.64], R90 ;  /* 0x0000005a04002986 */ /* 0x0003e2000c10191c */
[C---:B------:R-:W-:Y:S01]  /*56bf0*/  VIADD R13, R17.reuse, UR38 ;  /* 0x00000026110d7c36 */ /* 0x040fe20008000000 */
[----:B------:R-:W-:Y:S01]  /*56c00*/  ISETP.GE.AND P2, PT, R0, UR9, PT ;  /* 0x0000000900007c0c */ /* 0x000fe2000bf46270 */
[----:B--2---:R-:W-:Y:S01]  /*56c10*/  IMAD.WIDE R8, R17, 0x4, R236 ;  /* 0x0000000411087825 */ /* 0x004fe200078e02ec */
[----:B------:R-:W-:Y:S01]  /*56c20*/  ISETP.LT.AND P1, PT, R223, UR30, !P1 ;  /* 0x0000001edf007c0c */ /* 0x000fe2000cf21270 */
[----:B------:R2:W-:Y:S01]  /*56c30*/  @P3 STG.E desc[UR28][R6.64], R110 ;  /* 0x0000006e06003986 */ /* 0x0005e2000c10191c */
[----:B------:R-:W-:Y:S01]  /*56c40*/  ISETP.LT.AND P3, PT, R219, UR17, !P2 ;  /* 0x00000011db007c0c */ /* 0x000fe2000d761270 */
[----:B------:R-:W3:Y:S01]  /*56c50*/  LDCU UR15, c[0x0][0x3b8] ;  /* 0x00007700ff0f77ac */ /* 0x000ee20008000800 */
[----:B----4-:R-:W-:Y:S01]  /*56c60*/  IMAD.WIDE R10, R13, 0x4, R2 ;  /* 0x000000040d0a7825 */ /* 0x010fe200078e0202 */
[----:B------:R4:W-:Y:S01]  /*56c70*/  @P0 STG.E desc[UR28][R8.64], R106 ;  /* 0x0000006a08000986 */ /* 0x0009e2000c10191c */
[----:B------:R-:W-:Y:S01]  /*56c80*/  ISETP.LT.AND P0, PT, R211, UR48, !P2 ;  /* 0x00000030d3007c0c */ /* 0x000fe2000d701270 */
[----:B------:R-:W3:Y:S01]  /*56c90*/  LDCU UR70, c[0x0][0x398] ;  /* 0x00007300ff4677ac */ /* 0x000ee20008000800 */
[C---:B-1----:R-:W-:Y:S01]  /*56ca0*/  IMAD.WIDE R4, R13.reuse, 0x4, R204 ;  /* 0x000000040d047825 */ /* 0x042fe200078e02cc */
[----:B------:R-:W-:Y:S01]  /*56cb0*/  IADD3 R15, PT, PT, R13, UR14, RZ ;  /* 0x0000000e0d0f7c10 */ /* 0x000fe2000fffe0ff */
[----:B------:R1:W-:Y:S01]  /*56cc0*/  @P4 STG.E desc[UR28][R10.64], R71 ;  /* 0x000000470a004986 */ /* 0x0003e2000c10191c */
[----:B------:R-:W3:Y:S01]  /*56cd0*/  LDCU UR7, c[0x0][0x39c] ;  /* 0x00007380ff0777ac */ /* 0x000ee20008000800 */
[----:B------:R-:W-:Y:S01]  /*56ce0*/  VIADD R0, R252, 0x60 ;  /* 0x00000060fc007836 */ /* 0x000fe20000000000 */
[----:B------:R-:W-:Y:S01]  /*56cf0*/  ISETP.LT.AND P4, PT, R203, UR50, !P2 ;  /* 0x00000032cb007c0c */ /* 0x000fe2000d781270 */
[----:B--2---:R-:W-:Y:S01]  /*56d00*/  IMAD.WIDE R6, R13, 0x4, R206 ;  /* 0x000000040d067825 */ /* 0x004fe200078e02ce */
[----:B------:R-:W-:Y:S01]  /*56d10*/  ISETP.LT.AND P2, PT, R223, UR20, !P2 ;  /* 0x00000014df007c0c */ /* 0x000fe2000d741270 */
[----:B------:R2:W-:Y:S01]  /*56d20*/  @P5 STG.E desc[UR28][R4.64], R67 ;  /* 0x0000004304005986 */ /* 0x0005e2000c10191c */
[----:B------:R-:W-:Y:S01]  /*56d30*/  ISETP.GE.AND P5, PT, R0, UR11, PT ;  /* 0x0000000b00007c0c */ /* 0x000fe2000bfa6270 */
[----:B----4-:R-:W-:Y:S01]  /*56d40*/  IMAD.WIDE R8, R13, 0x4, R236 ;  /* 0x000000040d087825 */ /* 0x010fe200078e02ec */
[----:B------:R-:W-:Y:S01]  /*56d50*/  IADD3 R0, PT, PT, R252, 0x61, RZ ;  /* 0x00000061fc007810 */ /* 0x000fe20007ffe0ff */
[----:B------:R4:W-:Y:S01]  /*56d60*/  @P6 STG.E desc[UR28][R6.64], R83 ;  /* 0x0000005306006986 */ /* 0x0009e2000c10191c */
[----:B------:R-:W3:Y:S01]  /*56d70*/  LDCU UR18, c[0x0][0x398] ;  /* 0x00007300ff1277ac */ /* 0x000ee20008000800 */
[----:B-1----:R-:W-:Y:S01]  /*56d80*/  IMAD.WIDE R10, R15, 0x4, R2 ;  /* 0x000000040f0a7825 */ /* 0x002fe200078e0202 */
[----:B------:R-:W-:Y:S01]  /*56d90*/  ISETP.LT.AND P6, PT, R219, UR5, !P5 ;  /* 0x00000005db007c0c */ /* 0x000fe2000efc1270 */
[----:B------:R1:W-:Y:S01]  /*56da0*/  @P1 STG.E desc[UR28][R8.64], R63 ;  /* 0x0000003f08001986 */ /* 0x0003e2000c10191c */
[----:B------:R-:W3:Y:S01]  /*56db0*/  LDCU UR8, c[0x0][0x398] ;  /* 0x00007300ff0877ac */ /* 0x000ee20008000800 */
[----:B--2---:R-:W-:-:S02]  /*56dc0*/  IMAD.WIDE R4, R15, 0x4, R204 ;  /* 0x000000040f047825 */ /* 0x004fc400078e02cc */
[----:B------:R2:W-:Y:S01]  /*56dd0*/  @P3 STG.E desc[UR28][R10.64], R87 ;  /* 0x000000570a003986 */ /* 0x0005e2000c10191c */
[----:B------:R-:W-:Y:S01]  /*56de0*/  ISETP.LT.AND P1, PT, R211, UR52, !P5 ;  /* 0x00000034d3007c0c */ /* 0x000fe2000ef21270 */
[----:B------:R-:W3:Y:S01]  /*56df0*/  LDCU UR73, c[0x0][0x398] ;  /* 0x00007300ff4977ac */ /* 0x000ee20008000800 */
[C---:B----4-:R-:W-:Y:S01]  /*56e00*/  IMAD.WIDE R6, R15.reuse, 0x4, R206 ;  /* 0x000000040f067825 */ /* 0x050fe200078e02ce */
[----:B------:R4:W-:Y:S01]  /*56e10*/  @P0 STG.E desc[UR28][R4.64], R91 ;  /* 0x0000005b04000986 */ /* 0x0009e2000c10191c */
[----:B------:R-:W-:Y:S01]  /*56e20*/  ISETP.GE.AND P0, PT, R0, UR22, PT ;  /* 0x0000001600007c0c */ /* 0x000fe2000bf06270 */
[----:B------:R-:W3:Y:S01]  /*56e30*/  LDCU UR69, c[0x0][0x398] ;  /* 0x00007300ff4577ac */ /* 0x000ee20008000800 */
[----:B-1----:R-:W-:Y:S01]  /*56e40*/  IMAD.WIDE R8, R15, 0x4, R236 ;  /* 0x000000040f087825 */ /* 0x002fe200078e02ec */
[----:B------:R-:W-:Y:S01]  /*56e50*/  ISETP.LT.AND P3, PT, R203, UR71, !P5 ;  /* 0x00000047cb007c0c */ /* 0x000fe2000ef61270 */
[----:B------:R-:W1:Y:S02]  /*56e60*/  LDCU UR10, c[0x0][0x398] ;  /* 0x00007300ff0a77ac */ /* 0x000e640008000800 */
[----:B------:R-:W-:Y:S01]  /*56e70*/  VIADD R17, R15, UR12 ;  /* 0x0000000c0f117c36 */ /* 0x000fe20008000000 */
[----:B------:R-:W-:Y:S01]  /*56e80*/  ISETP.LT.AND P5, PT, R223, UR6, !P5 ;  /* 0x00000006df007c0c */ /* 0x000fe2000efa1270 */
[----:B------:R1:W-:Y:S01]  /*56e90*/  @P4 STG.E desc[UR28][R6.64], R111 ;  /* 0x0000006f06004986 */ /* 0x0003e2000c10191c */
[----:B------:R-:W1:Y:S01]  /*56ea0*/  LDCU UR13, c[0x0][0x3b8] ;  /* 0x00007700ff0d77ac */ /* 0x000e620008000800 */
[----:B------:R-:W-:Y:S01]  /*56eb0*/  ISETP.LT.AND P4, PT, R219, UR21, !P0 ;  /* 0x00000015db007c0c */ /* 0x000fe2000c781270 */
[----:B--2---:R-:W-:Y:S01]  /*56ec0*/  IMAD.WIDE R10, R17, 0x4, R2 ;  /* 0x00000004110a7825 */ /* 0x004fe200078e0202 */
[----:B------:R-:W2:Y:S01]  /*56ed0*/  LDCU UR16, c[0x0][0x39c] ;  /* 0x00007380ff1077ac */ /* 0x000ea20008000800 */
[----:B------:R1:W-:Y:S01]  /*56ee0*/  @P2 STG.E desc[UR28][R8.64], R107 ;  /* 0x0000006b08002986 */ /* 0x0003e2000c10191c */
[----:B---3--:R-:W-:Y:S01]  /*56ef0*/  ISETP.LT.AND P2, PT, R211, UR72, !P0 ;  /* 0x00000048d3007c0c */ /* 0x008fe2000c741270 */
[C---:B----4-:R-:W-:Y:S01]  /*56f00*/  IMAD.WIDE R4, R17.reuse, 0x4, R204 ;  /* 0x0000000411047825 */ /* 0x050fe200078e02cc */
[----:B------:R-:W3:Y:S01]  /*56f10*/  LDCU UR19, c[0x0][0x398] ;  /* 0x00007300ff1377ac */ /* 0x000ee20008000800 */
[----:B------:R4:W-:Y:S02]  /*56f20*/  @P6 STG.E desc[UR28][R10.64], R100 ;  /* 0x000000640a006986 */ /* 0x0009e4000c10191c */
[----:B------:R-:W-:Y:S01]  /*56f30*/  VIADD R19, R17, UR15 ;  /* 0x0000000f11137c36 */ /* 0x000fe20008000000 */
[----:B------:R-:W2:Y:S01]  /*56f40*/  LDCU UR4, c[0x0][0x3b8] ;  /* 0x00007700ff0477ac */ /* 0x000ea20008000800 */
[----:B------:R-:W-:Y:S01]  /*56f50*/  VIADD R0, R252, 0x62 ;  /* 0x00000062fc007836 */ /* 0x000fe20000000000 */
[----:B------:R-:W-:Y:S01]  /*56f60*/  ISETP.LT.AND P6, PT, R203, UR70, !P0 ;  /* 0x00000046cb007c0c */ /* 0x000fe2000c7c1270 */
[C---:B-1----:R-:W-:Y:S01]  /*56f70*/  IMAD.WIDE R6, R17.reuse, 0x4, R206 ;  /* 0x0000000411067825 */ /* 0x042fe200078e02ce */
[----:B------:R1:W-:Y:S01]  /*56f80*/  @P1 STG.E desc[UR28][R4.64], R92 ;  /* 0x0000005c04001986 */ /* 0x0003e2000c10191c */
[----:B------:R-:W1:Y:S02]  /*56f90*/  LDCU UR74, c[0x0][0x398] ;  /* 0x00007300ff4a77ac */ /* 0x000e640008000800 */
[----:B------:R-:W-:Y:S01]  /*56fa0*/  IMAD.WIDE R8, R17, 0x4, R236 ;  /* 0x0000000411087825 */ /* 0x000fe200078e02ec */
[----:B------:R-:W-:Y:S01]  /*56fb0*/  ISETP.GE.AND P1, PT, R0, UR7, PT ;  /* 0x0000000700007c0c */ /* 0x000fe2000bf26270 */
[----:B------:R-:W2:Y:S02]  /*56fc0*/  LDCU UR68, c[0x0][0x398] ;  /* 0x00007300ff4477ac */ /* 0x000ea40008000800 */
[C---:B----4-:R-:W-:Y:S01]  /*56fd0*/  IMAD.WIDE R10, R19.reuse, 0x4, R2 ;  /* 0x00000004130a7825 */ /* 0x050fe200078e0202 */
[----:B------:R4:W-:Y:S01]  /*56fe0*/  @P3 STG.E desc[UR28][R6.64], R96 ;  /* 0x0000006006003986 */ /* 0x0009e2000c10191c */
[----:B------:R-:W3:Y:S02]  /*56ff0*/  LDCU UR25, c[0x0][0x39c] ;  /* 0x00007380ff1977ac */ /* 0x000ee40008000800 */
[----:B------:R-:W-:Y:S01]  /*57000*/  IMAD.WIDE R12, R19, 0x4, R204 ;  /* 0x00000004130c7825 */ /* 0x000fe200078e02cc */
[----:B------:R-:W-:Y:S01]  /*57010*/  ISETP.LT.AND P0, PT, R223, UR18, !P0 ;  /* 0x00000012df007c0c */ /* 0x000fe2000c701270 */
[----:B------:R2:W-:Y:S01]  /*57020*/  @P5 STG.E desc[UR28][R8.64], R116 ;  /* 0x0000007408005986 */ /* 0x0005e2000c10191c */
[----:B------:R-:W3:Y:S01]  /*57030*/  LDCU UR23, c[0x0][0x398] ;  /* 0x00007300ff1777ac */ /* 0x000ee20008000800 */
[----:B------:R-:W-:Y:S01]  /*57040*/  VIADD R0, R252, 0x63 ;  /* 0x00000063fc007836 */ /* 0x000fe20000000000 */
[----:B------:R-:W-:Y:S01]  /*57050*/  ISETP.LT.AND P3, PT, R219, UR8, !P1 ;  /* 0x00000008db007c0c */ /* 0x000fe2000cf61270 */
[----:B------:R-:W-:Y:S01]  /*57060*/  @P4 STG.E desc[UR28][R10.64], R112 ;  /* 0x000000700a004986 */ /* 0x000fe2000c10191c */
[----:B------:R-:W-:Y:S01]  /*57070*/  ISETP.LT.AND P5, PT, R211, UR73, !P1 ;  /* 0x00000049d3007c0c */ /* 0x000fe2000cfa1270 */
[----:B-1----:R-:W-:Y:S01]  /*57080*/  IMAD.WIDE R4, R19, 0x4, R206 ;  /* 0x0000000413047825 */ /* 0x002fe200078e02ce */
[----:B------:R-:W-:Y:S01]  /*57090*/  ISETP.LT.AND P4, PT, R223, UR10, !P1 ;  /* 0x0000000adf007c0c */ /* 0x000fe2000cf81270 */
[----:B------:R1:W-:Y:S01]  /*570a0*/  @P2 STG.E desc[UR28][R12.64], R120 ;  /* 0x000000780c002986 */ /* 0x0003e2000c10191c */
[----:B------:R-:W-:Y:S01]  /*570b0*/  ISETP.LT.AND P2, PT, R203, UR69, !P1 ;  /* 0x00000045cb007c0c */ /* 0x000fe2000cf41270 */
[----:B------:R-:W1:Y:S01]  /*570c0*/  LDCU UR26, c[0x0][0x398] ;  /* 0x00007300ff1a77ac */ /* 0x000e620008000800 */
[----:B------:R-:W-:-:S02]  /*570d0*/  IADD3 R15, PT, PT, R19, UR13, RZ ;  /* 0x0000000d130f7c10 */ /* 0x000fc4000fffe0ff */
[----:B--2---:R-:W-:Y:S01]  /*570e0*/  ISETP.GE.AND P1, PT, R0, UR16, PT ;  /* 0x0000001000007c0c */ /* 0x004fe2000bf26270 */
[----:B------:R-:W2:Y:S01]  /*570f0*/  LDCU UR24, c[0x0][0x3b8] ;  /* 0x00007700ff1877ac */ /* 0x000ea20008000800 */
[----:B------:R1:W-:Y:S01]  /*57100*/  @P6 STG.E desc[UR28][R4.64], R140 ;  /* 0x0000008c04006986 */ /* 0x0003e2000c10191c */
[----:B----4-:R-:W-:Y:S01]  /*57110*/  IMAD.WIDE R6, R19, 0x4, R236 ;  /* 0x0000000413067825 */ /* 0x010fe200078e02ec */
[----:B---3--:R-:W-:Y:S01]  /*57120*/  ISETP.LT.AND P6, PT, R219, UR19, !P1 ;  /* 0x00000013db007c0c */ /* 0x008fe2000cfc1270 */
[----:B------:R-:W3:Y:S02]  /*57130*/  LDCU UR77, c[0x0][0x398] ;  /* 0x00007300ff4d77ac */ /* 0x000ee40008000800 */
[C---:B------:R-:W-:Y:S01]  /*57140*/  IMAD.WIDE R8, R15.reuse, 0x4, R2 ;  /* 0x000000040f087825 */ /* 0x040fe200078e0202 */
[C---:B-1----:R-:W-:Y:S01]  /*57150*/  IADD3 R13, PT, PT, R15.reuse, UR4, RZ ;  /* 0x000000040f0d7c10 */ /* 0x042fe2000fffe0ff */
[----:B------:R-:W1:Y:S02]  /*57160*/  LDCU UR27, c[0x0][0x398] ;  /* 0x00007300ff1b77ac */ /* 0x000e640008000800 */
[C---:B------:R-:W-:Y:S01]  /*57170*/  IMAD.WIDE R10, R15.reuse, 0x4, R204 ;  /* 0x000000040f0a7825 */ /* 0x040fe200078e02cc */
[----:B------:R4:W-:Y:S01]  /*57180*/  @P0 STG.E desc[UR28][R6.64], R136 ;  /* 0x0000008806000986 */ /* 0x0009e2000c10191c */
[----:B------:R-:W1:Y:S02]  /*57190*/  LDCU UR56, c[0x0][0x39c] ;  /* 0x00007380ff3877ac */ /* 0x000e640008000800 */
[----:B------:R-:W-:Y:S01]  /*571a0*/  VIADD R0, R252, 0x64 ;  /* 0x00000064fc007836 */ /* 0x000fe20000000000 */
[----:B------:R2:W-:Y:S01]  /*571b0*/  @P3 STG.E desc[UR28][R8.64], R101 ;  /* 0x0000006508003986 */ /* 0x0005e2000c10191c */
[----:B------:R-:W-:Y:S01]  /*571c0*/  IMAD.WIDE R4, R15, 0x4, R206 ;  /* 0x000000040f047825 */ /* 0x000fe200078e02ce */
[----:B------:R-:W-:Y:S01]  /*571d0*/  ISETP.LT.AND P3, PT, R211, UR74, !P1 ;  /* 0x0000004ad3007c0c */ /* 0x000fe2000cf61270 */
[----:B------:R-:W1:Y:S01]  /*571e0*/  LDCU UR54, c[0x0][0x398] ;  /* 0x00007300ff3677ac */ /* 0x000e620008000800 */
[----:B------:R3:W-:Y:S01]  /*571f0*/  @P5 STG.E desc[UR28][R10.64], R93 ;  /* 0x0000005d0a005986 */ /* 0x0007e2000c10191c */
[----:B------:R-:W-:Y:S01]  /*57200*/  ISETP.LT.AND P5, PT, R203, UR68, !P1 ;  /* 0x00000044cb007c0c */ /* 0x000fe2000cfa1270 */
[----:B------:R-:W1:Y:S01]  /*57210*/  LDCU UR57, c[0x0][0x398] ;  /* 0x00007300ff3977ac */ /* 0x000e620008000800 */
[----:B----4-:R-:W-:Y:S01]  /*57220*/  IMAD.WIDE R6, R15, 0x4, R236 ;  /* 0x000000040f067825 */ /* 0x010fe200078e02ec */
[----:B------:R-:W-:Y:S01]  /*57230*/  ISETP.GE.AND P0, PT, R0, UR25, PT ;  /* 0x0000001900007c0c */ /* 0x000fe2000bf06270 */
[----:B------:R-:W4:Y:S02]  /*57240*/  LDCU UR55, c[0x0][0x3b8] ;  /* 0x00007700ff3777ac */ /* 0x000f240008000800 */
[----:B--2---:R-:W-:Y:S01]  /*57250*/  IMAD.WIDE R8, R13, 0x4, R2 ;  /* 0x000000040d087825 */ /* 0x004fe200078e0202 */
[----:B------:R2:W-:Y:S01]  /*57260*/  @P2 STG.E desc[UR28][R4.64], R97 ;  /* 0x0000006104002986 */ /* 0x0005e2000c10191c */
[----:B------:R-:W-:Y:S01]  /*57270*/  ISETP.LT.AND P1, PT, R223, UR23, !P1 ;  /* 0x00000017df007c0c */ /* 0x000fe2000cf21270 */
[----:B------:R-:W1:Y:S02]  /*57280*/  LDCU UR61, c[0x0][0x39c] ;  /* 0x00007380ff3d77ac */ /* 0x000e640008000800 */
[----:B------:R4:W-:Y:S01]  /*57290*/  @P4 STG.E desc[UR28][R6.64], R117 ;  /* 0x0000007506004986 */ /* 0x0009e2000c10191c */
[----:B---3--:R-:W-:Y:S01]  /*572a0*/  IMAD.WIDE R10, R13, 0x4, R204 ;  /* 0x000000040d0a7825 */ /* 0x008fe200078e02cc */
[----:B------:R-:W3:Y:S02]  /*572b0*/  LDCU UR76, c[0x0][0x398] ;  /* 0x00007300ff4c77ac */ /* 0x000ee40008000800 */
[----:B------:R1:W-:Y:S01]  /*572c0*/  @P6 STG.E desc[UR28][R8.64], R113 ;  /* 0x0000007108006986 */ /* 0x0003e2000c10191c */
[----:B------:R-:W-:Y:S01]  /*572d0*/  ISETP.LT.AND P6, PT, R219, UR26, !P0 ;  /* 0x0000001adb007c0c */ /* 0x000fe2000c7c1270 */
[----:B------:R-:W-:Y:S01]  /*572e0*/  VIADD R0, R252, 0x65 ;  /* 0x00000065fc007836 */ /* 0x000fe20000000000 */
[----:B------:R-:W3:Y:S01]  /*572f0*/  LDCU UR58, c[0x0][0x398] ;  /* 0x00007300ff3a77ac */ /* 0x000ee20008000800 */
[C---:B--2---:R-:W-:Y:S01]  /*57300*/  IMAD.WIDE R4, R13.reuse, 0x4, R206 ;  /* 0x000000040d047825 */ /* 0x044fe200078e02ce */
[----:B------:R-:W2:Y:S03]  /*57310*/  LDCU UR59, c[0x0][0x398] ;  /* 0x00007300ff3b77ac */ /* 0x000ea60008000800 */
[C---:B----4-:R-:W-:Y:S01]  /*57320*/  IMAD.WIDE R6, R13.reuse, 0x4, R236 ;  /* 0x000000040d067825 */ /* 0x050fe200078e02ec */
[----:B------:R-:W-:Y:S01]  /*57330*/  IADD3 R13, PT, PT, R13, UR24, RZ ;  /* 0x000000180d0d7c10 */ /* 0x000fe2000fffe0ff */
[----:B------:R4:W-:Y:S01]  /*57340*/  @P3 STG.E desc[UR28][R10.64], R121 ;  /* 0x000000790a003986 */ /* 0x0009e2000c10191c */
[----:B------:R-:W-:Y:S01]  /*57350*/  ISETP.LT.AND P3, PT, R211, UR77, !P0 ;  /* 0x0000004dd3007c0c */ /* 0x000fe2000c761270 */
[----:B------:R-:W2:Y:S02]  /*57360*/  LDCU UR62, c[0x0][0x398] ;  /* 0x00007300ff3e77ac */ /* 0x000ea40008000800 */
[----:B------:R3:W-:Y:S01]  /*57370*/  @P5 STG.E desc[UR28][R4.64], R141 ;  /* 0x0000008d04005986 */ /* 0x0007e2000c10191c */
[----:B-1----:R-:W-:Y:S01]  /*57380*/  ISETP.LT.AND P5, PT, R203, UR27, !P0 ;  /* 0x0000001bcb007c0c */ /* 0x002fe2000c7a1270 */
[----:B------:R-:W-:Y:S01]  /*57390*/  IMAD.WIDE R8, R13, 0x4, R2 ;  /* 0x000000040d087825 */ /* 0x000fe200078e0202 */
[----:B------:R-:W-:Y:S01]  /*573a0*/  ISETP.GE.AND P2, PT, R0, UR56, PT ;  /* 0x0000003800007c0c */ /* 0x000fe2000bf46270 */
[----:B------:R1:W-:Y:S01]  /*573b0*/  @P1 STG.E desc[UR28][R6.64], R137 ;  /* 0x0000008906001986 */ /* 0x0003e2000c10191c */
[----:B------:R-:W-:Y:S01]  /*573c0*/  ISETP.LT.AND P1, PT, R223, UR54, !P0 ;  /* 0x00000036df007c0c */ /* 0x000fe2000c721270 */
[----:B------:R-:W2:Y:S02]  /*573d0*/  LDCU UR60, c[0x0][0x3b8] ;  /* 0x00007700ff3c77ac */ /* 0x000ea40008000800 */
[----:B------:R-:W-:Y:S01]  /*573e0*/  @P6 STG.E desc[UR28][R8.64], R102 ;  /* 0x0000006608006986 */ /* 0x000fe2000c10191c */
[----:B------:R-:W-:Y:S01]  /*573f0*/  ISETP.LT.AND P6, PT, R219, UR57, !P2 ;  /* 0x00000039db007c0c */ /* 0x000fe2000d7c1270 */
[C---:B----4-:R-:W-:Y:S01]  /*57400*/  IMAD.WIDE R10, R13.reuse, 0x4, R204 ;  /* 0x000000040d0a7825 */ /* 0x050fe200078e02cc */
[----:B------:R-:W4:Y:S03]  /*57410*/  LDCU UR66, c[0x0][0x39c] ;  /* 0x00007380ff4277ac */ /* 0x000f260008000800 */
[C---:B---3--:R-:W-:Y:S01]  /*57420*/  IMAD.WIDE R4, R13.reuse, 0x4, R206 ;  /* 0x000000040d047825 */ /* 0x048fe200078e02ce */
[----:B------:R-:W-:Y:S01]  /*57430*/  @P3 STG.E desc[UR28][R10.64], R94 ;  /* 0x0000005e0a003986 */ /* 0x000fe2000c10191c */
[----:B------:R-:W3:Y:S02]  /*57440*/  LDCU UR75, c[0x0][0x398] ;  /* 0x00007300ff4b77ac */ /* 0x000ee40008000800 */
[C---:B-1----:R-:W-:Y:S01]  /*57450*/  IMAD.WIDE R6, R13.reuse, 0x4, R236 ;  /* 0x000000040d067825 */ /* 0x042fe200078e02ec */
[----:B------:R1:W-:Y:S01]  /*57460*/  @P5 STG.E desc[UR28][R4.64], R98 ;  /* 0x0000006204005986 */ /* 0x0003e2000c10191c */
[----:B------:R-:W3:Y:S02]  /*57470*/  LDCU UR63, c[0x0][0x398] ;  /* 0x00007300ff3f77ac */ /* 0x000ee40008000800 */
[----:B------:R-:W-:-:S02]  /*57480*/  VIADD R13, R13, UR55 ;  /* 0x000000370d0d7c36 */ /* 0x000fc40008000000 */
[----:B------:R-:W-:Y:S01]  /*57490*/  VIADD R0, R252, 0x66 ;  /* 0x00000066fc007836 */ /* 0x000fe20000000000 */
[----:B------:R-:W3:Y:S01]  /*574a0*/  LDCU UR64, c[0x0][0x398] ;  /* 0x00007300ff4077ac */ /* 0x000ee20008000800 */
[----:B------:R-:W-:Y:S01]  /*574b0*/  ISETP.LT.AND P5, PT, R211, UR76, !P2 ;  /* 0x0000004cd3007c0c */ /* 0x000fe2000d7a1270 */
[----:B------:R3:W-:Y:S01]  /*574c0*/  @P1 STG.E desc[UR28][R6.64], R118 ;  /* 0x0000007606001986 */ /* 0x0007e2000c10191c */
[----:B------:R-:W3:Y:S01]  /*574d0*/  LDCU UR67, c[0x0][0x398] ;  /* 0x00007300ff4377ac */ /* 0x000ee20008000800 */
[----:B-1----:R-:W-:Y:S01]  /*574e0*/  IMAD.WIDE R4, R13, 0x4, R2 ;  /* 0x000000040d047825 */ /* 0x002fe200078e0202 */
[----:B------:R-:W-:Y:S01]  /*574f0*/  ISETP.GE.AND P4, PT, R0, UR61, PT ;  /* 0x0000003d00007c0c */ /* 0x000fe2000bf86270 */
[----:B------:R-:W1:Y:S01]  /*57500*/  LDCU UR65, c[0x0][0x3b8] ;  /* 0x00007700ff4177ac */ /* 0x000e620008000800 */
[----:B------:R-:W-:Y:S02]  /*57510*/  ISETP.LT.AND P3, PT, R203, UR58, !P2 ;  /* 0x0000003acb007c0c */ /* 0x000fe4000d761270 */
[----:B--2---:R-:W-:Y:S01]  /*57520*/  ISETP.LT.AND P2, PT, R223, UR59, !P2 ;  /* 0x0000003bdf007c0c */ /* 0x004fe2000d741270 */
[----:B------:R2:W-:Y:S01]  /*57530*/  @P6 STG.E desc[UR28][R4.64], R114 ;  /* 0x0000007204006986 */ /* 0x0005e2000c10191c */
[----:B------:R-:W-:Y:S01]  /*57540*/  ISETP.LT.AND P6, PT, R219, UR62, !P4 ;  /* 0x0000003edb007c0c */ /* 0x000fe2000e7c1270 */
[C---:B------:R-:W-:Y:S01]  /*57550*/  IMAD.WIDE R8, R13.reuse, 0x4, R204 ;  /* 0x000000040d087825 */ /* 0x040fe200078e02cc */
[----:B------:R-:W1:Y:S03]  /*57560*/  LDCU UR38, c[0x0][0x39c] ;  /* 0x00007380ff2677ac */ /* 0x000e660008000800 */
[C---:B------:R-:W-:Y:S01]  /*57570*/  IMAD.WIDE R10, R13.reuse, 0x4, R206 ;  /* 0x000000040d0a7825 */ /* 0x040fe200078e02ce */
[----:B------:R-:W1:Y:S03]  /*57580*/  LDCU UR31, c[0x0][0x398] ;  /* 0x00007300ff1f77ac */ /* 0x000e660008000800 */
[C---:B---3--:R-:W-:Y:S01]  /*57590*/  IMAD.WIDE R6, R13.reuse, 0x4, R236 ;  /* 0x000000040d067825 */ /* 0x048fe200078e02ec */
[----:B------:R-:W3:Y:S03]  /*575a0*/  LDCU UR32, c[0x0][0x398] ;  /* 0x00007300ff2077ac */ /* 0x000ee60008000800 */
[----:B------:R-:W-:Y:S01]  /*575b0*/  VIADD R13, R13, UR60 ;  /* 0x0000003c0d0d7c36 */ /* 0x000fe20008000000 */
[----:B------:R-:W1:Y:S01]  /*575c0*/  LDCU UR34, c[0x0][0x398] ;  /* 0x00007300ff2277ac */ /* 0x000e620008000800 */
[----:B------:R-:W-:-:S02]  /*575d0*/  VIADD R0, R252, 0x67 ;  /* 0x00000067fc007836 */ /* 0x000fc40000000000 */
[----:B--2---:R-:W-:Y:S01]  /*575e0*/  IMAD.WIDE R4, R13, 0x4, R2 ;  /* 0x000000040d047825 */ /* 0x004fe200078e0202 */
[----:B------:R-:W2:Y:S01]  /*575f0*/  LDCU UR40, c[0x0][0x398] ;  /* 0x00007300ff2877ac */ /* 0x000ea20008000800 */
[----:B------:R1:W-:Y:S01]  /*57600*/  @P5 STG.E desc[UR28][R8.64], R122 ;  /* 0x0000007a08005986 */ /* 0x0003e2000c10191c */
[----:B----4-:R-:W-:Y:S02]  /*57610*/  ISETP.GE.AND P0, PT, R0, UR66, PT ;  /* 0x0000004200007c0c */ /* 0x010fe4000bf06270 */
[----:B------:R-:W-:Y:S01]  /*57620*/  ISETP.LT.AND P5, PT, R211, UR75, !P4 ;  /* 0x0000004bd3007c0c */ /* 0x000fe2000e7a1270 */
[----:B------:R4:W-:Y:S01]  /*57630*/  @P3 STG.E desc[UR28][R10.64], R142 ;  /* 0x0000008e0a003986 */ /* 0x0009e2000c10191c */
[----:B------:R-:W-:Y:S01]  /*57640*/  ISETP.LT.AND P3, PT, R203, UR63, !P4 ;  /* 0x0000003fcb007c0c */ /* 0x000fe2000e761270 */
[----:B------:R-:W2:Y:S01]  /*57650*/  LDCU UR36, c[0x0][0x3b8] ;  /* 0x00007700ff2477ac */ /* 0x000ea20008000800 */
[----:B------:R-:W-:Y:S01]  /*57660*/  ISETP.LT.AND P4, PT, R223, UR64, !P4 ;  /* 0x00000040df007c0c */ /* 0x000fe2000e781270 */
[----:B------:R3:W-:Y:S01]  /*57670*/  @P2 STG.E desc[UR28][R6.64], R138 ;  /* 0x0000008a06002986 */ /* 0x0007e2000c10191c */
[----:B------:R-:W2:Y:S03]  /*57680*/  LDCU UR14, c[0x0][0x39c] ;  /* 0x00007380ff0e77ac */ /* 0x000ea60008000800 */
[----:B------:R2:W-:Y:S01]  /*57690*/  @P6 STG.E desc[UR28][R4.64], R103 ;  /* 0x0000006704006986 */ /* 0x0005e2000c10191c */
[----:B------:R-:W-:Y:S01]  /*576a0*/  ISETP.LT.AND P6, PT, R219, UR67, !P0 ;  /* 0x00000043db007c0c */ /* 0x000fe2000c7c1270 */
[C---:B-1----:R-:W-:Y:S01]  /*576b0*/  IMAD.WIDE R8, R13.reuse, 0x4, R204 ;  /* 0x000000040d087825 */ /* 0x042fe200078e02cc */
[----:B------:R-:W-:Y:S01]  /*576c0*/  IADD3 R0, PT, PT, R252, 0x68, RZ ;  /* 0x00000068fc007810 */ /* 0x000fe20007ffe0ff */
[----:B------:R-:W1:Y:S02]  /*576d0*/  LDCU UR42, c[0x0][0x398] ;  /* 0x00007300ff2a77ac */ /* 0x000e640008000800 */
[C---:B----4-:R-:W-:Y:S01]  /*576e0*/  IMAD.WIDE R10, R13.reuse, 0x4, R206 ;  /* 0x000000040d0a7825 */ /* 0x050fe200078e02ce */
[----:B------:R-:W4:Y:S03]  /*576f0*/  LDCU UR44, c[0x0][0x398] ;  /* 0x00007300ff2c77ac */ /* 0x000f260008000800 */
[C---:B---3--:R-:W-:Y:S01]  /*57700*/  IMAD.WIDE R6, R13.reuse, 0x4, R236 ;  /* 0x000000040d067825 */ /* 0x048fe200078e02ec */
[----:B------:R-:W-:Y:S01]  /*57710*/  IADD3 R13, PT, PT, R13, UR65, RZ ;  /* 0x000000410d0d7c10 */ /* 0x000fe2000fffe0ff */
[----:B------:R-:W3:Y:S01]  /*57720*/  LDCU UR46, c[0x0][0x398] ;  /* 0x00007300ff2e77ac */ /* 0x000ee20008000800 */
[----:B------:R-:W-:Y:S01]  /*57730*/  ISETP.GE.AND P1, PT, R0, UR38, PT ;  /* 0x0000002600007c0c */ /* 0x000fe2000bf26270 */
[----:B------:R1:W-:Y:S02]  /*57740*/  @P5 STG.E desc[UR28][R8.64], R95 ;  /* 0x0000005f08005986 */ /* 0x0003e4000c10191c */
[----:B--2---:R-:W-:Y:S01]  /*57750*/  IMAD.WIDE R4, R13, 0x4, R2 ;  /* 0x000000040d047825 */ /* 0x004fe200078e0202 */
[----:B------:R-:W2:Y:S01]  /*57760*/  LDCU UR9, c[0x0][0x398] ;  /* 0x00007300ff0977ac */ /* 0x000ea20008000800 */
[----:B------:R3:W-:Y:S01]  /*57770*/  @P3 STG.E desc[UR28][R10.64], R99 ;  /* 0x000000630a003986 */ /* 0x0007e2000c10191c */
[----:B------:R-:W-:-:S02]  /*57780*/  ISETP.LT.AND P5, PT, R211, UR31, !P0 ;  /* 0x0000001fd3007c0c */ /* 0x000fc4000c7a1270 */
[----:B------:R-:W-:Y:S01]  /*57790*/  ISETP.LT.AND P3, PT, R203, UR32, !P0 ;  /* 0x00000020cb007c0c */ /* 0x000fe2000c761270 */
[----:B------:R2:W-:Y:S01]  /*577a0*/  @P4 STG.E desc[UR28][R6.64], R119 ;  /* 0x0000007706004986 */ /* 0x0005e2000c10191c */
[----:B------:R-:W-:Y:S01]  /*577b0*/  ISETP.LT.AND P4, PT, R223, UR34, !P0 ;  /* 0x00000022df007c0c */ /* 0x000fe2000c781270 */
[----:B------:R-:W4:Y:S02]  /*577c0*/  LDCU UR30, c[0x0][0x3b8] ;  /* 0x00007700ff1e77ac */ /* 0x000f240008000800 */
[----:B------:R4:W-:Y:S01]  /*577d0*/  @P6 STG.E desc[UR28][R4.64], R115 ;  /* 0x0000007304006986 */ /* 0x0009e2000c10191c */
[----:B------:R-:W-:Y:S01]  /*577e0*/  ISETP.LT.AND P6, PT, R219, UR40, !P1 ;  /* 0x00000028db007c0c */ /* 0x000fe2000cfc1270 */
[C---:B-1----:R-:W-:Y:S01]  /*577f0*/  IMAD.WIDE R8, R13.reuse, 0x4, R204 ;  /* 0x000000040d087825 */ /* 0x042fe200078e02cc */
[----:B------:R-:W1:Y:S03]  /*57800*/  LDCU UR12, c[0x0][0x39c] ;  /* 0x00007380ff0c77ac */ /* 0x000e660008000800 */
[C---:B---3--:R-:W-:Y:S01]  /*57810*/  IMAD.WIDE R10, R13.reuse, 0x4, R206 ;  /* 0x000000040d0a7825 */ /* 0x048fe200078e02ce */
[----:B------:R-:W3:Y:S03]  /*57820*/  LDCU UR17, c[0x0][0x398] ;  /* 0x00007300ff1177ac */ /* 0x000ee60008000800 */
[C---:B--2---:R-:W-:Y:S01]  /*57830*/  IMAD.WIDE R6, R13.reuse, 0x4, R236 ;  /* 0x000000040d067825 */ /* 0x044fe200078e02ec */
[----:B------:R-:W2:Y:S03]  /*57840*/  LDCU UR48, c[0x0][0x398] ;  /* 0x00007300ff3077ac */ /* 0x000ea60008000800 */
[----:B------:R-:W-:Y:S01]  /*57850*/  VIADD R13, R13, UR36 ;  /* 0x000000240d0d7c36 */ /* 0x000fe20008000000 */
[----:B------:R-:W1:Y:S01]  /*57860*/  LDCU UR50, c[0x0][0x398] ;  /* 0x00007300ff3277ac */ /* 0x000e620008000800 */
[----:B------:R-:W-:-:S02]  /*57870*/  VIADD R0, R252, 0x69 ;  /* 0x00000069fc007836 */ /* 0x000fc40000000000 */
[----:B----4-:R-:W-:Y:S01]  /*57880*/  IMAD.WIDE R4, R13, 0x4, R2 ;  /* 0x000000040d047825 */ /* 0x010fe200078e0202 */
[----:B------:R-:W4:Y:S01]  /*57890*/  LDCU UR11, c[0x0][0x398] ;  /* 0x00007300ff0b77ac */ /* 0x000f220008000800 */
[----:B------:R1:W-:Y:S01]  /*578a0*/  @P5 STG.E desc[UR28][R8.64], R123 ;  /* 0x0000007b08005986 */ /* 0x0003e2000c10191c */
[----:B------:R-:W-:Y:S02]  /*578b0*/  ISETP.GE.AND P2, PT, R0, UR14, PT ;  /* 0x0000000e00007c0c */ /* 0x000fe4000bf46270 */
[----:B------:R-:W-:Y:S01]  /*578c0*/  ISETP.LT.AND P5, PT, R211, UR42, !P1 ;  /* 0x0000002ad3007c0c */ /* 0x000fe2000cfa1270 */
[----:B------:R2:W-:Y:S01]  /*578d0*/  @P3 STG.E desc[UR28][R10.64], R143 ;  /* 0x0000008f0a003986 */ /* 0x0005e2000c10191c */
[----:B------:R-:W-:Y:S01]  /*578e0*/  ISETP.LT.AND P3, PT, R203, UR44, !P1 ;  /* 0x0000002ccb007c0c */ /* 0x000fe2000cf61270 */
[----:B------:R-:W3:Y:S02]  /*578f0*/  LDCU UR20, c[0x0][0x3b8] ;  /* 0x00007700ff1477ac */ /* 0x000ee40008000800 */
[----:B------:R4:W-:Y:S01]  /*57900*/  @P4 STG.E desc[UR28][R6.64], R139 ;  /* 0x0000008b06004986 */ /* 0x0009e2000c10191c */
[----:B------:R-:W-:Y:S01]  /*57910*/  ISETP.LT.AND P4, PT, R223, UR46, !P1 ;  /* 0x0000002edf007c0c */ /* 0x000fe2000cf81270 */
[----:B------:R-:W-:Y:S01]  /*57920*/  VIADD R0, R252, 0x6a ;  /* 0x0000006afc007836 */ /* 0x000fe20000000000 */
[----:B------:R-:W3:Y:S01]  /*57930*/  LDCU UR15, c[0x0][0x39c] ;  /* 0x00007380ff0f77ac */ /* 0x000ee20008000800 */
[----:B------:R3:W-:Y:S01]  /*57940*/  @P6 STG.E desc[UR28][R4.64], R128 ;  /* 0x0000008004006986 */ /* 0x0007e2000c10191c */
[----:B------:R-:W-:Y:S01]  /*57950*/  ISETP.LT.AND P6, PT, R219, UR9, !P2 ;  /* 0x00000009db007c0c */ /* 0x000fe2000d7c1270 */
[C---:B-1----:R-:W-:Y:S01]  /*57960*/  IMAD.WIDE R8, R13.reuse, 0x4, R204 ;  /* 0x000000040d087825 */ /* 0x042fe200078e02cc */
[----:B------:R-:W1:Y:S03]  /*57970*/  LDCU UR5, c[0x0][0x398] ;  /* 0x00007300ff0577ac */ /* 0x000e660008000800 */
[C---:B--2---:R-:W-:Y:S01]  /*57980*/  IMAD.WIDE R10, R13.reuse, 0x4, R206 ;  /* 0x000000040d0a7825 */ /* 0x044fe200078e02ce */
[----:B------:R-:W2:Y:S03]  /*57990*/  LDCU UR52, c[0x0][0x398] ;  /* 0x00007300ff3477ac */ /* 0x000ea60008000800 */
[C---:B----4-:R-:W-:Y:S01]  /*579a0*/  IMAD.WIDE R6, R13.reuse, 0x4, R236 ;  /* 0x000000040d067825 */ /* 0x050fe200078e02ec */
[----:B------:R-:W4:Y:S03]  /*579b0*/  LDCU UR71, c[0x0][0x398] ;  /* 0x00007300ff4777ac */ /* 0x000f260008000800 */
[----:B------:R-:W-:Y:S01]  /*579c0*/  VIADD R13, R13, UR30 ;  /* 0x0000001e0d0d7c36 */ /* 0x000fe20008000000 */
[----:B------:R-:W1:Y:S01]  /*579d0*/  LDCU UR22, c[0x0][0x398] ;  /* 0x00007300ff1677ac */ /* 0x000e620008000800 */
[----:B------:R-:W-:-:S02]  /*579e0*/  ISETP.GE.AND P0, PT, R0, UR12, PT ;  /* 0x0000000c00007c0c */ /* 0x000fc4000bf06270 */
[----:B---3--:R-:W-:Y:S01]  /*579f0*/  IMAD.WIDE R4, R13, 0x4, R2 ;  /* 0x000000040d047825 */ /* 0x008fe200078e0202 */
[----:B------:R3:W-:Y:S01]  /*57a00*/  @P5 STG.E desc[UR28][R8.64], R132 ;  /* 0x0000008408005986 */ /* 0x0007e2000c10191c */
[----:B------:R-:W-:Y:S01]  /*57a10*/  ISETP.LT.AND P5, PT, R211, UR17, !P2 ;  /* 0x00000011d3007c0c */ /* 0x000fe2000d7a1270 */
[----:B------:R-:W1:Y:S02]  /*57a20*/  LDCU UR6, c[0x0][0x3b8] ;  /* 0x00007700ff0677ac */ /* 0x000e640008000800 */
        /* <DEDUP_REMOVED lines=8> */
[C---:B---3--:R-:W-:Y:S01]  /*57ab0*/  IMAD.WIDE R8, R13.reuse, 0x4, R204 ;  /* 0x000000040d087825 */ /* 0x048fe200078e02cc */
[----:B------:R-:W-:Y:S01]  /*57ac0*/  IADD3 R0, PT, PT, R252, 0x6b, RZ ;  /* 0x0000006bfc007810 */ /* 0x000fe20007ffe0ff */
[----:B------:R-:W3:Y:S02]  /*57ad0*/  LDCU UR72, c[0x0][0x398] ;  /* 0x00007300ff4877ac */ /* 0x000ee40008000800 */
[C---:B--2---:R-:W-:Y:S01]  /*57ae0*/  IMAD.WIDE R10, R13.reuse, 0x4, R206 ;  /* 0x000000040d0a7825 */ /* 0x044fe200078e02ce */
[----:B------:R-:W2:Y:S03]  /*57af0*/  LDCU UR70, c[0x0][0x398] ;  /* 0x00007300ff4677ac */ /* 0x000ea60008000800 */
[C---:B----4-:R-:W-:Y:S01]  /*57b00*/  IMAD.WIDE R6, R13.reuse, 0x4, R236 ;  /* 0x000000040d067825 */ /* 0x050fe200078e02ec */
[----:B------:R-:W-:Y:S01]  /*57b10*/  IADD3 R13, PT, PT, R13, UR20, RZ ;  /* 0x000000140d0d7c10 */ /* 0x000fe2000fffe0ff */
[----:B------:R-:W4:Y:S01]  /*57b20*/  LDCU UR7, c[0x0][0x398] ;  /* 0x00007300ff0777ac */ /* 0x000f220008000800 */
[----:B------:R-:W-:Y:S01]  /*57b30*/  ISETP.GE.AND P1, PT, R0, UR15, PT ;  /* 0x0000000f00007c0c */ /* 0x000fe2000bf26270 */
[----:B------:R2:W-:Y:S02]  /*57b40*/  @P5 STG.E desc[UR28][R8.64], R152 ;  /* 0x0000009808005986 */ /* 0x0005e4000c10191c */
[----:B-1----:R-:W-:Y:S01]  /*57b50*/  IMAD.WIDE R4, R13, 0x4, R2 ;  /* 0x000000040d047825 */ /* 0x002fe200078e0202 */
        /* <DEDUP_REMOVED lines=10> */
[C---:B--2---:R-:W-:Y:S01]  /*57c00*/  IMAD.WIDE R8, R13.reuse, 0x4, R204 ;  /* 0x000000040d087825 */ /* 0x044fe200078e02cc */
[----:B------:R-:W2:Y:S03]  /*57c10*/  LDCU UR8, c[0x0][0x398] ;  /* 0x00007300ff0877ac */ /* 0x000ea60008000800 */
[C---:B-1----:R-:W-:Y:S01]  /*57c20*/  IMAD.WIDE R10, R13.reuse, 0x4, R206 ;  /* 0x000000040d0a7825 */ /* 0x042fe200078e02ce */
[----:B------:R-:W1:Y:S03]  /*57c30*/  LDCU UR73, c[0x0][0x398] ;  /* 0x00007300ff4977ac */ /* 0x000e660008000800 */
[C---:B----4-:R-:W-:Y:S01]  /*57c40*/  IMAD.WIDE R6, R13.reuse, 0x4, R236 ;  /* 0x000000040d067825 */ /* 0x050fe200078e02ec */
[----:B------:R-:W-:Y:S01]  /*57c50*/  IADD3 R13, PT, PT, R13, UR6, RZ ;  /* 0x000000060d0d7c10 */ /* 0x000fe2000fffe0ff */
[----:B------:R-:W4:Y:S01]  /*57c60*/  LDCU UR69, c[0x0][0x398] ;  /* 0x00007300ff4577ac */ /* 0x000f220008000800 */
[----:B------:R-:W-:Y:S01]  /*57c70*/  ISETP.GE.AND P2, PT, R0, UR13, PT ;  /* 0x0000000d00007c0c */ /* 0x000fe2000bf46270 */
[----:B------:R1:W-:Y:S02]  /*57c80*/  @P5 STG.E desc[UR28][R8.64], R133 ;  /* 0x0000008508005986 */ /* 0x0003e4000c10191c */
[----:B---3--:R-:W-:Y:S01]  /*57c90*/  IMAD.WIDE R4, R13, 0x4, R2 ;  /* 0x000000040d047825 */ /* 0x008fe200078e0202 */
[----:B------:R-:W3:Y:S01]  /*57ca0*/  LDCU UR19, c[0x0][0x398] ;  /* 0x00007300ff1377ac */ /* 0x000ee20008000800 */
[----:B------:R2:W-:Y:S01]  /*57cb0*/  @P3 STG.E desc[UR28][R10.64], R125 ;  /* 0x0000007d0a003986 */ /* 0x0005e2000c10191c */
[----:B------:R-:W-:-:S02]  /*57cc0*/  ISETP.LT.AND P5, PT, R211, UR21, !P1 ;  /* 0x00000015d3007c0c */ /* 0x000fc4000cfa1270 */
[----:B------:R-:W-:Y:S01]  /*57cd0*/  ISETP.LT.AND P3, PT, R203, UR72, !P1 ;  /* 0x00000048cb007c0c */ /* 0x000fe2000cf61270 */
[----:B------:R3:W-:Y:S01]  /*57ce0*/  @P4 STG.E desc[UR28][R6.64], R149 ;  /* 0x0000009506004986 */ /* 0x0007e2000c10191c */
[----:B------:R-:W4:Y:S01]  /*57cf0*/  LDCU UR10, c[0x0][0x3b8] ;  /* 0x00007700ff0a77ac */ /* 0x000f220008000800 */
[----:B------:R-:W-:Y:S02]  /*57d00*/  ISETP.LT.AND P4, PT, R223, UR70, !P1 ;  /* 0x00000046df007c0c */ /* 0x000fe4000cf81270 */
[----:B------:R4:W-:Y:S01]  /*57d10*/  @P6 STG.E desc[UR28][R4.64], R145 ;  /* 0x0000009104006986 */ /* 0x0009e2000c10191c */
[----:B------:R-:W-:Y:S01]  /*57d20*/  ISETP.LT.AND P6, PT, R219, UR7, !P2 ;  /* 0x00000007db007c0c */ /* 0x000fe2000d7c1270 */
[C---:B-1----:R-:W-:Y:S01]  /*57d30*/  IMAD.WIDE R8, R13.reuse, 0x4, R204 ;  /* 0x000000040d087825 */ /* 0x042fe200078e02cc */
[----:B------:R-:W1:Y:S03]  /*57d40*/  LDCU UR56, c[0x0][0x39c] ;  /* 0x00007380ff3877ac */ /* 0x000e660008000800 */
[C---:B--2---:R-:W-:Y:S01]  /*57d50*/  IMAD.WIDE R10, R13.reuse, 0x4, R206 ;  /* 0x000000040d0a7825 */ /* 0x044fe200078e02ce */
[----:B------:R-:W2:Y:S03]  /*57d60*/  LDCU UR74, c[0x0][0x398] ;  /* 0x00007300ff4a77ac */ /* 0x000ea60008000800 */
[C---:B---3--:R-:W-:Y:S01]  /*57d70*/  IMAD.WIDE R6, R13.reuse, 0x4, R236 ;  /* 0x000000040d067825 */ /* 0x048fe200078e02ec */
[----:B------:R-:W-:Y:S01]  /*57d80*/  IADD3 R13, PT, PT, R13, UR18, RZ ;  /* 0x000000120d0d7c10 */ /* 0x000fe2000fffe0ff */
[----:B------:R-:W3:Y:S02]  /*57d90*/  LDCU UR68, c[0x0][0x398] ;  /* 0x00007300ff4477ac */ /* 0x000ee40008000800 */
[----:B------:R-:W-:-:S02]  /*57da0*/  VIADD R0, R252, 0x6d ;  /* 0x0000006dfc007836 */ /* 0x000fc40000000000 */
[----:B----4-:R-:W-:Y:S01]  /*57db0*/  IMAD.WIDE R4, R13, 0x4, R2 ;  /* 0x000000040d047825 */ /* 0x010fe200078e0202 */
[----:B------:R-:W4:Y:S01]  /*57dc0*/  LDCU UR4, c[0x0][0x398] ;  /* 0x00007300ff0477ac */ /* 0x000f220008000800 */
[----:B------:R1:W-:Y:S01]  /*57dd0*/  @P5 STG.E desc[UR28][R8.64], R153 ;  /* 0x0000009908005986 */ /* 0x0003e2000c10191c */
[----:B------:R-:W-:Y:S01]  /*57de0*/  ISETP.GE.AND P0, PT, R0, UR16, PT ;  /* 0x0000001000007c0c */ /* 0x000fe2000bf06270 */
[----:B------:R-:W2:Y:S02]  /*57df0*/  LDCU UR23, c[0x0][0x398] ;  /* 0x00007300ff1777ac */ /* 0x000ea40008000800 */
[----:B------:R3:W-:Y:S01]  /*57e00*/  @P3 STG.E desc[UR28][R10.64], R173 ;  /* 0x000000ad0a003986 */ /* 0x0007e2000c10191c */
[----:B------:R-:W-:Y:S02]  /*57e10*/  ISETP.LT.AND P5, PT, R211, UR8, !P2 ;  /* 0x00000008d3007c0c */ /* 0x000fe4000d7a1270 */
[----:B------:R-:W-:Y:S01]  /*57e20*/  ISETP.LT.AND P3, PT, R203, UR73, !P2 ;  /* 0x00000049cb007c0c */ /* 0x000fe2000d761270 */
[----:B------:R2:W-:Y:S01]  /*57e30*/  @P4 STG.E desc[UR28][R6.64], R169 ;  /* 0x000000a906004986 */ /* 0x0005e2000c10191c */
[----:B------:R-:W4:Y:S01]  /*57e40*/  LDCU UR25, c[0x0][0x3b8] ;  /* 0x00007700ff1977ac */ /* 0x000f220008000800 */
[----:B------:R-:W-:-:S02]  /*57e50*/  ISETP.LT.AND P4, PT, R223, UR69, !P2 ;  /* 0x00000045df007c0c */ /* 0x000fc4000d781270 */
[----:B------:R4:W-:Y:S01]  /*57e60*/  @P6 STG.E desc[UR28][R4.64], R130 ;  /* 0x0000008204006986 */ /* 0x0009e2000c10191c */
[----:B------:R-:W-:Y:S01]  /*57e70*/  ISETP.LT.AND P6, PT, R219, UR19, !P0 ;  /* 0x00000013db007c0c */ /* 0x000fe2000c7c1270 */
[C---:B-1----:R-:W-:Y:S01]  /*57e80*/  IMAD.WIDE R8, R13.reuse, 0x4, R204 ;  /* 0x000000040d087825 */ /* 0x042fe200078e02cc */
[----:B------:R-:W1:Y:S03]  /*57e90*/  LDCU UR54, c[0x0][0x39c] ;  /* 0x00007380ff3677ac */ /* 0x000e660008000800 */
[C---:B---3--:R-:W-:Y:S01]  /*57ea0*/  IMAD.WIDE R10, R13.reuse, 0x4, R206 ;  /* 0x000000040d0a7825 */ /* 0x048fe200078e02ce */
[----:B------:R-:W3:Y:S03]  /*57eb0*/  LDCU UR26, c[0x0][0x398] ;  /* 0x00007300ff1a77ac */ /* 0x000ee60008000800 */
[C---:B--2---:R-:W-:Y:S01]  /*57ec0*/  IMAD.WIDE R6, R13.reuse, 0x4, R236 ;  /* 0x000000040d067825 */ /* 0x044fe200078e02ec */
[----:B------:R-:W-:Y:S01]  /*57ed0*/  IADD3 R13, PT, PT, R13, UR10, RZ ;  /* 0x0000000a0d0d7c10 */ /* 0x000fe2000fffe0ff */
[----:B------:R-:W2:Y:S02]  /*57ee0*/  LDCU UR61, c[0x0][0x398] ;  /* 0x00007300ff3d77ac */ /* 0x000ea40008000800 */
        /* <DEDUP_REMOVED lines=137> */
[----:B------:R-:W3:Y:S02]  /*58780*/  LDCU UR12, c[0x0][0x398] ;  /* 0x00007300ff0c77ac */ /* 0x000ee40008000800 */
[----:B------:R3:W-:Y:S01]  /*58790*/  @P6 STG.E desc[UR28][R4.64], R177 ;  /* 0x000000b104006986 */ /* 0x0007e2000c10191c */
[----:B------:R-:W-:Y:S01]  /*587a0*/  ISETP.LT.AND P6, PT, R219, UR23, !P1 ;  /* 0x00000017db007c0c */ /* 0x000fe2000cfc1270 */
[C---:B-1----:R-:W-:Y:S01]  /*587b0*/  IMAD.WIDE R8, R13.reuse, 0x4, R204 ;  /* 0x000000040d087825 */ /* 0x042fe200078e02cc */
[----:B------:R-:W1:Y:S03]  /*587c0*/  LDCU UR26, c[0x0][0x398] ;  /* 0x00007300ff1a77ac */ /* 0x000e660008000800 */
[C---:B--2---:R-:W-:Y:S01]  /*587d0*/  IMAD.WIDE R10, R13.reuse, 0x4, R206 ;  /* 0x000000040d0a7825 */ /* 0x044fe200078e02ce */
[----:B------:R-:W2:Y:S03]  /*587e0*/  LDCU UR9, c[0x0][0x398] ;  /* 0x00007300ff0977ac */ /* 0x000ea60008000800 */
[C---:B----4-:R-:W-:Y:S01]  /*587f0*/  IMAD.WIDE R6, R13.reuse, 0x4, R236 ;  /* 0x000000040d067825 */ /* 0x050fe200078e02ec */
[----:B------:R-:W-:Y:S01]  /*58800*/  IADD3 R13, PT, PT, R13, UR4, RZ ;  /* 0x000000040d0d7c10 */ /* 0x000fe2000fffe0ff */
[----:B------:R-:W4:Y:S02]  /*58810*/  LDCU UR10, c[0x0][0x398] ;  /* 0x00007300ff0a77ac */ /* 0x000f240008000800 */
[----:B------:R-:W-:-:S02]  /*58820*/  VIADD R0, R252, 0x75 ;  /* 0x00000075fc007836 */ /* 0x000fc40000000000 */
[----:B---3--:R-:W-:Y:S01]  /*58830*/  IMAD.WIDE R4, R13, 0x4, R2 ;  /* 0x000000040d047825 */ /* 0x008fe200078e0202 */
[----:B------:R3:W-:Y:S01]  /*58840*/  @P5 STG.E desc[UR28][R8.64], R185 ;  /* 0x000000b908005986 */ /* 0x0007e2000c10191c */
[----:B------:R-:W-:Y:S01]  /*58850*/  ISETP.LT.AND P5, PT, R211, UR25, !P1 ;  /* 0x00000019d3007c0c */ /* 0x000fe2000cfa1270 */
[----:B------:R-:W1:Y:S01]  /*58860*/  LDCU UR8, c[0x0][0x3b8] ;  /* 0x00007700ff0877ac */ /* 0x000e620008000800 */
[----:B------:R-:W-:Y:S01]  /*58870*/  ISETP.GE.AND P2, PT, R0, UR33, PT ;  /* 0x0000002100007c0c */ /* 0x000fe2000bf46270 */
        /* <DEDUP_REMOVED lines=9> */
[----:B------:R-:W3:Y:S03]  /*58910*/  LDCU UR15, c[0x0][0x398] ;  /* 0x00007300ff0f77ac */ /* 0x000ee60008000800 */
[C---:B--2---:R-:W-:Y:S01]  /*58920*/  IMAD.WIDE R10, R13.reuse, 0x4, R206 ;  /* 0x000000040d0a7825 */ /* 0x044fe200078e02ce */
[----:B------:R-:W2:Y:S03]  /*58930*/  LDCU UR16, c[0x0][0x398] ;  /* 0x00007300ff1077ac */ /* 0x000ea60008000800 */
[C---:B----4-:R-:W-:Y:S01]  /*58940*/  IMAD.WIDE R6, R13.reuse, 0x4, R236 ;  /* 0x000000040d067825 */ /* 0x050fe200078e02ec */
[----:B------:R-:W-:Y:S01]  /*58950*/  IADD3 R13, PT, PT, R13, UR7, RZ ;  /* 0x000000070d0d7c10 */ /* 0x000fe2000fffe0ff */
[----:B------:R-:W4:Y:S02]  /*58960*/  LDCU UR5, c[0x0][0x3b8] ;  /* 0x00007700ff0577ac */ /* 0x000f240008000800 */
[----:B------:R-:W-:-:S02]  /*58970*/  VIADD R0, R252, 0x76 ;  /* 0x00000076fc007836 */ /* 0x000fc40000000000 */
[----:B-1----:R-:W-:Y:S01]  /*58980*/  IMAD.WIDE R4, R13, 0x4, R2 ;  /* 0x000000040d047825 */ /* 0x002fe200078e0202 */
[----:B------:R1:W-:Y:S01]  /*58990*/  @P5 STG.E desc[UR28][R8.64], R166 ;  /* 0x000000a608005986 */ /* 0x0003e2000c10191c */
[----:B------:R-:W-:Y:S01]  /*589a0*/  ISETP.LT.AND P5, PT, R211, UR12, !P2 ;  /* 0x0000000cd3007c0c */ /* 0x000fe2000d7a1270 */
[----:B------:R-:W2:Y:S01]  /*589b0*/  LDCU UR17, c[0x0][0x398] ;  /* 0x00007300ff1177ac */ /* 0x000ea20008000800 */
[----:B------:R-:W-:Y:S01]  /*589c0*/  ISETP.GE.AND P0, PT, R0, UR35, PT ;  /* 0x0000002300007c0c */ /* 0x000fe2000bf06270 */
[----:B------:R3:W-:Y:S01]  /*589d0*/  @P3 STG.E desc[UR28][R10.64], R158 ;  /* 0x0000009e0a003986 */ /* 0x0007e2000c10191c */
[----:B------:R-:W-:Y:S01]  /*589e0*/  ISETP.LT.AND P3, PT, R203, UR26, !P2 ;  /* 0x0000001acb007c0c */ /* 0x000fe2000d761270 */
[----:B------:R-:W2:Y:S02]  /*589f0*/  LDCU UR18, c[0x0][0x398] ;  /* 0x00007300ff1277ac */ /* 0x000ea40008000800 */
[----:B------:R4:W-:Y:S01]  /*58a00*/  @P4 STG.E desc[UR28][R6.64], R182 ;  /* 0x000000b606004986 */ /* 0x0009e2000c10191c */
[----:B------:R-:W-:Y:S01]  /*58a10*/  ISETP.LT.AND P4, PT, R223, UR9, !P2 ;  /* 0x00000009df007c0c */ /* 0x000fe2000d781270 */
[----:B------:R-:W2:Y:S02]  /*58a20*/  LDCU UR19, c[0x0][0x398] ;  /* 0x00007300ff1377ac */ /* 0x000ea40008000800 */
[----:B------:R2:W-:Y:S01]  /*58a30*/  @P6 STG.E desc[UR28][R4.64], R178 ;  /* 0x000000b204006986 */ /* 0x0005e2000c10191c */
[----:B------:R-:W-:Y:S01]  /*58a40*/  ISETP.LT.AND P6, PT, R219, UR10, !P0 ;  /* 0x0000000adb007c0c */ /* 0x000fe2000c7c1270 */
[C---:B-1----:R-:W-:Y:S01]  /*58a50*/  IMAD.WIDE R8, R13.reuse, 0x4, R204 ;  /* 0x000000040d087825 */ /* 0x042fe200078e02cc */
[----:B------:R-:W1:Y:S03]  /*58a60*/  LDCU UR7, c[0x0][0x398] ;  /* 0x00007300ff0777ac */ /* 0x000e660008000800 */
[C---:B---3--:R-:W-:Y:S01]  /*58a70*/  IMAD.WIDE R10, R13.reuse, 0x4, R206 ;  /* 0x000000040d0a7825 */ /* 0x048fe200078e02ce */
[----:B------:R-:W3:Y:S03]  /*58a80*/  LDCU UR4, c[0x0][0x3b8] ;  /* 0x00007700ff0477ac */ /* 0x000ee60008000800 */
[C---:B----4-:R-:W-:Y:S01]  /*58a90*/  IMAD.WIDE R6, R13.reuse, 0x4, R236 ;  /* 0x000000040d067825 */ /* 0x050fe200078e02ec */
[----:B------:R-:W-:Y:S01]  /*58aa0*/  IADD3 R13, PT, PT, R13, UR8, RZ ;  /* 0x000000080d0d7c10 */ /* 0x000fe2000fffe0ff */
[----:B------:R-:W4:Y:S02]  /*58ab0*/  LDCU UR12, c[0x0][0x398] ;  /* 0x00007300ff0c77ac */ /* 0x000f240008000800 */
[----:B------:R-:W-:-:S02]  /*58ac0*/  VIADD R0, R252, 0x77 ;  /* 0x00000077fc007836 */ /* 0x000fc40000000000 */
[----:B--2---:R-:W-:Y:S01]  /*58ad0*/  IMAD.WIDE R4, R13, 0x4, R2 ;  /* 0x000000040d047825 */ /* 0x004fe200078e0202 */
[----:B------:R2:W-:Y:S01]  /*58ae0*/  @P5 STG.E desc[UR28][R8.64], R186 ;  /* 0x000000ba08005986 */ /* 0x0005e2000c10191c */
[----:B------:R-:W-:Y:S01]  /*58af0*/  ISETP.LT.AND P5, PT, R211, UR11, !P0 ;  /* 0x0000000bd3007c0c */ /* 0x000fe2000c7a1270 */
[----:B------:R-:W1:Y:S01]  /*58b00*/  LDCU UR9, c[0x0][0x398] ;  /* 0x00007300ff0977ac */ /* 0x000e620008000800 */
[----:B------:R-:W-:Y:S01]  /*58b10*/  ISETP.GE.AND P1, PT, R0, UR37, PT ;  /* 0x0000002500007c0c */ /* 0x000fe2000bf26270 */
[----:B------:R3:W-:Y:S01]  /*58b20*/  @P3 STG.E desc[UR28][R10.64], R190 ;  /* 0x000000be0a003986 */ /* 0x0007e2000c10191c */
[----:B------:R-:W-:Y:S01]  /*58b30*/  ISETP.LT.AND P3, PT, R203, UR13, !P0 ;  /* 0x0000000dcb007c0c */ /* 0x000fe2000c761270 */
[----:B------:R-:W1:Y:S01]  /*58b40*/  LDCU UR10, c[0x0][0x398] ;  /* 0x00007300ff0a77ac */ /* 0x000e620008000800 */
[----:B------:R-:W-:Y:S01]  /*58b50*/  ISETP.LT.AND P0, PT, R223, UR15, !P0 ;  /* 0x0000000fdf007c0c */ /* 0x000fe2000c701270 */
[----:B------:R4:W-:Y:S01]  /*58b60*/  @P4 STG.E desc[UR28][R6.64], R194 ;  /* 0x000000c206004986 */ /* 0x0009e2000c10191c */
[----:B------:R-:W-:Y:S01]  /*58b70*/  IADD3 R15, PT, PT, R13, UR5, RZ ;  /* 0x000000050d0f7c10 */ /* 0x000fe2000fffe0ff */
[----:B------:R-:W1:Y:S02]  /*58b80*/  LDCU UR8, c[0x0][0x398] ;  /* 0x00007300ff0877ac */ /* 0x000e640008000800 */
[----:B------:R1:W-:Y:S01]  /*58b90*/  @P6 STG.E desc[UR28][R4.64], R163 ;  /* 0x000000a304006986 */ /* 0x0003e2000c10191c */
[----:B------:R-:W-:Y:S01]  /*58ba0*/  ISETP.LT.AND P6, PT, R219, UR16, !P1 ;  /* 0x00000010db007c0c */ /* 0x000fe2000cfc1270 */
[C---:B--2---:R-:W-:Y:S01]  /*58bb0*/  IMAD.WIDE R8, R13.reuse, 0x4, R204 ;  /* 0x000000040d087825 */ /* 0x044fe200078e02cc */
[----:B------:R-:W2:Y:S03]  /*58bc0*/  LDCU UR11, c[0x0][0x398] ;  /* 0x00007300ff0b77ac */ /* 0x000ea60008000800 */
[C---:B---3--:R-:W-:Y:S01]  /*58bd0*/  IMAD.WIDE R10, R13.reuse, 0x4, R206 ;  /* 0x000000040d0a7825 */ /* 0x048fe200078e02ce */
[----:B------:R3:W-:Y:S01]  /*58be0*/  @P5 STG.E desc[UR28][R8.64], R167 ;  /* 0x000000a708005986 */ /* 0x0007e2000c10191c */
[----:B------:R-:W2:Y:S02]  /*58bf0*/  LDCU UR6, c[0x0][0x3b8] ;  /* 0x00007700ff0677ac */ /* 0x000ea40008000800 */
[----:B----4-:R-:W-:Y:S01]  /*58c00*/  IMAD.WIDE R6, R13, 0x4, R236 ;  /* 0x000000040d067825 */ /* 0x010fe200078e02ec */
[----:B------:R-:W-:Y:S01]  /*58c10*/  @P3 STG.E desc[UR28][R10.64], R159 ;  /* 0x0000009f0a003986 */ /* 0x000fe2000c10191c */
[----:B------:R-:W4:Y:S02]  /*58c20*/  LDCU UR13, c[0x0][0x398] ;  /* 0x00007300ff0d77ac */ /* 0x000f240008000800 */
[C---:B-1----:R-:W-:Y:S01]  /*58c30*/  IMAD.WIDE R4, R15.reuse, 0x4, R2 ;  /* 0x000000040f047825 */ /* 0x042fe200078e0202 */
[----:B------:R-:W-:Y:S01]  /*58c40*/  @P0 STG.E desc[UR28][R6.64], R183 ;  /* 0x000000b706000986 */ /* 0x000fe2000c10191c */
[----:B------:R-:W1:Y:S03]  /*58c50*/  LDCU UR14, c[0x0][0x398] ;  /* 0x00007300ff0e77ac */ /* 0x000e660008000800 */
[----:B------:R-:W-:Y:S01]  /*58c60*/  @P6 STG.E desc[UR28][R4.64], R179 ;  /* 0x000000b304006986 */ /* 0x000fe2000c10191c */
[----:B------:R-:W-:Y:S01]  /*58c70*/  VIADD R0, R252, 0x78 ;  /* 0x00000078fc007836 */ /* 0x000fe20000000000 */
[----:B------:R-:W-:Y:S01]  /*58c80*/  IADD3 R17, PT, PT, R15, UR4, RZ ;  /* 0x000000040f117c10 */ /* 0x000fe2000fffe0ff */
[----:B------:R-:W1:Y:S01]  /*58c90*/  LDCU UR15, c[0x0][0x398] ;  /* 0x00007300ff0f77ac */ /* 0x000e620008000800 */
[----:B------:R2:W1:Y:S01]  /*58ca0*/  LDS.128 R4, [R199] ;  /* 0x00000000c7047984 */ /* 0x0004620000000c00 */
[----:B------:R-:W-:Y:S01]  /*58cb0*/  ISETP.LT.AND P5, PT, R211, UR17, !P1 ;  /* 0x00000011d3007c0c */ /* 0x000fe2000cfa1270 */
[----:B---3--:R-:W-:Y:S01]  /*58cc0*/  IMAD.WIDE R8, R15, 0x4, R204 ;  /* 0x000000040f087825 */ /* 0x008fe200078e02cc */
[----:B------:R-:W-:Y:S01]  /*58cd0*/  ISETP.GE.AND P2, PT, R0, UR39, PT ;  /* 0x0000002700007c0c */ /* 0x000fe2000bf46270 */
[----:B------:R-:W3:Y:S01]  /*58ce0*/  LDCU UR5, c[0x0][0x3b8] ;  /* 0x00007700ff0577ac */ /* 0x000ee20008000800 */
[----:B--2---:R-:W2:Y:S01]  /*58cf0*/  LDL.LU R199, [R1+0x15f0] ;  /* 0x0015f00001c77983 */ /* 0x004ea20000300800 */
[----:B------:R-:W-:Y:S01]  /*58d00*/  ISETP.LT.AND P3, PT, R203, UR18, !P1 ;  /* 0x00000012cb007c0c */ /* 0x000fe2000cf61270 */
[----:B------:R-:W-:Y:S01]  /*58d10*/  IMAD.WIDE R10, R15, 0x4, R206 ;  /* 0x000000040f0a7825 */ /* 0x000fe200078e02ce */
[----:B------:R-:W-:Y:S01]  /*58d20*/  ISETP.LT.AND P1, PT, R223, UR19, !P1 ;  /* 0x00000013df007c0c */ /* 0x000fe2000cf21270 */
[----:B------:R-:W1:Y:S05]  /*58d30*/  LDCU UR16, c[0x0][0x398] ;  /* 0x00007300ff1077ac */ /* 0x000e6a0008000800 */
[----:B------:R3:W-:Y:S01]  /*58d40*/  @P5 STG.E desc[UR28][R8.64], R187 ;  /* 0x000000bb08005986 */ /* 0x0007e2000c10191c */
[----:B------:R-:W-:Y:S01]  /*58d50*/  ISETP.LT.AND P5, PT, R219, UR7, !P2 ;  /* 0x00000007db007c0c */ /* 0x000fe2000d7a1270 */
[----:B------:R-:W-:Y:S01]  /*58d60*/  VIADD R0, R252, 0x79 ;  /* 0x00000079fc007836 */ /* 0x000fe20000000000 */
[----:B------:R-:W-:Y:S01]  /*58d70*/  ISETP.LT.AND P6, PT, R211, UR9, !P2 ;  /* 0x00000009d3007c0c */ /* 0x000fe2000d7c1270 */
[----:B------:R-:W-:Y:S01]  /*58d80*/  IMAD.WIDE R12, R15, 0x4, R236 ;  /* 0x000000040f0c7825 */ /* 0x000fe200078e02ec */
[----:B------:R-:W1:Y:S03]  /*58d90*/  LDCU UR7, c[0x0][0x398] ;  /* 0x00007300ff0777ac */ /* 0x000e660008000800 */
[C---:B------:R-:W-:Y:S01]  /*58da0*/  IMAD.WIDE R14, R17.reuse, 0x4, R204 ;  /* 0x00000004110e7825 */ /* 0x040fe200078e02cc */
[----:B------:R-:W-:Y:S01]  /*58db0*/  ISETP.GE.AND P4, PT, R0, UR41, PT ;  /* 0x0000002900007c0c */ /* 0x000fe2000bf86270 */
[----:B------:R-:W1:Y:S02]  /*58dc0*/  LDCU UR4, c[0x0][0x3b8] ;  /* 0x00007700ff0477ac */ /* 0x000e640008000800 */
[----:B---3--:R-:W-:Y:S01]  /*58dd0*/  IMAD.WIDE R8, R17, 0x4, R2 ;  /* 0x0000000411087825 */ /* 0x008fe200078e0202 */
[----:B------:R3:W-:Y:S01]  /*58de0*/  @P3 STG.E desc[UR28][R10.64], R191 ;  /* 0x000000bf0a003986 */ /* 0x0007e2000c10191c */
[----:B------:R-:W1:Y:S03]  /*58df0*/  LDCU UR9, c[0x0][0x398] ;  /* 0x00007300ff0977ac */ /* 0x000e660008000800 */
[----:B------:R1:W-:Y:S01]  /*58e00*/  @P1 STG.E desc[UR28][R12.64], R195 ;  /* 0x000000c30c001986 */ /* 0x0003e2000c10191c */
[----:B------:R-:W-:-:S02]  /*58e10*/  ISETP.LT.AND P1, PT, R203, UR12, !P2 ;  /* 0x0000000ccb007c0c */ /* 0x000fc4000d721270 */
[----:B------:R-:W-:Y:S01]  /*58e20*/  IADD3 R19, PT, PT, R17, UR6, RZ ;  /* 0x0000000611137c10 */ /* 0x000fe2000fffe0ff */
[----:B------:R1:W-:Y:S01]  /*58e30*/  @P5 STG.E desc[UR28][R8.64], R196 ;  /* 0x000000c408005986 */ /* 0x0003e2000c10191c */
[----:B------:R-:W-:Y:S01]  /*58e40*/  ISETP.LT.AND P2, PT, R223, UR10, !P2 ;  /* 0x0000000adf007c0c */ /* 0x000fe2000d741270 */
[----:B------:R-:W-:Y:S01]  /*58e50*/  VIADD R0, R252, 0x7a ;  /* 0x0000007afc007836 */ /* 0x000fe20000000000 */
[----:B------:R-:W-:Y:S01]  /*58e60*/  ISETP.LT.AND P3, PT, R211, UR11, !P4 ;  /* 0x0000000bd3007c0c */ /* 0x000fe2000e761270 */
[----:B------:R1:W-:Y:S01]  /*58e70*/  @P6 STG.E desc[UR28][R14.64], R200 ;  /* 0x000000c80e006986 */ /* 0x0003e2000c10191c */
[----:B------:R-:W-:Y:S01]  /*58e80*/  ISETP.LT.AND P6, PT, R219, UR8, !P4 ;  /* 0x00000008db007c0c */ /* 0x000fe2000e7c1270 */
[----:B---3--:R-:W-:Y:S01]  /*58e90*/  IMAD.WIDE R10, R17, 0x4, R206 ;  /* 0x00000004110a7825 */ /* 0x008fe200078e02ce */
[----:B----4-:R-:W-:Y:S01]  /*58ea0*/  ISETP.LT.AND P5, PT, R203, UR13, !P4 ;  /* 0x0000000dcb007c0c */ /* 0x010fe2000e7a1270 */
[----:B------:R-:W3:Y:S01]  /*58eb0*/  LDCU UR8, c[0x0][0x398] ;  /* 0x00007300ff0877ac */ /* 0x000ee20008000800 */
[----:B-1----:R-:W-:Y:S01]  /*58ec0*/  ISETP.LT.AND P4, PT, R223, UR14, !P4 ;  /* 0x0000000edf007c0c */ /* 0x002fe2000e781270 */
[----:B------:R-:W-:Y:S01]  /*58ed0*/  IMAD.WIDE R12, R19, 0x4, R2 ;  /* 0x00000004130c7825 */ /* 0x000fe200078e0202 */
[----:B------:R-:W1:Y:S03]  /*58ee0*/  LDCU UR12, c[0x0][0x398] ;  /* 0x00007300ff0c77ac */ /* 0x000e660008000800 */
[----:B------:R-:W-:Y:S01]  /*58ef0*/  IMAD.WIDE R8, R17, 0x4, R236 ;  /* 0x0000000411087825 */ /* 0x000fe200078e02ec */
[----:B------:R-:W-:Y:S01]  /*58f00*/  ISETP.GE.AND P0, PT, R0, UR43, PT ;  /* 0x0000002b00007c0c */ /* 0x000fe2000bf06270 */
[----:B------:R-:W-:Y:S01]  /*58f10*/  @P1 STG.E desc[UR28][R10.64], R208 ;  /* 0x000000d00a001986 */ /* 0x000fe2000c10191c */
[----:B------:R-:W4:Y:S01]  /*58f20*/  LDCU UR10, c[0x0][0x398] ;  /* 0x00007300ff0a77ac */ /* 0x000f220008000800 */
[----:B------:R-:W-:-:S02]  /*58f30*/  IMAD.WIDE R14, R19, 0x4, R204 ;  /* 0x00000004130e7825 */ /* 0x000fc400078e02cc */
[----:B------:R1:W-:Y:S01]  /*58f40*/  @P2 STG.E desc[UR28][R8.64], R216 ;  /* 0x000000d808002986 */ /* 0x0003e2000c10191c */
[----:B------:R-:W3:Y:S01]  /*58f50*/  LDCU UR11, c[0x0][0x398] ;  /* 0x00007300ff0b77ac */ /* 0x000ee20008000800 */
[----:B------:R-:W-:Y:S02]  /*58f60*/  IMAD.WIDE R16, R19, 0x4, R206 ;  /* 0x0000000413107825 */ /* 0x000fe400078e02ce */
[----:B------:R3:W-:Y:S01]  /*58f70*/  @P6 STG.E desc[UR28][R12.64], R220 ;  /* 0x000000dc0c006986 */ /* 0x0007e2000c10191c */
[----:B------:R-:W-:Y:S01]  /*58f80*/  ISETP.LT.AND P6, PT, R211, UR7, !P0 ;  /* 0x00000007d3007c0c */ /* 0x000fe2000c7c1270 */
[C---:B------:R-:W-:Y:S01]  /*58f90*/  VIADD R0, R252.reuse, 0x7b ;  /* 0x0000007bfc007836 */ /* 0x040fe20000000000 */
[----:B------:R-:W3:Y:S01]  /*58fa0*/  LDCU UR7, c[0x0][0x398] ;  /* 0x00007300ff0777ac */ /* 0x000ee20008000800 */
[----:B------:R3:W-:Y:S01]  /*58fb0*/  @P3 STG.E desc[UR28][R14.64], R224 ;  /* 0x000000e00e003986 */ /* 0x0007e2000c10191c */
[----:B------:R-:W-:Y:S01]  /*58fc0*/  ISETP.LT.AND P3, PT, R219, UR15, !P0 ;  /* 0x0000000fdb007c0c */ /* 0x000fe2000c761270 */
[----:B------:R-:W4:Y:S02]  /*58fd0*/  LDCU UR6, c[0x0][0x3b8] ;  /* 0x00007700ff0677ac */ /* 0x000f240008000800 */
[----:B------:R-:W-:Y:S01]  /*58fe0*/  @P5 STG.E desc[UR28][R16.64], R232 ;  /* 0x000000e810005986 */ /* 0x000fe2000c10191c */
[----:B-1----:R-:W-:Y:S01]  /*58ff0*/  IMAD.WIDE R8, R19, 0x4, R236 ;  /* 0x0000000413087825 */ /* 0x002fe200078e02ec */
[----:B------:R-:W-:Y:S01]  /*59000*/  ISETP.LT.AND P5, PT, R203, UR9, !P0 ;  /* 0x00000009cb007c0c */ /* 0x000fe2000c7a1270 */
[----:B------:R-:W1:Y:S01]  /*59010*/  LDCU UR9, c[0x0][0x398] ;  /* 0x00007300ff0977ac */ /* 0x000e620008000800 */
[----:B------:R-:W-:Y:S01]  /*59020*/  IADD3 R10, PT, PT, R252, 0x7d, RZ ;  /* 0x0000007dfc0a7810 */ /* 0x000fe20007ffe0ff */
[----:B------:R-:W-:Y:S01]  /*59030*/  VIADD R19, R19, UR5 ;  /* 0x0000000513137c36 */ /* 0x000fe20008000000 */
[----:B------:R1:W-:Y:S01]  /*59040*/  @P4 STG.E desc[UR28][R8.64], R4 ;  /* 0x0000000408004986 */ /* 0x0003e2000c10191c */
[----:B------:R-:W-:Y:S01]  /*59050*/  ISETP.GE.AND P1, PT, R0, UR45, PT ;  /* 0x0000002d00007c0c */ /* 0x000fe2000bf26270 */
[----:B------:R-:W1:Y:S01]  /*59060*/  LDCU UR5, c[0x0][0x398] ;  /* 0x00007300ff0577ac */ /* 0x000e620008000800 */
[----:B------:R-:W-:Y:S01]  /*59070*/  ISETP.GE.AND P4, PT, R10, UR49, PT ;  /* 0x000000310a007c0c */ /* 0x000fe2000bf86270 */
[----:B------:R-:W-:-:S04]  /*59080*/  IMAD.WIDE R10, R19, 0x4, R2 ;  /* 0x00000004130a7825 */ /* 0x000fc800078e0202 */
[C---:B---3--:R-:W-:Y:S01]  /*59090*/  IMAD.WIDE R12, R19.reuse, 0x4, R204 ;  /* 0x00000004130c7825 */ /* 0x048fe200078e02cc */
[----:B------:R3:W-:Y:S03]  /*590a0*/  @P3 STG.E desc[UR28][R10.64], R197 ;  /* 0x000000c50a003986 */ /* 0x0007e6000c10191c */
[----:B------:R-:W-:Y:S01]  /*590b0*/  IMAD.WIDE R14, R19, 0x4, R206 ;  /* 0x00000004130e7825 */ /* 0x000fe200078e02ce */
[----:B------:R3:W-:Y:S01]  /*590c0*/  @P6 STG.E desc[UR28][R12.64], R201 ;  /* 0x000000c90c006986 */ /* 0x0007e2000c10191c */
[----:B------:R-:W-:Y:S02]  /*590d0*/  ISETP.LT.AND P0, PT, R223, UR16, !P0 ;  /* 0x00000010df007c0c */ /* 0x000fe4000c701270 */
[----:B------:R-:W-:Y:S01]  /*590e0*/  ISETP.LT.AND P6, PT, R211, UR8, !P1 ;  /* 0x00000008d3007c0c */ /* 0x000fe2000cfc1270 */
[----:B------:R3:W-:Y:S01]  /*590f0*/  @P5 STG.E desc[UR28][R14.64], R209 ;  /* 0x000000d10e005986 */ /* 0x0007e2000c10191c */
[----:B----4-:R-:W-:Y:S01]  /*59100*/  ISETP.LT.AND P5, PT, R219, UR10, !P1 ;  /* 0x0000000adb007c0c */ /* 0x010fe2000cfa1270 */
[----:B------:R-:W4:Y:S01]  /*59110*/  LDCU UR8, c[0x0][0x398] ;  /* 0x00007300ff0877ac */ /* 0x000f220008000800 */
[----:B-1----:R-:W-:Y:S01]  /*59120*/  IMAD.WIDE R8, R19, 0x4, R236 ;  /* 0x0000000413087825 */ /* 0x002fe200078e02ec */
[----:B------:R-:W-:-:S02]  /*59130*/  ISETP.LT.AND P3, PT, R203, UR11, !P1 ;  /* 0x0000000bcb007c0c */ /* 0x000fc4000cf61270 */
[----:B------:R-:W-:Y:S01]  /*59140*/  IADD3 R19, PT, PT, R19, UR4, RZ ;  /* 0x0000000413137c10 */ /* 0x000fe2000fffe0ff */
[----:B------:R-:W-:Y:S01]  /*59150*/  VIADD R0, R252, 0x7c ;  /* 0x0000007cfc007836 */ /* 0x000fe20000000000 */
[----:B------:R-:W-:Y:S01]  /*59160*/  ISETP.LT.AND P1, PT, R223, UR12, !P1 ;  /* 0x0000000cdf007c0c */ /* 0x000fe2000cf21270 */
[----:B------:R-:W1:Y:S02]  /*59170*/  LDCU UR4, c[0x0][0x3b8] ;  /* 0x00007700ff0477ac */ /* 0x000e640008000800 */
[----:B---3--:R-:W-:Y:S01]  /*59180*/  IMAD.WIDE R10, R19, 0x4, R2 ;  /* 0x00000004130a7825 */ /* 0x008fe200078e0202 */
[----:B------:R-:W-:-:S03]  /*59190*/  ISETP.GE.AND P2, PT, R0, UR47, PT ;  /* 0x0000002f00007c0c */ /* 0x000fc6000bf46270 */
[C---:B------:R-:W-:Y:S01]  /*591a0*/  IMAD.WIDE R12, R19.reuse, 0x4, R204 ;  /* 0x00000004130c7825 */ /* 0x040fe200078e02cc */
[----:B------:R3:W-:Y:S03]  /*591b0*/  @P0 STG.E desc[UR28][R8.64], R217 ;  /* 0x000000d908000986 */ /* 0x0007e6000c10191c */
[----:B------:R-:W-:Y:S01]  /*591c0*/  IMAD.WIDE R14, R19, 0x4, R206 ;  /* 0x00000004130e7825 */ /* 0x000fe200078e02ce */
[----:B------:R1:W-:Y:S01]  /*591d0*/  @P5 STG.E desc[UR28][R10.64], R221 ;  /* 0x000000dd0a005986 */ /* 0x0003e2000c10191c */
[----:B------:R-:W-:Y:S01]  /*591e0*/  ISETP.LT.AND P5, PT, R219, UR5, !P2 ;  /* 0x00000005db007c0c */ /* 0x000fe2000d7a1270 */
[----:B------:R-:W1:Y:S02]  /*591f0*/  LDCU UR5, c[0x0][0x3b8] ;  /* 0x00007700ff0577ac */ /* 0x000e640008000800 */
[----:B------:R1:W-:Y:S01]  /*59200*/  @P6 STG.E desc[UR28][R12.64], R225 ;  /* 0x000000e10c006986 */ /* 0x0003e2000c10191c */
[----:B------:R-:W-:-:S03]  /*59210*/  ISETP.LT.AND P6, PT, R203, UR9, !P2 ;  /* 0x00000009cb007c0c */ /* 0x000fc6000d7c1270 */
[----:B------:R1:W-:Y:S01]  /*59220*/  @P3 STG.E desc[UR28][R14.64], R233 ;  /* 0x000000e90e003986 */ /* 0x0003e2000c10191c */
[----:B------:R-:W-:Y:S02]  /*59230*/  ISETP.LT.AND P3, PT, R211, UR7, !P2 ;  /* 0x00000007d3007c0c */ /* 0x000fe4000d761270 */
[----:B------:R-:W-:Y:S02]  /*59240*/  IADD3 R21, PT, PT, R19, UR6, RZ ;  /* 0x0000000613157c10 */ /* 0x000fe4000fffe0ff */
[----:B----4-:R-:W-:Y:S01]  /*59250*/  ISETP.LT.AND P2, PT, R223, UR8, !P2 ;  /* 0x00000008df007c0c */ /* 0x010fe2000d741270 */
[----:B---3--:R-:W-:-:S04]  /*59260*/  IMAD.WIDE R8, R19, 0x4, R236 ;  /* 0x0000000413087825 */ /* 0x008fc800078e02ec */
[C---:B-1----:R-:W-:Y:S01]  /*59270*/  IMAD.WIDE R10, R21.reuse, 0x4, R2 ;  /* 0x00000004150a7825 */ /* 0x042fe200078e0202 */
[----:B------:R1:W-:Y:S03]  /*59280*/  @P1 STG.E desc[UR28][R8.64], R5 ;  /* 0x0000000508001986 */ /* 0x0003e6000c10191c */
[C---:B------:R-:W-:Y:S01]  /*59290*/  IMAD.WIDE R12, R21.reuse, 0x4, R204 ;  /* 0x00000004150c7825 */ /* 0x040fe200078e02cc */
[----:B------:R3:W-:Y:S03]  /*592a0*/  @P5 STG.E desc[UR28][R10.64], R198 ;  /* 0x000000c60a005986 */ /* 0x0007e6000c10191c */
[----:B------:R-:W-:Y:S02]  /*592b0*/  VIADD R0, R252, 0x7e ;  /* 0x0000007efc007836 */ /* 0x000fe40000000000 */
[C---:B------:R-:W-:Y:S01]  /*592c0*/  IMAD.WIDE R14, R21.reuse, 0x4, R206 ;  /* 0x00000004150e7825 */ /* 0x040fe200078e02ce */
[----:B------:R4:W-:Y:S03]  /*592d0*/  @P3 STG.E desc[UR28][R12.64], R202 ;  /* 0x000000ca0c003986 */ /* 0x0009e6000c10191c */
[----:B------:R-:W-:Y:S01]  /*592e0*/  IMAD.WIDE R16, R21, 0x4, R236 ;  /* 0x0000000415107825 */ /* 0x000fe200078e02ec */
[----:B------:R-:W-:Y:S01]  /*592f0*/  ISETP.GE.AND P0, PT, R0, UR51, PT ;  /* 0x0000003300007c0c */ /* 0x000fe2000bf06270 */
[----:B------:R1:W-:Y:S01]  /*59300*/  @P6 STG.E desc[UR28][R14.64], R210 ;  /* 0x000000d20e006986 */ /* 0x0003e2000c10191c */
[----:B------:R-:W-:-:S02]  /*59310*/  ISETP.LT.AND P5, PT, R219, UR8, !P4 ;  /* 0x00000008db007c0c */ /* 0x000fc4000e7a1270 */
[----:B------:R-:W-:Y:S01]  /*59320*/  ISETP.LT.AND P3, PT, R211, UR8, !P4 ;  /* 0x00000008d3007c0c */ /* 0x000fe2000e761270 */
[----:B------:R2:W-:Y:S01]  /*59330*/  @P2 STG.E desc[UR28][R16.64], R218 ;  /* 0x000000da10002986 */ /* 0x0005e2000c10191c */
[----:B------:R-:W-:Y:S02]  /*59340*/  ISETP.LT.AND P2, PT, R203, UR8, !P4 ;  /* 0x00000008cb007c0c */ /* 0x000fe4000e741270 */
[----:B------:R-:W-:Y:S01]  /*59350*/  IADD3 R21, PT, PT, R21, UR4, RZ ;  /* 0x0000000415157c10 */ /* 0x000fe2000fffe0ff */
[----:B------:R-:W-:Y:S01]  /*59360*/  VIADD R252, R252, 0x7f ;  /* 0x0000007ffcfc7836 */ /* 0x000fe20000000000 */
[----:B------:R-:W-:Y:S01]  /*59370*/  ISETP.LT.AND P4, PT, R223, UR8, !P4 ;  /* 0x00000008df007c0c */ /* 0x000fe2000e781270 */
[----:B------:R-:W2:Y:S01]  /*59380*/  LDCU UR4, c[0x0][0x3b8] ;  /* 0x00007700ff0477ac */ /* 0x000ea20008000800 */
[----:B------:R-:W-:Y:S01]  /*59390*/  ISETP.LT.AND P6, PT, R219, UR8, !P0 ;  /* 0x00000008db007c0c */ /* 0x000fe2000c7c1270 */
[----:B-1----:R-:W-:-:S04]  /*593a0*/  IMAD.WIDE R4, R21, 0x4, R2 ;  /* 0x0000000415047825 */ /* 0x002fc800078e0202 */
[C---:B------:R-:W-:Y:S02]  /*593b0*/  VIADD R19, R21.reuse, UR5 ;  /* 0x0000000515137c36 */ /* 0x040fe40008000000 */
[----:B------:R-:W-:Y:S01]  /*593c0*/  IMAD.WIDE R8, R21, 0x4, R204 ;  /* 0x0000000415087825 */ /* 0x000fe200078e02cc */
[----:B------:R-:W-:-:S03]  /*593d0*/  ISETP.GE.AND P1, PT, R252, UR53, PT ;  /* 0x00000035fc007c0c */ /* 0x000fc6000bf26270 */
[C---:B---3--:R-:W-:Y:S01]  /*593e0*/  IMAD.WIDE R10, R21.reuse, 0x4, R206 ;  /* 0x00000004150a7825 */ /* 0x048fe200078e02ce */
[----:B------:R1:W-:Y:S03]  /*593f0*/  @P5 STG.E desc[UR28][R4.64], R222 ;  /* 0x000000de04005986 */ /* 0x0003e6000c10191c */
[----:B----4-:R-:W-:Y:S01]  /*59400*/  IMAD.WIDE R12, R21, 0x4, R236 ;  /* 0x00000004150c7825 */ /* 0x010fe200078e02ec */
[----:B------:R3:W-:Y:S03]  /*59410*/  @P3 STG.E desc[UR28][R8.64], R226 ;  /* 0x000000e208003986 */ /* 0x0007e6000c10191c */
[----:B------:R-:W-:Y:S01]  /*59420*/  IMAD.WIDE R14, R19, 0x4, R2 ;  /* 0x00000004130e7825 */ /* 0x000fe200078e0202 */
[----:B------:R4:W-:Y:S01]  /*59430*/  @P2 STG.E desc[UR28][R10.64], R234 ;  /* 0x000000ea0a002986 */ /* 0x0009e2000c10191c */
[----:B------:R-:W-:-:S02]  /*59440*/  ISETP.LT.AND P5, PT, R219, UR8, !P1 ;  /* 0x00000008db007c0c */ /* 0x000fc4000cfa1270 */
[C---:B------:R-:W-:Y:S01]  /*59450*/  ISETP.LT.AND P3, PT, R211.reuse, UR8, !P1 ;  /* 0x00000008d3007c0c */ /* 0x040fe2000cf61270 */
[----:B------:R1:W-:Y:S01]  /*59460*/  @P4 STG.E desc[UR28][R12.64], R6 ;  /* 0x000000060c004986 */ /* 0x0003e2000c10191c */
[----:B------:R-:W-:Y:S02]  /*59470*/  ISETP.LT.AND P2, PT, R211, UR8, !P0 ;  /* 0x00000008d3007c0c */ /* 0x000fe4000c741270 */
[----:B------:R-:W-:Y:S01]  /*59480*/  ISETP.LT.AND P4, PT, R203, UR8, !P0 ;  /* 0x00000008cb007c0c */ /* 0x000fe2000c781270 */
[----:B------:R-:W4:Y:S01]  /*59490*/  LDL.LU R219, [R1+0x15ec] ;  /* 0x0015ec0001db7983 */ /* 0x000f220000300800 */
[----:B------:R-:W-:-:S03]  /*594a0*/  ISETP.LT.AND P0, PT, R223, UR8, !P0 ;  /* 0x00000008df007c0c */ /* 0x000fc6000c701270 */
[----:B------:R-:W4:Y:S04]  /*594b0*/  LDL.LU R211, [R1+0x15e8] ;  /* 0x0015e80001d37983 */ /* 0x000f280000300800 */
[----:B--2---:R2:W-:Y:S01]  /*594c0*/  @P6 STG.E desc[UR28][R14.64], R199 ;  /* 0x000000c70e006986 */ /* 0x0045e2000c10191c */
[----:B------:R-:W-:-:S03]  /*594d0*/  ISETP.LT.AND P6, PT, R203, UR8, !P1 ;  /* 0x00000008cb007c0c */ /* 0x000fc6000cfc1270 */
[----:B------:R-:W2:Y:S01]  /*594e0*/  LDL.LU R203, [R1+0x15e4] ;  /* 0x0015e40001cb7983 */ /* 0x000ea20000300800 */
[----:B------:R-:W-:-:S03]  /*594f0*/  ISETP.LT.AND P1, PT, R223, UR8, !P1 ;  /* 0x00000008df007c0c */ /* 0x000fc6000cf21270 */
[----:B------:R-:W2:Y:S01]  /*59500*/  LDL.LU R223, [R1+0x15e0] ;  /* 0x0015e00001df7983 */ /* 0x000ea20000300800 */
[C---:B------:R-:W-:Y:S01]  /*59510*/  IADD3 R17, PT, PT, R19.reuse, UR4, RZ ;  /* 0x0000000413117c10 */ /* 0x040fe2000fffe0ff */
[----:B-1----:R-:W-:-:S04]  /*59520*/  IMAD.WIDE R4, R19, 0x4, R204 ;  /* 0x0000000413047825 */ /* 0x002fc800078e02cc */
[----:B---3--:R-:W-:-:S04]  /*59530*/  IMAD.WIDE R8, R19, 0x4, R206 ;  /* 0x0000000413087825 */ /* 0x008fc800078e02ce */
[----:B----4-:R-:W-:-:S04]  /*59540*/  IMAD.WIDE R10, R19, 0x4, R236 ;  /* 0x00000004130a7825 */ /* 0x010fc800078e02ec */
[----:B------:R-:W-:-:S04]  /*59550*/  IMAD.WIDE R2, R17, 0x4, R2 ;  /* 0x0000000411027825 */ /* 0x000fc800078e0202 */
[----:B------:R-:W-:-:S04]  /*59560*/  IMAD.WIDE R204, R17, 0x4, R204 ;  /* 0x0000000411cc7825 */ /* 0x000fc800078e02cc */
[----:B------:R-:W-:-:S04]  /*59570*/  IMAD.WIDE R206, R17, 0x4, R206 ;  /* 0x0000000411ce7825 */ /* 0x000fc800078e02ce */
[----:B------:R-:W-:Y:S01]  /*59580*/  IMAD.WIDE R236, R17, 0x4, R236 ;  /* 0x0000000411ec7825 */ /* 0x000fe200078e02ec */
[----:B--2---:R1:W-:Y:S04]  /*59590*/  @P2 STG.E desc[UR28][R4.64], R203 ;  /* 0x000000cb04002986 */ /* 0x0043e8000c10191c */
[----:B------:R1:W-:Y:S04]  /*595a0*/  @P4 STG.E desc[UR28][R8.64], R211 ;  /* 0x000000d308004986 */ /* 0x0003e8000c10191c */
[----:B------:R1:W-:Y:S04]  /*595b0*/  @P0 STG.E desc[UR28][R10.64], R219 ;  /* 0x000000db0a000986 */ /* 0x0003e8000c10191c */
[----:B------:R1:W-:Y:S04]  /*595c0*/  @P5 STG.E desc[UR28][R2.64], R223 ;  /* 0x000000df02005986 */ /* 0x0003e8000c10191c */
[----:B------:R1:W-:Y:S04]  /*595d0*/  @P3 STG.E desc[UR28][R204.64], R227 ;  /* 0x000000e3cc003986 */ /* 0x0003e8000c10191c */
[----:B------:R1:W-:Y:S01]  /*595e0*/  @P6 STG.E desc[UR28][R206.64], R235 ;  /* 0x000000ebce006986 */ /* 0x0003e2000c10191c */
[----:B------:R-:W-:Y:S05]  /*595f0*/  @!P1 EXIT ;  /* 0x000000000000994d */ /* 0x000fea0003800000 */
[----:B------:R-:W-:Y:S01]  /*59600*/  STG.E desc[UR28][R236.64], R7 ;  /* 0x00000007ec007986 */ /* 0x000fe2000c10191c */
[----:B------:R-:W-:Y:S05]  /*59610*/  EXIT ;  /* 0x000000000000794d */ /* 0x000fea0003800000 */
.L_x_2:
[----:B------:R-:W-:-:S00]  /*59620*/  BRA `(.L_x_2) ;  /* 0xfffffffc00fc7947 */ /* 0x000fc0000383ffff */
[----:B------:R-:W-:-:S00]  /*59630*/  NOP ;  /* 0x0000000000007918 */ /* 0x000fc00000000000 */
        /* <DEDUP_REMOVED lines=12> */
.L_x_3:


//--------------------- .nv.shared.matmul_kernel  --------------------------
	.section	.nv.shared.matmul_kernel,"aw",@nobits
	.sectionflags	@""
	.align	16
	.zero		1024


//--------------------- .nv.shared.reserved.0     --------------------------
	.section	.nv.shared.reserved.0,"aw",@nobits
	.weak		__nv_reservedSMEM_offset_0_alias
	.size		__nv_reservedSMEM_offset_0_alias, 0, 64
	.other		__nv_reservedSMEM_offset_0_alias,@"STO_CUDA_RESERVED_SHARED STV_DEFAULT"
__nv_reservedSMEM_offset_0_alias:
	.zero		0
	.zero		64


//--------------------- .nv.constant0.matmul_kernel --------------------------
	.section	.nv.constant0.matmul_kernel,"a",@progbits
	.sectionflags	@""
	.align	4
.nv.constant0.matmul_kernel:
	.zero		976


//--------------------- SYMBOLS --------------------------

	.type		.nv.reservedSmem.offset0,@object
	.size		.nv.reservedSmem.offset0,0x4
	.type		.nv.reservedSmem.cap,@object
	.size		.nv.reservedSmem.cap,0x4
